def matmul_kernel(
    a_ptr,
    b_ptr,
    c_ptr,
    M,
    N,
    K,
    stride_am,
    stride_ak,
    stride_bk,
    stride_bn,
    stride_cm,
    stride_cn,
    BLOCK_M: tl.constexpr,
    BLOCK_N: tl.constexpr,
    BLOCK_K: tl.constexpr,
    GROUP_M: tl.constexpr,
):
    pid = tl.program_id(axis=0)
    num_pid_m = tl.cdiv(M, BLOCK_M)
    num_pid_n = tl.cdiv(N, BLOCK_N)
    num_pid_in_group = GROUP_M * num_pid_n
    group_id = pid // num_pid_in_group
    first_pid_m = group_id * GROUP_M
    group_size_m = min(num_pid_m - first_pid_m, GROUP_M)
    pid_m = first_pid_m + ((pid % num_pid_in_group) % group_size_m)
    pid_n = (pid % num_pid_in_group) // group_size_m

    offs_am = (pid_m * BLOCK_M + tl.arange(0, BLOCK_M)) % M
    offs_bn = (pid_n * BLOCK_N + tl.arange(0, BLOCK_N)) % N
    offs_k = tl.arange(0, BLOCK_K)
    a_ptrs = a_ptr + offs_am[:, None] * stride_am + offs_k[None, :] * stride_ak
    b_ptrs = b_ptr + offs_k[:, None] * stride_bk + offs_bn[None, :] * stride_bn

    acc = tl.zeros((BLOCK_M, BLOCK_N), dtype=tl.float32)
    for kk in range(0, tl.cdiv(K, BLOCK_K)):
        a = tl.load(a_ptrs, mask=offs_k[None, :] < K - kk * BLOCK_K, other=0.0)
        b = tl.load(b_ptrs, mask=offs_k[:, None] < K - kk * BLOCK_K, other=0.0)
        acc = tl.dot(a, b, acc)
        a_ptrs += BLOCK_K * stride_ak
        b_ptrs += BLOCK_K * stride_bk

    c = acc.to(c_ptr.dtype.element_ty)
    offs_cm = pid_m * BLOCK_M + tl.arange(0, BLOCK_M)
    offs_cn = pid_n * BLOCK_N + tl.arange(0, BLOCK_N)
    c_ptrs = c_ptr + offs_cm[:, None] * stride_cm + offs_cn[None, :] * stride_cn
    mask = (offs_cm[:, None] < M) & (offs_cn[None, :] < N)
    tl.store(c_ptrs, c, mask=mask)

# config = {"BLOCK_K": 128, "BLOCK_M": 64, "BLOCK_N": 512, "GROUP_M": 8, "arch": "sm_100", "dtype": "fp32", "num_ctas": 1, "num_stages": 2, "num_warps": 4}
# arch = sm_100


// ===== COMPILED SASS (sm_100a) =====

	.target	sm_100a

	.elftype	@"ET_EXEC"


//--------------------- .note.nv.tkinfo           --------------------------
	.section	.note.nv.tkinfo,"",@"SHT_NOTE"
	.sectionflags	@"SHF_NOTE_NV_TKINFO"
	.tkinfo
        /*0018*/ 	.word	0x00000081
        /*0030*/ 	.string	""
        /*0030*/ 	.string	"ptxas-blackwell"
        /*0030*/ 	.string	"Cuda compilation tools, release 12.9, V12.9.86"
        /*0030*/ 	.string	"Build cuda_12.9.r12.9/compiler.36037853_0"
        /*0030*/ 	.string	"-v  -suppress-debug-info  -lineinfo  -arch sm_100a "



//--------------------- .note.nv.cuver            --------------------------
	.section	.note.nv.cuver,"",@"SHT_NOTE"
	.sectionflags	@"SHF_NOTE_NV_CUVER"
        /*0018*/ 	.short	0x0001
        /*001a*/ 	.short	0x0064
        /*001c*/ 	.short	0x0001
        /*001e*/ 	.short	0x0000
        /*0020*/ 	.short	0x0001
        /*0022*/ 	.short	0x0000


//--------------------- .nv.info                  --------------------------
	.section	.nv.info,"",@"SHT_CUDA_INFO"
	.align	4


	//----- nvinfo : EIATTR_REGCOUNT
	.align		4
        /*0000*/ 	.byte	0x04, 0x2f
        /*0002*/ 	.short	(.L_4 - .L_3)
	.align		4
.L_3:
        /*0004*/ 	.word	index@(matmul_kernel)
        /*0008*/ 	.word	0x000000ff


	//----- nvinfo : EIATTR_FRAME_SIZE
	.align		4
.L_4:
        /*000c*/ 	.byte	0x04, 0x11
        /*000e*/ 	.short	(.L_6 - .L_5)
	.align		4
.L_5:
        /*0010*/ 	.word	index@($__internal_2_$__cuda_sm10x_tcgen05_guardrail_trap_unallocated_columns_being_dealloced)
        /*0014*/ 	.word	0x00001940


	//----- nvinfo : EIATTR_FRAME_SIZE
	.align		4
.L_6:
        /*0018*/ 	.byte	0x04, 0x11
        /*001a*/ 	.short	(.L_8 - .L_7)
	.align		4
.L_7:
        /*001c*/ 	.word	index@($__internal_1_$__cuda_sm10x_tcgen05_guardrail_trap_phase_invalid_during_alloc)
        /*0020*/ 	.word	0x00001940


	//----- nvinfo : EIATTR_FRAME_SIZE
	.align		4
.L_8:
        /*0024*/ 	.byte	0x04, 0x11
        /*0026*/ 	.short	(.L_10 - .L_9)
	.align		4
.L_9:
        /*0028*/ 	.word	index@($__internal_0_$__cuda_sm10x_tcgen05_guardrail_trap_col_being_dealloced_not_returned_by_alloc)
        /*002c*/ 	.word	0x00001940


	//----- nvinfo : EIATTR_FRAME_SIZE
	.align		4
.L_10:
        /*0030*/ 	.byte	0x04, 0x11
        /*0032*/ 	.short	(.L_12 - .L_11)
	.align		4
.L_11:
        /*0034*/ 	.word	index@(matmul_kernel)
        /*0038*/ 	.word	0x00001940


	//----- nvinfo : EIATTR_MIN_STACK_SIZE
	.align		4
.L_12:
        /*003c*/ 	.byte	0x04, 0x12
        /*003e*/ 	.short	(.L_14 - .L_13)
	.align		4
.L_13:
        /*0040*/ 	.word	index@(matmul_kernel)
        /*0044*/ 	.word	0x00001940
.L_14:


//--------------------- .nv.info.matmul_kernel    --------------------------
	.section	.nv.info.matmul_kernel,"",@"SHT_CUDA_INFO"
	.sectionflags	@""
	.align	4


	//----- nvinfo : EIATTR_CUDA_API_VERSION
	.align		4
        /*0000*/ 	.byte	0x04, 0x37
        /*0002*/ 	.short	(.L_16 - .L_15)
.L_15:
        /*0004*/ 	.word	0x00000081


	//----- nvinfo : EIATTR_KPARAM_INFO
	.align		4
.L_16:
        /*0008*/ 	.byte	0x04, 0x17
        /*000a*/ 	.short	(.L_18 - .L_17)
.L_17:
        /*000c*/ 	.word	0x00000000
        /*0010*/ 	.short	0x000d
        /*0012*/ 	.short	0x0048
        /*0014*/ 	.byte	0x00, 0xf4, 0x21, 0x00


	//----- nvinfo : EIATTR_KPARAM_INFO
	.align		4
.L_18:
        /*0018*/ 	.byte	0x04, 0x17
        /*001a*/ 	.short	(.L_20 - .L_19)
.L_19:
        /*001c*/ 	.word	0x00000000
        /*0020*/ 	.short	0x000c
        /*0022*/ 	.short	0x0040
        /*0024*/ 	.byte	0x00, 0xf4, 0x21, 0x00


	//----- nvinfo : EIATTR_KPARAM_INFO
	.align		4
.L_20:
        /*0028*/ 	.byte	0x04, 0x17
        /*002a*/ 	.short	(.L_22 - .L_21)
.L_21:
        /*002c*/ 	.word	0x00000000
        /*0030*/ 	.short	0x000b
        /*0032*/ 	.short	0x0038
        /*0034*/ 	.byte	0x00, 0xf0, 0x11, 0x00


	//----- nvinfo : EIATTR_KPARAM_INFO
	.align		4
.L_22:
        /*0038*/ 	.byte	0x04, 0x17
        /*003a*/ 	.short	(.L_24 - .L_23)
.L_23:
        /*003c*/ 	.word	0x00000000
        /*0040*/ 	.short	0x000a
        /*0042*/ 	.short	0x0034
        /*0044*/ 	.byte	0x00, 0xf0, 0x11, 0x00


	//----- nvinfo : EIATTR_KPARAM_INFO
	.align		4
.L_24:
        /*0048*/ 	.byte	0x04, 0x17
        /*004a*/ 	.short	(.L_26 - .L_25)
.L_25:
        /*004c*/ 	.word	0x00000000
        /*0050*/ 	.short	0x0009
        /*0052*/ 	.short	0x0030
        /*0054*/ 	.byte	0x00, 0xf0, 0x11, 0x00


	//----- nvinfo : EIATTR_KPARAM_INFO
	.align		4
.L_26:
        /*0058*/ 	.byte	0x04, 0x17
        /*005a*/ 	.short	(.L_28 - .L_27)
.L_27:
        /*005c*/ 	.word	0x00000000
        /*0060*/ 	.short	0x0008
        /*0062*/ 	.short	0x002c
        /*0064*/ 	.byte	0x00, 0xf0, 0x11, 0x00


	//----- nvinfo : EIATTR_KPARAM_INFO
	.align		4
.L_28:
        /*0068*/ 	.byte	0x04, 0x17
        /*006a*/ 	.short	(.L_30 - .L_29)
.L_29:
        /*006c*/ 	.word	0x00000000
        /*0070*/ 	.short	0x0007
        /*0072*/ 	.short	0x0028
        /*0074*/ 	.byte	0x00, 0xf0, 0x11, 0x00


	//----- nvinfo : EIATTR_KPARAM_INFO
	.align		4
.L_30:
        /*0078*/ 	.byte	0x04, 0x17
        /*007a*/ 	.short	(.L_32 - .L_31)
.L_31:
        /*007c*/ 	.word	0x00000000
        /*0080*/ 	.short	0x0006
        /*0082*/ 	.short	0x0024
        /*0084*/ 	.byte	0x00, 0xf0, 0x11, 0x00


	//----- nvinfo : EIATTR_KPARAM_INFO
	.align		4
.L_32:
        /*0088*/ 	.byte	0x04, 0x17
        /*008a*/ 	.short	(.L_34 - .L_33)
.L_33:
        /*008c*/ 	.word	0x00000000
        /*0090*/ 	.short	0x0005
        /*0092*/ 	.short	0x0020
        /*0094*/ 	.byte	0x00, 0xf0, 0x11, 0x00


	//----- nvinfo : EIATTR_KPARAM_INFO
	.align		4
.L_34:
        /*0098*/ 	.byte	0x04, 0x17
        /*009a*/ 	.short	(.L_36 - .L_35)
.L_35:
        /*009c*/ 	.word	0x00000000
        /*00a0*/ 	.short	0x0004
        /*00a2*/ 	.short	0x001c
        /*00a4*/ 	.byte	0x00, 0xf0, 0x11, 0x00


	//----- nvinfo : EIATTR_KPARAM_INFO
	.align		4
.L_36:
        /*00a8*/ 	.byte	0x04, 0x17
        /*00aa*/ 	.short	(.L_38 - .L_37)
.L_37:
        /*00ac*/ 	.word	0x00000000
        /*00b0*/ 	.short	0x0003
        /*00b2*/ 	.short	0x0018
        /*00b4*/ 	.byte	0x00, 0xf0, 0x11, 0x00


	//----- nvinfo : EIATTR_KPARAM_INFO
	.align		4
.L_38:
        /*00b8*/ 	.byte	0x04, 0x17
        /*00ba*/ 	.short	(.L_40 - .L_39)
.L_39:
        /*00bc*/ 	.word	0x00000000
        /*00c0*/ 	.short	0x0002
        /*00c2*/ 	.short	0x0010
        /*00c4*/ 	.byte	0x00, 0xf4, 0x21, 0x00


	//----- nvinfo : EIATTR_KPARAM_INFO
	.align		4
.L_40:
        /*00c8*/ 	.byte	0x04, 0x17
        /*00ca*/ 	.short	(.L_42 - .L_41)
.L_41:
        /*00cc*/ 	.word	0x00000000
        /*00d0*/ 	.short	0x0001
        /*00d2*/ 	.short	0x0008
        /*00d4*/ 	.byte	0x00, 0xf4, 0x21, 0x00


	//----- nvinfo : EIATTR_KPARAM_INFO
	.align		4
.L_42:
        /*00d8*/ 	.byte	0x04, 0x17
        /*00da*/ 	.short	(.L_44 - .L_43)
.L_43:
        /*00dc*/ 	.word	0x00000000
        /*00e0*/ 	.short	0x0000
        /*00e2*/ 	.short	0x0000
        /*00e4*/ 	.byte	0x00, 0xf4, 0x21, 0x00


	//----- nvinfo : EIATTR_AT_ENTRY_FRAGMENTS
	.align		4
.L_44:
        /*00e8*/ 	.byte	0x04, 0x4f
        /*00ea*/ 	.short	(.L_46 - .L_45)


	//   ....[0]....
.L_45:
        /*00ec*/ 	.word	0x00000004


	//----- nvinfo : EIATTR_RESERVED_SMEM_USED
	.align		4
.L_46:
        /*00f0*/ 	.byte	0x01, 0x41
	.zero		2


	//----- nvinfo : EIATTR_SPARSE_MMA_MASK
	.align		4
        /*00f4*/ 	.byte	0x03, 0x50
        /*00f6*/ 	.short	0x0000


	//----- nvinfo : EIATTR_TCGEN05_1CTA_USED
	.align		4
        /*00f8*/ 	.byte	0x01, 0x51
	.zero		2


	//----- nvinfo : EIATTR_MAXREG_COUNT
	.align		4
        /*00fc*/ 	.byte	0x03, 0x1b
        /*00fe*/ 	.short	0x00ff


	//----- nvinfo : EIATTR_NUM_BARRIERS
	.align		4
        /*0100*/ 	.byte	0x02, 0x4c
        /*0102*/ 	.byte	0x01
	.zero		1


	//----- nvinfo : EIATTR_ANNOTATIONS
	.align		4
        /*0104*/ 	.byte	0x04, 0x55
        /*0106*/ 	.short	(.L_48 - .L_47)


	//   ....[0]....
.L_47:
        /*0108*/ 	.word	0x00000001
        /*010c*/ 	.byte	0x00, 0x04, 0x00, 0x00, 0x01, 0x00, 0x00, 0x00, 0x70, 0x0d, 0x00, 0x00, 0x01, 0x00, 0x00, 0x00
        /* <DEDUP_REMOVED lines=3703> */
        /*e88c*/ 	.byte	0x30, 0x08, 0x06, 0x00


	//----- nvinfo : EIATTR_INT_WARP_WIDE_INSTR_OFFSETS
	.align		4
.L_48:
        /*e890*/ 	.byte	0x04, 0x31
        /*e892*/ 	.short	(.L_50 - .L_49)


	//   ....[0]....
.L_49:
        /*e894*/ 	.word	0x0002b3e0


	//   ....[1]....
        /*e898*/ 	.word	0x0002b4b0


	//   ....[2]....
        /*e89c*/ 	.word	0x0002b510


	//   ....[3]....
        /*e8a0*/ 	.word	0x00063f30


	//   ....[4]....
        /*e8a4*/ 	.word	0x00063f80


	//----- nvinfo : EIATTR_COOP_GROUP_MASK_REGIDS
	.align		4
.L_50:
        /*e8a8*/ 	.byte	0x04, 0x29
        /*e8aa*/ 	.short	(.L_52 - .L_51)


	//   ....[0]....
.L_51:
        /*e8ac*/ 	.word	0xffffffff


	//   ....[1]....
        /*e8b0*/ 	.word	0xffffffff


	//   ....[2]....
        /*e8b4*/ 	.word	0xffffffff


	//   ....[3]....
        /*e8b8*/ 	.word	0xffffffff


	//----- nvinfo : EIATTR_COOP_GROUP_INSTR_OFFSETS
	.align		4
.L_52:
        /*e8bc*/ 	.byte	0x04, 0x28
        /*e8be*/ 	.short	(.L_54 - .L_53)


	//   ....[0]....
.L_53:
        /*e8c0*/ 	.word	0x00000070


	//   ....[1]....
        /*e8c4*/ 	.word	0x00000330


	//   ....[2]....
        /*e8c8*/ 	.word	0x00063dc0


	//   ....[3]....
        /*e8cc*/ 	.word	0x00064030


	//----- nvinfo : EIATTR_VRC_CTA_INIT_COUNT
	.align		4
.L_54:
        /*e8d0*/ 	.byte	0x02, 0x4a
        /*e8d2*/ 	.byte	0x80
	.zero		1


	//----- nvinfo : EIATTR_MBARRIER_INSTR_OFFSETS
	.align		4
        /*e8d4*/ 	.byte	0x04, 0x39
        /*e8d6*/ 	.short	(.L_56 - .L_55)


	//   ....[0]....
.L_55:
        /*e8d8*/ 	.word	0x0002b6e0
        /*e8dc*/ 	.word	0x000000ff
        /*e8e0*/ 	.word	0x00000000
        /*e8e4*/ 	.short	0x0100
        /*e8e6*/ 	.byte	0x37
	.zero		1


	//   ....[1]....
        /*e8e8*/ 	.word	0x0002b740
        /*e8ec*/ 	.word	0x000000ff
        /*e8f0*/ 	.word	0x00090008
        /*e8f4*/ 	.short	0x0100
        /*e8f6*/ 	.byte	0x34
	.zero		1


	//   ....[2]....
        /*e8f8*/ 	.word	0x000472a0
        /*e8fc*/ 	.word	0x000000ff
        /*e900*/ 	.word	0x00000000
        /*e904*/ 	.short	0x010a
        /*e906*/ 	.byte	0x3a
	.zero		1


	//   ....[3]....
        /*e908*/ 	.word	0x0005acb0
        /*e90c*/ 	.word	0x000000ff
        /*e910*/ 	.word	0x00000000
        /*e914*/ 	.short	0x010a
        /*e916*/ 	.byte	0x37
	.zero		1


	//   ....[4]....
        /*e918*/ 	.word	0x0005ad40
        /*e91c*/ 	.word	0x000000ff
        /*e920*/ 	.word	0x00090000
        /*e924*/ 	.short	0x0108
        /*e926*/ 	.byte	0x34
	.zero		1


	//   ....[5]....
        /*e928*/ 	.word	0x0005add0
        /*e92c*/ 	.word	0x000000ff
        /*e930*/ 	.word	0x00090008
        /*e934*/ 	.short	0x0108
        /*e936*/ 	.byte	0x34
	.zero		1


	//   ....[6]....
        /*e938*/ 	.word	0x00064050
        /*e93c*/ 	.word	0x000000ff
        /*e940*/ 	.word	0x00000000
        /*e944*/ 	.short	0x010a
        /*e946*/ 	.byte	0x3a
	.zero		1


	//   ....[7]....
        /*e948*/ 	.word	0x00064080
        /*e94c*/ 	.word	0x000000ff
        /*e950*/ 	.word	0x00000000
        /*e954*/ 	.short	0x010a
        /*e956*/ 	.byte	0x37
	.zero		1


	//----- nvinfo : EIATTR_NUM_MBARRIERS
	.align		4
.L_56:
        /*e958*/ 	.byte	0x03, 0x38
        /*e95a*/ 	.short	0x0002


	//----- nvinfo : EIATTR_EXIT_INSTR_OFFSETS
	.align		4
        /*e95c*/ 	.byte	0x04, 0x1c
        /*e95e*/ 	.short	(.L_58 - .L_57)


	//   ....[0]....
.L_57:
        /*e960*/ 	.word	0x00064040


	//----- nvinfo : EIATTR_REQNTID
	.align		4
.L_58:
        /*e964*/ 	.byte	0x04, 0x10
        /*e966*/ 	.short	(.L_60 - .L_59)
.L_59:
        /*e968*/ 	.word	0x00000080
        /*e96c*/ 	.word	0x00000001
        /*e970*/ 	.word	0x00000001


	//----- nvinfo : EIATTR_CRS_STACK_SIZE
	.align		4
.L_60:
        /*e974*/ 	.byte	0x04, 0x1e
        /*e976*/ 	.short	(.L_62 - .L_61)
.L_61:
        /*e978*/ 	.word	0x00000000


	//----- nvinfo : EIATTR_CBANK_PARAM_SIZE
	.align		4
.L_62:
        /*e97c*/ 	.byte	0x03, 0x19
        /*e97e*/ 	.short	0x0050


	//----- nvinfo : EIATTR_PARAM_CBANK
	.align		4
        /*e980*/ 	.byte	0x04, 0x0a
        /*e982*/ 	.short	(.L_64 - .L_63)
	.align		4
.L_63:
        /*e984*/ 	.word	index@(.nv.constant0.matmul_kernel)
        /*e988*/ 	.short	0x0380
        /*e98a*/ 	.short	0x0050


	//----- nvinfo : EIATTR_SW_WAR
	.align		4
.L_64:
        /*e98c*/ 	.byte	0x04, 0x36
        /*e98e*/ 	.short	(.L_66 - .L_65)
.L_65:
        /*e990*/ 	.word	0x00000008
.L_66:


//--------------------- .nv.compat                --------------------------
	.section	.nv.compat,"",@"SHT_CUDA_COMPAT_INFO"
	.align	4
        /*0000*/ 	.byte	0x02, 0x02, 0x02, 0x00, 0x02, 0x05, 0x05, 0x00, 0x02, 0x03, 0x00, 0x00, 0x02, 0x06, 0x01, 0x00


//--------------------- .nv.callgraph             --------------------------
	.section	.nv.callgraph,"",@"SHT_CUDA_CALLGRAPH"
	.align	4
	.sectionentsize	8
	.align		4
        /*0000*/ 	.word	0x00000000
	.align		4
        /*0004*/ 	.word	0xffffffff
	.align		4
        /*0008*/ 	.word	0x00000000
	.align		4
        /*000c*/ 	.word	0xfffffffe
	.align		4
        /*0010*/ 	.word	0x00000000
	.align		4
        /*0014*/ 	.word	0xfffffffd
	.align		4
        /*0018*/ 	.word	0x00000000
	.align		4
        /*001c*/ 	.word	0xfffffffc


//--------------------- .text.matmul_kernel       --------------------------
	.section	.text.matmul_kernel,"ax",@progbits
	.align	128
        .global         matmul_kernel
        .type           matmul_kernel,@function
        .size           matmul_kernel,(.L_x_20 - matmul_kernel)
        .other          matmul_kernel,@"STO_CUDA_ENTRY STV_DEFAULT"
matmul_kernel:
.text.matmul_kernel:
[----:B------:R-:W1:Y:S01]  /*0000*/  LDC R1, c[0x0][0x37c] ;  /* 0x0000df00ff017b82 */ /* 0x000e620000000800 */
[----:B------:R-:W2:Y:S01]  /*0010*/  S2R R0, SR_TID.X ;  /* 0x0000000000007919 */ /* 0x000ea20000002100 */
[----:B-1----:R-:W-:Y:S01]  /*0020*/  VIADD R1, R1, 0xffffe6c0 ;  /* 0xffffe6c001017836 */ /* 0x002fe20000000000 */
[----:B--2---:R-:W-:-:S13]  /*0030*/  ISETP.GE.U32.AND P0, PT, R0, 0x20, PT ;  /* 0x000000200000780c */ /* 0x004fda0003f06070 */
[----:B------:R-:W-:Y:S02]  /*0040*/  VOTEU.ANY UP0, P0 ;  /* 0x0000000000ff7886 */ /* 0x000fe40000000100 */
[----:B------:R-:W-:Y:S05]  /*0050*/  BRA.U UP0, `(.L_x_0) ;  /* 0x0000000100b87547 */ /* 0x000fea000b800000 */
[----:B------:R-:W1:Y:S01]  /*0060*/  S2UR UR6, SR_CgaCtaId ;  /* 0x00000000000679c3 */ /* 0x000e620000008800 */
[----:B------:R-:W-:Y:S01]  /*0070*/  NOP ;  /* 0x0000000000007918 */ /* 0x000fe20000000000 */
[----:B------:R-:W-:Y:S02]  /*0080*/  UMOV UR4, 0x40 ;  /* 0x0000004000047882 */ /* 0x000fe40000000000 */
[----:B-1----:R-:W-:-:S09]  /*0090*/  ULEA UR4, UR6, UR4, 0x18 ;  /* 0x0000000406047291 */ /* 0x002fd2000f8ec0ff */
[----:B------:R-:W1:Y:S01]  /*00a0*/  LDS.U8 R0, [UR4] ;  /* 0x00000004ff007984 */ /* 0x000e620008000000 */
[----:B------:R-:W-:Y:S02]  /*00b0*/  UMOV UR4, 0x400 ;  /* 0x0000040000047882 */ /* 0x000fe40000000000 */
[----:B------:R-:W-:Y:S01]  /*00c0*/  ULEA UR4, UR6, UR4, 0x18 ;  /* 0x0000000406047291 */ /* 0x000fe2000f8ec0ff */
[----:B-1----:R-:W-:-:S13]  /*00d0*/  ISETP.NE.AND P0, PT, R0, RZ, PT ;  /* 0x000000ff0000720c */ /* 0x002fda0003f05270 */
[----:B------:R-:W-:Y:S05]  /*00e0*/  @P0 BRA `(.L_x_1) ;  /* 0x00000000007c0947 */ /* 0x000fea0003800000 */
[----:B------:R-:W-:-:S13]  /*00f0*/  ELECT P0, URZ, PT ;  /* 0x0000000000ff782f */ /* 0x000fda0003800000 */
[----:B------:R-:W-:Y:S05]  /*0100*/  @!P0 BRA `(.L_x_2) ;  /* 0x0000000000848947 */ /* 0x000fea0003800000 */
[----:B------:R-:W-:Y:S01]  /*0110*/  UMOV UR5, 0x8 ;  /* 0x0000000800057882 */ /* 0x000fe20000000000 */
[----:B------:R-:W-:Y:S02]  /*0120*/  IMAD.MOV.U32 R4, RZ, RZ, 0x1 ;  /* 0x00000001ff047424 */ /* 0x000fe400078e00ff */
[----:B------:R-:W-:Y:S02]  /*0130*/  IMAD.MOV.U32 R5, RZ, RZ, 0xff ;  /* 0x000000ffff057424 */ /* 0x000fe400078e00ff */
[----:B------:R-:W-:Y:S04]  /*0140*/  DEPBAR.LE SB1, 0x36 ;  /* 0x00009d800000791a */ /* 0x000fe80000000000 */
[----:B------:R-:W1:Y:S02]  /*0150*/  UTCATOMSWS.FIND_AND_SET.ALIGN UP1, UR5, UR5 ;  /* 0x00000005000575e3 */ /* 0x000e640008020800 */
[----:B-1----:R-:W-:-:S04]  /*0160*/  PLOP3.LUT P0, PT, PT, PT, UP1, 0x80, 0x8 ;  /* 0x000000000008781c */ /* 0x002fc80003f0f018 */
[----:B------:R-:W-:-:S04]  /*0170*/  SEL R0, RZ, 0xffffffff, !P0 ;  /* 0xffffffffff007807 */ /* 0x000fc80004000000 */
[----:B------:R-:W-:Y:S01]  /*0180*/  ISETP.NE.AND P0, PT, R0, RZ, PT ;  /* 0x000000ff0000720c */ /* 0x000fe20003f05270 */
[----:B------:R-:W-:-:S12]  /*0190*/  IMAD.U32 R0, RZ, RZ, UR5 ;  /* 0x00000005ff007e24 */ /* 0x000fd8000f8e00ff */
[----:B------:R-:W-:Y:S05]  /*01a0*/  @P0 BRA `(.L_x_3) ;  /* 0x0000000000240947 */ /* 0x000fea0003800000 */
.L_x_4:
[----:B------:R-:W-:Y:S05]  /*01b0*/  NANOSLEEP 0x64 ;  /* 0x000000640000795d */ /* 0x000fea0003800000 */
[----:B------:R-:W-:-:S05]  /*01c0*/  UMOV UR5, 0x8 ;  /* 0x0000000800057882 */ /* 0x000fca0000000000 */
[----:B------:R-:W-:Y:S04]  /*01d0*/  DEPBAR.LE SB1, 0x36 ;  /* 0x00009d800000791a */ /* 0x000fe80000000000 */
[----:B------:R-:W1:Y:S02]  /*01e0*/  UTCATOMSWS.FIND_AND_SET.ALIGN UP1, UR5, UR5 ;  /* 0x00000005000575e3 */ /* 0x000e640008020800 */
[----:B-1----:R-:W-:-:S04]  /*01f0*/  PLOP3.LUT P0, PT, PT, PT, UP1, 0x80, 0x8 ;  /* 0x000000000008781c */ /* 0x002fc80003f0f018 */
[----:B------:R-:W-:-:S04]  /*0200*/  SEL R0, RZ, 0xffffffff, !P0 ;  /* 0xffffffffff007807 */ /* 0x000fc80004000000 */
[----:B------:R-:W-:Y:S01]  /*0210*/  ISETP.NE.AND P0, PT, R0, RZ, PT ;  /* 0x000000ff0000720c */ /* 0x000fe20003f05270 */
[----:B------:R-:W-:-:S12]  /*0220*/  IMAD.U32 R0, RZ, RZ, UR5 ;  /* 0x00000005ff007e24 */ /* 0x000fd8000f8e00ff */
[----:B------:R-:W-:Y:S05]  /*0230*/  @!P0 BRA `(.L_x_4) ;  /* 0xfffffffc00dc8947 */ /* 0x000fea000383ffff */
.L_x_3:
[C---:B------:R-:W-:Y:S01]  /*0240*/  VIADD R3, R0.reuse, 0x10 ;  /* 0x0000001000037836 */ /* 0x040fe20000000000 */
[----:B------:R-:W-:Y:S01]  /*0250*/  UMOV UR5, 0x50 ;  /* 0x0000005000057882 */ /* 0x000fe20000000000 */
[----:B------:R-:W-:Y:S01]  /*0260*/  SHF.L.U32 R2, R5, R0, RZ ;  /* 0x0000000005027219 */ /* 0x000fe200000006ff */
[----:B------:R-:W-:Y:S01]  /*0270*/  ULEA UR5, UR6, UR5, 0x18 ;  /* 0x0000000506057291 */ /* 0x000fe2000f8ec0ff */
[----:B------:R-:W-:Y:S01]  /*0280*/  IMAD.SHL.U32 R0, R0, 0x20, RZ ;  /* 0x0000002000007824 */ /* 0x000fe200078e00ff */
[----:B------:R-:W-:-:S04]  /*0290*/  SHF.L.U32 R3, R4, R3, RZ ;  /* 0x0000000304037219 */ /* 0x000fc800000006ff */
[----:B------:R-:W-:-:S05]  /*02a0*/  LOP3.LUT R2, R3, R2, RZ, 0xfc, !PT ;  /* 0x0000000203027212 */ /* 0x000fca00078efcff */
[----:B------:R1:W-:Y:S04]  /*02b0*/  ATOMS.OR RZ, [UR5], R2 ;  /* 0x00000002ffff798c */ /* 0x0003e8000b000005 */
[----:B------:R1:W-:Y:S01]  /*02c0*/  STS [UR4], R0 ;  /* 0x00000000ff007988 */ /* 0x0003e20008000804 */
[----:B------:R-:W-:Y:S05]  /*02d0*/  BRA `(.L_x_2) ;  /* 0x0000000000107947 */ /* 0x000fea0003800000 */
.L_x_1:
[----:B------:R-:W-:Y:S01]  /*02e0*/  IMAD.MOV.U32 R0, RZ, RZ, -0x1 ;  /* 0xffffffffff007424 */ /* 0x000fe200078e00ff */
[----:B------:R-:W-:-:S04]  /*02f0*/  MOV R2, 0x320 ;  /* 0x0000032000027802 */ /* 0x000fc80000000f00 */
[----:B------:R1:W-:Y:S03]  /*0300*/  STS [UR4], R0 ;  /* 0x00000000ff007988 */ /* 0x0003e60008000804 */
[----:B-1----:R-:W-:Y:S05]  /*0310*/  CALL.REL.NOINC `($__internal_1_$__cuda_sm10x_tcgen05_guardrail_trap_phase_invalid_during_alloc) ;  /* 0x0000063c00707944 */ /* 0x002fea0003c00000 */
.L_x_2:
[----:B------:R-:W-:Y:S05]  /*0320*/  WARPSYNC.ALL ;  /* 0x0000000000007948 */ /* 0x000fea0003800000 */
[----:B------:R-:W-:Y:S01]  /*0330*/  NOP ;  /* 0x0000000000007918 */ /* 0x000fe20000000000 */
.L_x_0:
[----:B------:R-:W2:Y:S01]  /*0340*/  LDC.64 R8, c[0x0][0x398] ;  /* 0x0000e600ff087b82 */ /* 0x000ea20000000a00 */
[----:B------:R-:W3:Y:S01]  /*0350*/  S2R R5, SR_CTAID.X ;  /* 0x0000000000057919 */ /* 0x000ee20000002500 */
[----:B------:R-:W-:Y:S01]  /*0360*/  UMOV UR52, 0x400 ;  /* 0x0000040000347882 */ /* 0x000fe20000000000 */
[----:B------:R-:W4:Y:S01]  /*0370*/  LDCU.64 UR60, c[0x0][0x3a8] ;  /* 0x00007500ff3c77ac */ /* 0x000f220008000a00 */
[----:B------:R-:W1:Y:S01]  /*0380*/  S2R R15, SR_TID.X ;  /* 0x00000000000f7919 */ /* 0x000e620000002100 */
[----:B------:R-:W1:Y:S03]  /*0390*/  LDCU.128 UR8, c[0x0][0x380] ;  /* 0x00007000ff0877ac */ /* 0x000e660008000c00 */
[----:B------:R-:W1:Y:S01]  /*03a0*/  S2UR UR4, SR_CgaCtaId ;  /* 0x00000000000479c3 */ /* 0x000e620000008800 */
[----:B------:R-:W1:Y:S01]  /*03b0*/  LDCU UR68, c[0x0][0x39c] ;  /* 0x00007380ff4477ac */ /* 0x000e620008000800 */
[----:B------:R-:W1:Y:S01]  /*03c0*/  LDCU UR67, c[0x0][0x3b0] ;  /* 0x00007600ff4377ac */ /* 0x000e620008000800 */
[----:B------:R-:W1:Y:S01]  /*03d0*/  LDCU UR66, c[0x0][0x3b0] ;  /* 0x00007600ff4277ac */ /* 0x000e620008000800 */
[----:B------:R-:W1:Y:S02]  /*03e0*/  LDCU UR65, c[0x0][0x3b0] ;  /* 0x00007600ff4177ac */ /* 0x000e640008000800 */
[----:B-12---:R-:W-:Y:S01]  /*03f0*/  VIADD R0, R9, 0x1ff ;  /* 0x000001ff09007836 */ /* 0x006fe20000000000 */
[----:B------:R-:W-:Y:S01]  /*0400*/  STL [R1+0x1820], R8 ;  /* 0x0018200801007387 */ /* 0x000fe20000100800 */
[----:B------:R-:W1:Y:S03]  /*0410*/  LDCU UR64, c[0x0][0x3b0] ;  /* 0x00007600ff4077ac */ /* 0x000e660008000800 */
[----:B------:R-:W-:Y:S01]  /*0420*/  SHF.R.S32.HI R3, RZ, 0x1f, R0 ;  /* 0x0000001fff037819 */ /* 0x000fe20000011400 */
[----:B------:R-:W2:Y:S03]  /*0430*/  LDCU UR63, c[0x0][0x3b0] ;  /* 0x00007600ff3f77ac */ /* 0x000ea60008000800 */
[----:B------:R-:W-:-:S02]  /*0440*/  LEA.HI R3, R3, R0, RZ, 0x9 ;  /* 0x0000000003037211 */ /* 0x000fc400078f48ff */
[----:B---3--:R-:W-:Y:S01]  /*0450*/  IABS R10, R5 ;  /* 0x00000005000a7213 */ /* 0x008fe20000000000 */
[----:B------:R-:W-:Y:S01]  /*0460*/  ULEA UR52, UR4, UR52, 0x18 ;  /* 0x0000003404347291 */ /* 0x000fe2000f8ec0ff */
[----:B------:R-:W-:Y:S01]  /*0470*/  SHF.R.S32.HI R3, RZ, 0x9, R3 ;  /* 0x00000009ff037819 */ /* 0x000fe20000011403 */
[----:B------:R-:W-:Y:S04]  /*0480*/  BAR.SYNC.DEFER_BLOCKING 0x0 ;  /* 0x0000000000007b1d */ /* 0x000fe80000010000 */
[----:B------:R-:W-:Y:S02]  /*0490*/  IMAD.SHL.U32 R4, R3, 0x8, RZ ;  /* 0x0000000803047824 */ /* 0x000fe400078e00ff */
[----:B------:R-:W3:Y:S03]  /*04a0*/  LDCU UR62, c[0x0][0x3b0] ;  /* 0x00007600ff3e77ac */ /* 0x000ee60008000800 */
[-C--:B------:R-:W-:Y:S01]  /*04b0*/  IABS R7, R4.reuse ;  /* 0x0000000400077213 */ /* 0x080fe20000000000 */
[----:B------:R-:W1:Y:S01]  /*04c0*/  LDCU UR59, c[0x0][0x3b0] ;  /* 0x00007600ff3b77ac */ /* 0x000e620008000800 */
[----:B------:R-:W-:-:S02]  /*04d0*/  IABS R12, R4 ;  /* 0x00000004000c7213 */ /* 0x000fc40000000000 */
[----:B------:R-:W1:Y:S01]  /*04e0*/  I2F.RP R0, R7 ;  /* 0x0000000700007306 */ /* 0x000e620000209400 */
[----:B------:R-:W2:Y:S01]  /*04f0*/  LDCU UR58, c[0x0][0x3b0] ;  /* 0x00007600ff3a77ac */ /* 0x000ea20008000800 */
[----:B------:R-:W2:Y:S01]  /*0500*/  LDCU UR57, c[0x0][0x3b0] ;  /* 0x00007600ff3977ac */ /* 0x000ea20008000800 */
[----:B------:R-:W2:Y:S01]  /*0510*/  LDCU UR56, c[0x0][0x3b0] ;  /* 0x00007600ff3877ac */ /* 0x000ea20008000800 */
[----:B------:R-:W2:Y:S01]  /*0520*/  LDS R18, [UR52] ;  /* 0x00000034ff127984 */ /* 0x000ea20008000800 */
[----:B------:R-:W2:Y:S03]  /*0530*/  LDCU UR55, c[0x0][0x3b0] ;  /* 0x00007600ff3777ac */ /* 0x000ea60008000800 */
[----:B-1----:R-:W1:Y:S01]  /*0540*/  MUFU.RCP R0, R0 ;  /* 0x0000000000007308 */ /* 0x002e620000001000 */
[----:B------:R-:W2:Y:S01]  /*0550*/  LDCU UR54, c[0x0][0x3b0] ;  /* 0x00007600ff3677ac */ /* 0x000ea20008000800 */
[----:B------:R-:W2:Y:S01]  /*0560*/  LDCU UR51, c[0x0][0x3b0] ;  /* 0x00007600ff3377ac */ /* 0x000ea20008000800 */
[----:B------:R-:W2:Y:S01]  /*0570*/  LDCU UR50, c[0x0][0x3b0] ;  /* 0x00007600ff3277ac */ /* 0x000ea20008000800 */
[----:B------:R-:W2:Y:S01]  /*0580*/  LDCU UR49, c[0x0][0x3b0] ;  /* 0x00007600ff3177ac */ /* 0x000ea20008000800 */
[----:B-1----:R-:W-:Y:S01]  /*0590*/  VIADD R2, R0, 0xffffffe ;  /* 0x0ffffffe00027836 */ /* 0x002fe20000000000 */
[----:B------:R-:W1:Y:S01]  /*05a0*/  LDCU UR48, c[0x0][0x3b0] ;  /* 0x00007600ff3077ac */ /* 0x000e620008000800 */
[----:B------:R-:W-:Y:S01]  /*05b0*/  IMAD.MOV R0, RZ, RZ, -R12 ;  /* 0x000000ffff007224 */ /* 0x000fe200078e0a0c */
[----:B------:R-:W-:Y:S01]  /*05c0*/  IABS R12, R8 ;  /* 0x00000008000c7213 */ /* 0x000fe20000000000 */
[----:B------:R2:W1:Y:S01]  /*05d0*/  F2I.FTZ.U32.TRUNC.NTZ R3, R2 ;  /* 0x0000000200037305 */ /* 0x000462000021f000 */
[----:B------:R-:W3:Y:S01]  /*05e0*/  LDCU UR47, c[0x0][0x3b0] ;  /* 0x00007600ff2f77ac */ /* 0x000ee20008000800 */
[----:B------:R-:W3:Y:S01]  /*05f0*/  LDCU UR46, c[0x0][0x3b0] ;  /* 0x00007600ff2e77ac */ /* 0x000ee20008000800 */
[----:B--2---:R-:W-:Y:S01]  /*0600*/  IMAD.MOV.U32 R2, RZ, RZ, RZ ;  /* 0x000000ffff027224 */ /* 0x004fe200078e00ff */
[----:B------:R-:W2:Y:S01]  /*0610*/  LDCU UR45, c[0x0][0x3b0] ;  /* 0x00007600ff2d77ac */ /* 0x000ea20008000800 */
[----:B------:R-:W2:Y:S01]  /*0620*/  LDCU UR44, c[0x0][0x3b0] ;  /* 0x00007600ff2c77ac */ /* 0x000ea20008000800 */
[----:B-1----:R-:W-:Y:S01]  /*0630*/  IMAD.MOV R6, RZ, RZ, -R3 ;  /* 0x000000ffff067224 */ /* 0x002fe200078e0a03 */
[----:B------:R-:W-:Y:S01]  /*0640*/  R2UR UR53, R18 ;  /* 0x00000000123572ca */ /* 0x000fe200000e0000 */
[----:B------:R-:W1:Y:S02]  /*0650*/  LDCU UR43, c[0x0][0x3b0] ;  /* 0x00007600ff2b77ac */ /* 0x000e640008000800 */
[----:B------:R-:W-:-:S02]  /*0660*/  IMAD R11, R6, R7, RZ ;  /* 0x00000007060b7224 */ /* 0x000fc400078e02ff */
[----:B------:R-:W-:Y:S01]  /*0670*/  IMAD.MOV.U32 R6, RZ, RZ, R10 ;  /* 0x000000ffff067224 */ /* 0x000fe200078e000a */
[----:B------:R-:W1:Y:S01]  /*0680*/  LDCU UR42, c[0x0][0x3b0] ;  /* 0x00007600ff2a77ac */ /* 0x000e620008000800 */
[----:B------:R-:W-:Y:S01]  /*0690*/  IMAD.HI.U32 R3, R3, R11, R2 ;  /* 0x0000000b03037227 */ /* 0x000fe200078e0002 */
[----:B------:R-:W1:Y:S05]  /*06a0*/  LDCU UR41, c[0x0][0x3b0] ;  /* 0x00007600ff2977ac */ /* 0x000e6a0008000800 */
[----:B------:R-:W-:Y:S01]  /*06b0*/  IMAD.HI.U32 R3, R3, R6, RZ ;  /* 0x0000000603037227 */ /* 0x000fe200078e00ff */
[----:B------:R-:W1:Y:S03]  /*06c0*/  LDCU UR40, c[0x0][0x3b0] ;  /* 0x00007600ff2877ac */ /* 0x000e660008000800 */
[----:B------:R-:W-:Y:S01]  /*06d0*/  IMAD R0, R3, R0, R6 ;  /* 0x0000000003007224 */ /* 0x000fe200078e0206 */
[----:B------:R-:W1:Y:S04]  /*06e0*/  LDCU UR39, c[0x0][0x3b0] ;  /* 0x00007600ff2777ac */ /* 0x000e680008000800 */
[----:B------:R-:W-:Y:S01]  /*06f0*/  ISETP.GT.U32.AND P1, PT, R7, R0, PT ;  /* 0x000000000700720c */ /* 0x000fe20003f24070 */
[----:B------:R-:W1:Y:S01]  /*0700*/  LDCU UR38, c[0x0][0x3b0] ;  /* 0x00007600ff2677ac */ /* 0x000e620008000800 */
[----:B------:R-:W1:Y:S01]  /*0710*/  LDCU UR37, c[0x0][0x3b0] ;  /* 0x00007600ff2577ac */ /* 0x000e620008000800 */
[----:B------:R-:W1:Y:S10]  /*0720*/  LDCU UR36, c[0x0][0x3b0] ;  /* 0x00007600ff2477ac */ /* 0x000e740008000800 */
[----:B------:R-:W-:Y:S01]  /*0730*/  @!P1 IMAD.IADD R0, R0, 0x1, -R7 ;  /* 0x0000000100009824 */ /* 0x000fe200078e0a07 */
[----:B------:R-:W1:Y:S01]  /*0740*/  LDCU UR35, c[0x0][0x3b0] ;  /* 0x00007600ff2377ac */ /* 0x000e620008000800 */
[----:B------:R-:W-:Y:S01]  /*0750*/  @!P1 VIADD R3, R3, 0x1 ;  /* 0x0000000103039836 */ /* 0x000fe20000000000 */
[----:B------:R-:W-:-:S02]  /*0760*/  ISETP.NE.AND P1, PT, R4, RZ, PT ;  /* 0x000000ff0400720c */ /* 0x000fc40003f25270 */
[----:B------:R-:W-:Y:S01]  /*0770*/  ISETP.GE.U32.AND P0, PT, R0, R7, PT ;  /* 0x000000070000720c */ /* 0x000fe20003f06070 */
[----:B------:R-:W1:Y:S01]  /*0780*/  LDCU UR34, c[0x0][0x3b0] ;  /* 0x00007600ff2277ac */ /* 0x000e620008000800 */
[-C--:B------:R-:W-:Y:S01]  /*0790*/  LOP3.LUT R0, R5, R4.reuse, RZ, 0x3c, !PT ;  /* 0x0000000405007212 */ /* 0x080fe200078e3cff */
[----:B------:R-:W1:Y:S03]  /*07a0*/  LDCU UR33, c[0x0][0x3b0] ;  /* 0x00007600ff2177ac */ /* 0x000e660008000800 */
[----:B------:R-:W-:Y:S01]  /*07b0*/  ISETP.GE.AND P2, PT, R0, RZ, PT ;  /* 0x000000ff0000720c */ /* 0x000fe20003f46270 */
[----:B------:R-:W-:Y:S01]  /*07c0*/  VIADD R0, R8, 0x3f ;  /* 0x0000003f08007836 */ /* 0x000fe20000000000 */
[----:B------:R-:W1:Y:S05]  /*07d0*/  LDCU UR32, c[0x0][0x3b0] ;  /* 0x00007600ff2077ac */ /* 0x000e6a0008000800 */
[----:B------:R-:W-:Y:S01]  /*07e0*/  @P0 IADD3 R3, PT, PT, R3, 0x1, RZ ;  /* 0x0000000103030810 */ /* 0x000fe20007ffe0ff */
[----:B------:R-:W1:Y:S04]  /*07f0*/  LDCU UR31, c[0x0][0x3b0] ;  /* 0x00007600ff1f77ac */ /* 0x000e680008000800 */
[----:B------:R-:W-:Y:S01]  /*0800*/  IMAD.MOV.U32 R2, RZ, RZ, R3 ;  /* 0x000000ffff027224 */ /* 0x000fe200078e0003 */
[----:B------:R-:W-:Y:S01]  /*0810*/  SHF.R.S32.HI R3, RZ, 0x1f, R0 ;  /* 0x0000001fff037819 */ /* 0x000fe20000011400 */
[----:B------:R-:W1:Y:S02]  /*0820*/  LDCU UR30, c[0x0][0x3b0] ;  /* 0x00007600ff1e77ac */ /* 0x000e640008000800 */
[----:B------:R-:W-:Y:S01]  /*0830*/  @!P2 IMAD.MOV R2, RZ, RZ, -R2 ;  /* 0x000000ffff02a224 */ /* 0x000fe200078e0a02 */
[----:B------:R-:W-:Y:S01]  /*0840*/  @!P1 LOP3.LUT R2, RZ, R4, RZ, 0x33, !PT ;  /* 0x00000004ff029212 */ /* 0x000fe200078e33ff */
[----:B------:R-:W1:Y:S01]  /*0850*/  LDCU UR29, c[0x0][0x3b0] ;  /* 0x00007600ff1d77ac */ /* 0x000e620008000800 */
[----:B------:R-:W-:-:S03]  /*0860*/  LEA.HI R3, R3, R0, RZ, 0x6 ;  /* 0x0000000003037211 */ /* 0x000fc600078f30ff */
[----:B------:R-:W-:Y:S01]  /*0870*/  IMAD.SHL.U32 R10, R2, 0x8, RZ ;  /* 0x00000008020a7824 */ /* 0x000fe200078e00ff */
[----:B------:R-:W1:Y:S01]  /*0880*/  LDCU UR28, c[0x0][0x3b0] ;  /* 0x00007600ff1c77ac */ /* 0x000e620008000800 */
[----:B------:R-:W-:-:S03]  /*0890*/  IMAD.MOV R2, RZ, RZ, -R2 ;  /* 0x000000ffff027224 */ /* 0x000fc600078e0a02 */
[----:B------:R-:W-:Y:S01]  /*08a0*/  LEA.HI.SX32 R3, R3, -R10, 0x1a ;  /* 0x8000000a03037211 */ /* 0x000fe200078fd2ff */
[----:B------:R-:W-:Y:S01]  /*08b0*/  IMAD R14, R4, R2, R5 ;  /* 0x00000002040e7224 */ /* 0x000fe200078e0205 */
[----:B------:R-:W1:Y:S02]  /*08c0*/  LDCU UR27, c[0x0][0x3b0] ;  /* 0x00007600ff1b77ac */ /* 0x000e640008000800 */
[----:B------:R-:W-:Y:S02]  /*08d0*/  VIMNMX R13, PT, PT, R3, 0x8, PT ;  /* 0x00000008030d7848 */ /* 0x000fe40003fe0100 */
[----:B------:R-:W-:Y:S01]  /*08e0*/  IABS R11, R14 ;  /* 0x0000000e000b7213 */ /* 0x000fe20000000000 */
[----:B------:R-:W1:Y:S01]  /*08f0*/  LDCU UR26, c[0x0][0x3b0] ;  /* 0x00007600ff1a77ac */ /* 0x000e620008000800 */
[-C--:B------:R-:W-:Y:S02]  /*0900*/  IABS R7, R13.reuse ;  /* 0x0000000d00077213 */ /* 0x080fe40000000000 */
[----:B------:R-:W-:Y:S01]  /*0910*/  IABS R4, R13 ;  /* 0x0000000d00047213 */ /* 0x000fe20000000000 */
[----:B------:R-:W1:Y:S01]  /*0920*/  LDCU UR25, c[0x0][0x3b0] ;  /* 0x00007600ff1977ac */ /* 0x000e620008000800 */
[----:B------:R-:W2:Y:S01]  /*0930*/  I2F.RP R0, R7 ;  /* 0x0000000700007306 */ /* 0x000ea20000209400 */
[----:B------:R-:W1:Y:S01]  /*0940*/  LDCU UR24, c[0x0][0x3b0] ;  /* 0x00007600ff1877ac */ /* 0x000e620008000800 */
[----:B------:R-:W1:Y:S01]  /*0950*/  LDCU UR23, c[0x0][0x3b0] ;  /* 0x00007600ff1777ac */ /* 0x000e620008000800 */
[----:B------:R-:W1:Y:S05]  /*0960*/  LDCU UR22, c[0x0][0x3b0] ;  /* 0x00007600ff1677ac */ /* 0x000e6a0008000800 */
[----:B--2---:R-:W2:Y:S01]  /*0970*/  MUFU.RCP R0, R0 ;  /* 0x0000000000007308 */ /* 0x004ea20000001000 */
[----:B------:R-:W1:Y:S01]  /*0980*/  LDCU UR21, c[0x0][0x3b0] ;  /* 0x00007600ff1577ac */ /* 0x000e620008000800 */
[----:B------:R-:W1:Y:S01]  /*0990*/  LDCU UR20, c[0x0][0x3b0] ;  /* 0x00007600ff1477ac */ /* 0x000e620008000800 */
[----:B------:R-:W1:Y:S01]  /*09a0*/  LDCU UR19, c[0x0][0x3b0] ;  /* 0x00007600ff1377ac */ /* 0x000e620008000800 */
[----:B------:R-:W1:Y:S01]  /*09b0*/  LDCU UR18, c[0x0][0x3b0] ;  /* 0x00007600ff1277ac */ /* 0x000e620008000800 */
[----:B--2---:R-:W-:Y:S01]  /*09c0*/  VIADD R3, R0, 0xffffffe ;  /* 0x0ffffffe00037836 */ /* 0x004fe20000000000 */
[----:B------:R-:W2:Y:S01]  /*09d0*/  LDCU UR17, c[0x0][0x3b0] ;  /* 0x00007600ff1177ac */ /* 0x000ea20008000800 */
[----:B------:R-:W-:Y:S01]  /*09e0*/  IMAD.MOV R0, RZ, RZ, -R4 ;  /* 0x000000ffff007224 */ /* 0x000fe200078e0a04 */
[----:B------:R-:W-:Y:S01]  /*09f0*/  IABS R4, R9 ;  /* 0x0000000900047213 */ /* 0x000fe20000000000 */
[----:B------:R-:W1:Y:S02]  /*0a00*/  LDCU UR16, c[0x0][0x3b0] ;  /* 0x00007600ff1077ac */ /* 0x000e640008000800 */
[----:B------:R-:W2:Y:S01]  /*0a10*/  F2I.FTZ.U32.TRUNC.NTZ R3, R3 ;  /* 0x0000000300037305 */ /* 0x000ea2000021f000 */
[----:B------:R-:W1:Y:S01]  /*0a20*/  LDCU UR15, c[0x0][0x3b0] ;  /* 0x00007600ff0f77ac */ /* 0x000e620008000800 */
[----:B------:R-:W1:Y:S01]  /*0a30*/  LDCU UR14, c[0x0][0x3b0] ;  /* 0x00007600ff0e77ac */ /* 0x000e620008000800 */
[----:B------:R-:W1:Y:S01]  /*0a40*/  LDCU UR13, c[0x0][0x3b0] ;  /* 0x00007600ff0d77ac */ /* 0x000e620008000800 */
[--C-:B--2---:R-:W-:Y:S01]  /*0a50*/  IMAD.MOV R6, RZ, RZ, -R3.reuse ;  /* 0x000000ffff067224 */ /* 0x104fe200078e0a03 */
[----:B------:R-:W2:Y:S03]  /*0a60*/  LDCU UR7, c[0x0][0x3b0] ;  /* 0x00007600ff0777ac */ /* 0x000ea60008000800 */
[----:B------:R-:W-:Y:S01]  /*0a70*/  IMAD.MOV.U32 R2, RZ, RZ, R6 ;  /* 0x000000ffff027224 */ /* 0x000fe200078e0006 */
[----:B------:R-:W1:Y:S01]  /*0a80*/  LDCU UR77, c[0x0][0x3b0] ;  /* 0x00007600ff4d77ac */ /* 0x000e620008000800 */
[----:B------:R-:W1:Y:S02]  /*0a90*/  I2F.RP R6, R4 ;  /* 0x0000000400067306 */ /* 0x000e640000209400 */
[----:B------:R-:W-:Y:S01]  /*0aa0*/  IMAD R5, R2, R7, RZ ;  /* 0x0000000702057224 */ /* 0x000fe200078e02ff */
[----:B------:R-:W2:Y:S01]  /*0ab0*/  LDCU UR76, c[0x0][0x3b0] ;  /* 0x00007600ff4c77ac */ /* 0x000ea20008000800 */
[----:B------:R-:W-:Y:S01]  /*0ac0*/  IMAD.MOV.U32 R2, RZ, RZ, RZ ;  /* 0x000000ffff027224 */ /* 0x000fe200078e00ff */
[----:B------:R-:W2:Y:S03]  /*0ad0*/  LDCU UR75, c[0x0][0x3b0] ;  /* 0x00007600ff4b77ac */ /* 0x000ea60008000800 */
[----:B------:R-:W-:Y:S01]  /*0ae0*/  IMAD.HI.U32 R2, R3, R5, R2 ;  /* 0x0000000503027227 */ /* 0x000fe200078e0002 */
[----:B------:R-:W-:Y:S01]  /*0af0*/  LOP3.LUT R5, R15, 0x3f, RZ, 0xc0, !PT ;  /* 0x0000003f0f057812 */ /* 0x000fe200078ec0ff */
[----:B------:R-:W2:Y:S01]  /*0b00*/  I2F.RP R3, R12 ;  /* 0x0000000c00037306 */ /* 0x000ea20000209400 */
[----:B------:R-:W3:Y:S03]  /*0b10*/  LDCU UR6, c[0x0][0x3b0] ;  /* 0x00007600ff0677ac */ /* 0x000ee60008000800 */
[----:B------:R-:W-:Y:S01]  /*0b20*/  IMAD.HI.U32 R2, R2, R11, RZ ;  /* 0x0000000b02027227 */ /* 0x000fe200078e00ff */
[----:B------:R-:W3:Y:S03]  /*0b30*/  LDCU UR74, c[0x0][0x3b0] ;  /* 0x00007600ff4a77ac */ /* 0x000ee60008000800 */
[----:B------:R-:W-:Y:S01]  /*0b40*/  IMAD R0, R2, R0, R11 ;  /* 0x0000000002007224 */ /* 0x000fe200078e020b */
[----:B-1----:R-:W1:Y:S01]  /*0b50*/  MUFU.RCP R6, R6 ;  /* 0x0000000600067308 */ /* 0x002e620000001000 */
[----:B------:R-:W1:Y:S03]  /*0b60*/  LDCU UR73, c[0x0][0x3b0] ;  /* 0x00007600ff4977ac */ /* 0x000e660008000800 */
[----:B------:R-:W-:Y:S01]  /*0b70*/  ISETP.GT.U32.AND P1, PT, R7, R0, PT ;  /* 0x000000000700720c */ /* 0x000fe20003f24070 */
[----:B------:R-:W3:Y:S03]  /*0b80*/  LDCU UR72, c[0x0][0x3b0] ;  /* 0x00007600ff4877ac */ /* 0x000ee60008000800 */
[----:B--2---:R-:W2:Y:S01]  /*0b90*/  MUFU.RCP R3, R3 ;  /* 0x0000000300037308 */ /* 0x004ea20000001000 */
[----:B------:R-:W2:Y:S01]  /*0ba0*/  LDCU UR71, c[0x0][0x3b0] ;  /* 0x00007600ff4777ac */ /* 0x000ea20008000800 */
[----:B------:R-:W2:Y:S07]  /*0bb0*/  LDCU UR70, c[0x0][0x3b0] ;  /* 0x00007600ff4677ac */ /* 0x000eae0008000800 */
[----:B------:R-:W-:Y:S01]  /*0bc0*/  @!P1 IMAD.IADD R0, R0, 0x1, -R7 ;  /* 0x0000000100009824 */ /* 0x000fe200078e0a07 */
[----:B------:R-:W2:Y:S01]  /*0bd0*/  LDCU UR69, c[0x0][0x3b0] ;  /* 0x00007600ff4577ac */ /* 0x000ea20008000800 */
[----:B------:R-:W-:Y:S01]  /*0be0*/  @!P1 VIADD R2, R2, 0x1 ;  /* 0x0000000102029836 */ /* 0x000fe20000000000 */
[----:B------:R-:W-:Y:S01]  /*0bf0*/  BAR.SYNC.DEFER_BLOCKING 0x0 ;  /* 0x0000000000007b1d */ /* 0x000fe20000010000 */
[----:B------:R-:W-:Y:S01]  /*0c00*/  ISETP.NE.AND P1, PT, R13, RZ, PT ;  /* 0x000000ff0d00720c */ /* 0x000fe20003f25270 */
[----:B-1----:R-:W-:Y:S01]  /*0c10*/  VIADD R6, R6, 0xffffffe ;  /* 0x0ffffffe06067836 */ /* 0x002fe20000000000 */
[----:B------:R-:W-:-:S02]  /*0c20*/  ISETP.GE.U32.AND P0, PT, R0, R7, PT ;  /* 0x000000070000720c */ /* 0x000fc40003f06070 */
[----:B------:R-:W-:Y:S01]  /*0c30*/  LOP3.LUT R0, R14, R13, RZ, 0x3c, !PT ;  /* 0x0000000d0e007212 */ /* 0x000fe200078e3cff */
[----:B------:R-:W1:Y:S03]  /*0c40*/  LDCU UR5, c[0x0][0x3a4] ;  /* 0x00007480ff0577ac */ /* 0x000e660008000800 */
[----:B------:R-:W-:-:S07]  /*0c50*/  ISETP.GE.AND P2, PT, R0, RZ, PT ;  /* 0x000000ff0000720c */ /* 0x000fce0003f46270 */
[----:B------:R-:W-:-:S04]  /*0c60*/  @P0 VIADD R2, R2, 0x1 ;  /* 0x0000000102020836 */ /* 0x000fc80000000000 */
[----:B------:R-:W-:Y:S02]  /*0c70*/  IMAD.MOV.U32 R9, RZ, RZ, R2 ;  /* 0x000000ffff097224 */ /* 0x000fe400078e0002 */
[----:B--2---:R-:W-:Y:S02]  /*0c80*/  VIADD R2, R3, 0xffffffe ;  /* 0x0ffffffe03027836 */ /* 0x004fe40000000000 */
[----:B------:R-:W-:Y:S01]  /*0c90*/  @!P2 IMAD.MOV R9, RZ, RZ, -R9 ;  /* 0x000000ffff09a224 */ /* 0x000fe200078e0a09 */
[----:B------:R-:W-:Y:S01]  /*0ca0*/  @!P1 LOP3.LUT R9, RZ, R13, RZ, 0x33, !PT ;  /* 0x0000000dff099212 */ /* 0x000fe200078e33ff */
[----:B------:R2:W1:Y:S04]  /*0cb0*/  F2I.FTZ.U32.TRUNC.NTZ R3, R2 ;  /* 0x0000000200037305 */ /* 0x000468000021f000 */
[----:B------:R-:W-:-:S04]  /*0cc0*/  IMAD.MOV R0, RZ, RZ, -R9 ;  /* 0x000000ffff007224 */ /* 0x000fc800078e0a09 */
[----:B------:R-:W-:Y:S02]  /*0cd0*/  IMAD R0, R13, R0, R14 ;  /* 0x000000000d007224 */ /* 0x000fe400078e020e */
[----:B--2---:R-:W-:Y:S02]  /*0ce0*/  IMAD.MOV.U32 R2, RZ, RZ, RZ ;  /* 0x000000ffff027224 */ /* 0x004fe400078e00ff */
[----:B------:R-:W-:Y:S01]  /*0cf0*/  IMAD.IADD R0, R10, 0x1, R0 ;  /* 0x000000010a007824 */ /* 0x000fe200078e0200 */
[----:B------:R-:W-:Y:S02]  /*0d00*/  SHF.R.U32.HI R10, RZ, 0x5, R15 ;  /* 0x00000005ff0a7819 */ /* 0x000fe4000001160f */
[----:B-1----:R-:W-:Y:S01]  /*0d10*/  IADD3 R7, PT, PT, RZ, -R3, RZ ;  /* 0x80000003ff077210 */ /* 0x002fe20007ffe0ff */
[----:B------:R-:W-:Y:S01]  /*0d20*/  IMAD R16, R0, 0x40, R5 ;  /* 0x0000004000107824 */ /* 0x000fe200078e0205 */
[----:B------:R-:W-:Y:S02]  /*0d30*/  LOP3.LUT R0, R15, 0x40, RZ, 0xc0, !PT ;  /* 0x000000400f007812 */ /* 0x000fe400078ec0ff */
[----:B------:R-:W-:Y:S01]  /*0d40*/  R2UR UR12, R10 ;  /* 0x000000000a0c72ca */ /* 0x000fe200000e0000 */
[----:B------:R-:W-:Y:S01]  /*0d50*/  IMAD R7, R7, R12, RZ ;  /* 0x0000000c07077224 */ /* 0x000fe200078e02ff */
[----:B------:R-:W-:Y:S01]  /*0d60*/  IABS R13, R16 ;  /* 0x00000010000d7213 */ /* 0x000fe20000000000 */
[----:B------:R1:W-:Y:S02]  /*0d70*/  STL [R1+0x167c], R16 ;  /* 0x00167c1001007387 */ /* 0x0003e40000100800 */
[----:B------:R-:W-:-:S02]  /*0d80*/  IMAD.HI.U32 R2, R3, R7, R2 ;  /* 0x0000000703027227 */ /* 0x000fc400078e0002 */
[----:B------:R-:W2:Y:S02]  /*0d90*/  F2I.FTZ.U32.TRUNC.NTZ R3, R6 ;  /* 0x0000000600037305 */ /* 0x000ea4000021f000 */
[----:B------:R-:W-:Y:S02]  /*0da0*/  IMAD.SHL.U32 R7, R15, 0x10, RZ ;  /* 0x000000100f077824 */ /* 0x000fe400078e00ff */
[----:B------:R-:W-:-:S03]  /*0db0*/  IMAD.HI.U32 R2, R2, R13, RZ ;  /* 0x0000000d02027227 */ /* 0x000fc600078e00ff */
[----:B------:R-:W-:Y:S01]  /*0dc0*/  LOP3.LUT R7, R7, 0x70, RZ, 0xc0, !PT ;  /* 0x0000007007077812 */ /* 0x000fe200078ec0ff */
[----:B------:R-:W-:-:S03]  /*0dd0*/  IMAD.MOV R2, RZ, RZ, -R2 ;  /* 0x000000ffff027224 */ /* 0x000fc600078e0a02 */
[----:B------:R-:W-:Y:S01]  /*0de0*/  LEA.HI R10, R0, R7, RZ, 0x1c ;  /* 0x00000007000a7211 */ /* 0x000fe200078fe0ff */
[----:B------:R-:W-:Y:S02]  /*0df0*/  IMAD.SHL.U32 R0, R9, 0x200, RZ ;  /* 0x0000020009007824 */ /* 0x000fe400078e00ff */
[----:B------:R-:W-:Y:S02]  /*0e00*/  IMAD R13, R12, R2, R13 ;  /* 0x000000020c0d7224 */ /* 0x000fe400078e020d */
[----:B--2---:R-:W-:Y:S01]  /*0e10*/  IMAD.MOV R11, RZ, RZ, -R3 ;  /* 0x000000ffff0b7224 */ /* 0x004fe200078e0a03 */
[----:B------:R-:W-:Y:S01]  /*0e20*/  IADD3 R33, PT, PT, R0, 0x18e, RZ ;  /* 0x0000018e00217810 */ /* 0x000fe20007ffe0ff */
[----:B------:R-:W-:Y:S01]  /*0e30*/  IMAD.MOV.U32 R2, RZ, RZ, RZ ;  /* 0x000000ffff027224 */ /* 0x000fe200078e00ff */
[----:B------:R-:W-:Y:S01]  /*0e40*/  ISETP.GT.U32.AND P0, PT, R12, R13, PT ;  /* 0x0000000d0c00720c */ /* 0x000fe20003f04070 */
[----:B------:R-:W-:Y:S01]  /*0e50*/  IMAD.MOV.U32 R7, RZ, RZ, R11 ;  /* 0x000000ffff077224 */ /* 0x000fe200078e000b */
[----:B------:R-:W-:Y:S01]  /*0e60*/  IABS R39, R33 ;  /* 0x0000002100277213 */ /* 0x000fe20000000000 */
[C---:B------:R-:W-:Y:S01]  /*0e70*/  VIADD R15, R0.reuse, 0x1 ;  /* 0x00000001000f7836 */ /* 0x040fe20000000000 */
[----:B------:R-:W-:Y:S01]  /*0e80*/  IADD3 R36, PT, PT, R0, 0x193, RZ ;  /* 0x0000019300247810 */ /* 0x000fe20007ffe0ff */
[----:B------:R-:W-:-:S02]  /*0e90*/  IMAD R7, R7, R4, RZ ;  /* 0x0000000407077224 */ /* 0x000fc400078e02ff */
[C---:B-1----:R-:W-:Y:S01]  /*0ea0*/  VIADD R16, R0.reuse, 0x2 ;  /* 0x0000000200107836 */ /* 0x042fe20000000000 */
[----:B------:R-:W-:Y:S01]  /*0eb0*/  IABS R9, R15 ;  /* 0x0000000f00097213 */ /* 0x000fe20000000000 */
[----:B------:R-:W-:Y:S01]  /*0ec0*/  IMAD.HI.U32 R7, R3, R7, R2 ;  /* 0x0000000703077227 */ /* 0x000fe200078e0002 */
[----:B------:R-:W-:Y:S02]  /*0ed0*/  ISETP.GE.AND P1, PT, R15, RZ, PT ;  /* 0x000000ff0f00720c */ /* 0x000fe40003f26270 */
[----:B------:R-:W-:Y:S01]  /*0ee0*/  IABS R11, R16 ;  /* 0x00000010000b7213 */ /* 0x000fe20000000000 */
[----:B------:R-:W-:Y:S01]  /*0ef0*/  VIADD R17, R0, 0x3 ;  /* 0x0000000300117836 */ /* 0x000fe20000000000 */
[----:B------:R-:W-:Y:S01]  /*0f00*/  ISETP.GE.AND P4, PT, R16, RZ, PT ;  /* 0x000000ff1000720c */ /* 0x000fe20003f86270 */
[----:B------:R-:W-:-:S03]  /*0f10*/  IMAD.HI.U32 R3, R7, R9, RZ ;  /* 0x0000000907037227 */ /* 0x000fc600078e00ff */
[----:B------:R-:W-:Y:S01]  /*0f20*/  IABS R14, R17 ;  /* 0x00000011000e7213 */ /* 0x000fe20000000000 */
[----:B------:R-:W-:Y:S01]  /*0f30*/  IMAD.MOV R3, RZ, RZ, -R3 ;  /* 0x000000ffff037224 */ /* 0x000fe200078e0a03 */
[----:B------:R-:W-:Y:S01]  /*0f40*/  ISETP.GE.AND P2, PT, R17, RZ, PT ;  /* 0x000000ff1100720c */ /* 0x000fe20003f46270 */
[----:B------:R-:W-:Y:S02]  /*0f50*/  @!P0 IMAD.IADD R13, R13, 0x1, -R12 ;  /* 0x000000010d0d8824 */ /* 0x000fe400078e0a0c */
[----:B------:R-:W-:Y:S02]  /*0f60*/  IMAD R3, R4, R3, R9 ;  /* 0x0000000304037224 */ /* 0x000fe400078e0209 */
[----:B------:R-:W-:Y:S01]  /*0f70*/  IMAD R2, R5, 0x80, R10 ;  /* 0x0000008005027824 */ /* 0x000fe200078e020a */
[----:B------:R-:W-:Y:S01]  /*0f80*/  ISETP.GT.U32.AND P0, PT, R12, R13, PT ;  /* 0x0000000d0c00720c */ /* 0x000fe20003f04070 */
[----:B------:R-:W-:Y:S01]  /*0f90*/  IMAD.HI.U32 R5, R7, R11, RZ ;  /* 0x0000000b07057227 */ /* 0x000fe200078e00ff */
[----:B------:R-:W-:-:S02]  /*0fa0*/  ISETP.GT.U32.AND P3, PT, R4, R3, PT ;  /* 0x000000030400720c */ /* 0x000fc40003f64070 */
[----:B------:R1:W-:Y:S01]  /*0fb0*/  STL [R1+0x1828], R2 ;  /* 0x0018280201007387 */ /* 0x0003e20000100800 */
[----:B------:R-:W-:-:S04]  /*0fc0*/  IMAD.HI.U32 R6, R7, R14, RZ ;  /* 0x0000000e07067227 */ /* 0x000fc800078e00ff */
[----:B------:R-:W-:Y:S01]  /*0fd0*/  IMAD.MOV R5, RZ, RZ, -R5 ;  /* 0x000000ffff057224 */ /* 0x000fe200078e0a05 */
[----:B------:R-:W-:Y:S01]  /*0fe0*/  IADD3 R15, PT, PT, -R6, RZ, RZ ;  /* 0x000000ff060f7210 */ /* 0x000fe20007ffe1ff */
[----:B------:R-:W-:Y:S02]  /*0ff0*/  VIADD R18, R0, 0x7 ;  /* 0x0000000700127836 */ /* 0x000fe40000000000 */
[C---:B------:R-:W-:Y:S02]  /*1000*/  IMAD R5, R4.reuse, R5, R11 ;  /* 0x0000000504057224 */ /* 0x040fe400078e020b */
[----:B------:R-:W-:Y:S01]  /*1010*/  IMAD R9, R4, R15, R14 ;  /* 0x0000000f04097224 */ /* 0x000fe200078e020e */
[----:B------:R-:W-:Y:S01]  /*1020*/  IABS R19, R18 ;  /* 0x0000001200137213 */ /* 0x000fe20000000000 */
[----:B------:R-:W-:Y:S02]  /*1030*/  VIADD R14, R0, 0x4 ;  /* 0x00000004000e7836 */ /* 0x000fe40000000000 */
[----:B------:R-:W-:Y:S01]  /*1040*/  @!P0 IMAD.IADD R13, R13, 0x1, -R12 ;  /* 0x000000010d0d8824 */ /* 0x000fe200078e0a0c */
[----:B------:R-:W-:Y:S01]  /*1050*/  ISETP.GT.U32.AND P0, PT, R4, R5, PT ;  /* 0x000000050400720c */ /* 0x000fe20003f04070 */
[----:B------:R-:W-:Y:S01]  /*1060*/  @!P3 IMAD.IADD R3, R3, 0x1, -R4 ;  /* 0x000000010303b824 */ /* 0x000fe200078e0a04 */
[----:B------:R-:W-:Y:S01]  /*1070*/  IABS R11, R14 ;  /* 0x0000000e000b7213 */ /* 0x000fe20000000000 */
[----:B------:R-:W-:Y:S01]  /*1080*/  VIADD R12, R0, 0x5 ;  /* 0x00000005000c7836 */ /* 0x000fe20000000000 */
[----:B------:R-:W-:Y:S01]  /*1090*/  ISETP.GT.U32.AND P6, PT, R4, R9, PT ;  /* 0x000000090400720c */ /* 0x000fe20003fc4070 */
[----:B------:R-:W-:Y:S01]  /*10a0*/  VIADD R16, R0, 0x6 ;  /* 0x0000000600107836 */ /* 0x000fe20000000000 */
[----:B------:R-:W-:Y:S01]  /*10b0*/  ISETP.GT.U32.AND P5, PT, R4, R3, PT ;  /* 0x000000030400720c */ /* 0x000fe20003fa4070 */
[----:B------:R-:W-:Y:S01]  /*10c0*/  IMAD.HI.U32 R6, R7, R11, RZ ;  /* 0x0000000b07067227 */ /* 0x000fe200078e00ff */
[----:B------:R-:W-:Y:S01]  /*10d0*/  IABS R15, R12 ;  /* 0x0000000c000f7213 */ /* 0x000fe20000000000 */
[----:B------:R-:W-:Y:S01]  /*10e0*/  STL [R1+0x1824], R13 ;  /* 0x0018240d01007387 */ /* 0x000fe20000100800 */
[----:B------:R-:W-:Y:S01]  /*10f0*/  IABS R17, R16 ;  /* 0x0000001000117213 */ /* 0x000fe20000000000 */
[----:B------:R-:W-:Y:S01]  /*1100*/  IMAD.MOV R6, RZ, RZ, -R6 ;  /* 0x000000ffff067224 */ /* 0x000fe200078e0a06 */
[----:B------:R-:W-:Y:S01]  /*1110*/  ISETP.GE.AND P3, PT, R14, RZ, PT ;  /* 0x000000ff0e00720c */ /* 0x000fe20003f66270 */
[----:B------:R-:W-:-:S02]  /*1120*/  @!P0 IMAD.IADD R5, R5, 0x1, -R4 ;  /* 0x0000000105058824 */ /* 0x000fc400078e0a04 */
[C---:B------:R-:W-:Y:S02]  /*1130*/  IMAD R11, R4.reuse, R6, R11 ;  /* 0x00000006040b7224 */ /* 0x040fe400078e020b */
[----:B------:R-:W-:Y:S01]  /*1140*/  @!P6 IMAD.IADD R9, R9, 0x1, -R4 ;  /* 0x000000010909e824 */ /* 0x000fe200078e0a04 */
[----:B------:R-:W-:Y:S01]  /*1150*/  ISETP.GT.U32.AND P6, PT, R4, R5, PT ;  /* 0x000000050400720c */ /* 0x000fe20003fc4070 */
[----:B------:R-:W-:-:S03]  /*1160*/  IMAD.HI.U32 R10, R7, R15, RZ ;  /* 0x0000000f070a7227 */ /* 0x000fc600078e00ff */
[C---:B------:R-:W-:Y:S01]  /*1170*/  ISETP.GT.U32.AND P0, PT, R4.reuse, R9, PT ;  /* 0x000000090400720c */ /* 0x040fe20003f04070 */
[----:B------:R-:W-:Y:S01]  /*1180*/  @!P5 IMAD.IADD R3, R3, 0x1, -R4 ;  /* 0x000000010303d824 */ /* 0x000fe200078e0a04 */
[C---:B------:R-:W-:Y:S01]  /*1190*/  ISETP.GT.U32.AND P5, PT, R4.reuse, R11, PT ;  /* 0x0000000b0400720c */ /* 0x040fe20003fa4070 */
[----:B------:R-:W-:Y:S02]  /*11a0*/  IMAD.MOV R10, RZ, RZ, -R10 ;  /* 0x000000ffff0a7224 */ /* 0x000fe400078e0a0a */
[----:B------:R-:W-:Y:S02]  /*11b0*/  IMAD.MOV.U32 R8, RZ, RZ, R3 ;  /* 0x000000ffff087224 */ /* 0x000fe400078e0003 */
[----:B------:R-:W-:Y:S02]  /*11c0*/  IMAD R15, R4, R10, R15 ;  /* 0x0000000a040f7224 */ /* 0x000fe400078e020f */
[----:B------:R-:W-:-:S04]  /*11d0*/  IMAD.HI.U32 R10, R7, R19, RZ ;  /* 0x00000013070a7227 */ /* 0x000fc800078e00ff */
[----:B------:R-:W-:Y:S01]  /*11e0*/  @!P6 IMAD.IADD R5, R5, 0x1, -R4 ;  /* 0x000000010505e824 */ /* 0x000fe200078e0a04 */
[----:B------:R-:W-:Y:S01]  /*11f0*/  ISETP.GT.U32.AND P6, PT, R4, R15, PT ;  /* 0x0000000f0400720c */ /* 0x000fe20003fc4070 */
[----:B------:R-:W-:Y:S02]  /*1200*/  IMAD.MOV R10, RZ, RZ, -R10 ;  /* 0x000000ffff0a7224 */ /* 0x000fe400078e0a0a */
[----:B------:R-:W-:Y:S02]  /*1210*/  @!P5 IMAD.IADD R11, R11, 0x1, -R4 ;  /* 0x000000010b0bd824 */ /* 0x000fe400078e0a04 */
[----:B------:R-:W-:-:S04]  /*1220*/  IMAD.HI.U32 R6, R7, R17, RZ ;  /* 0x0000001107067227 */ /* 0x000fc800078e00ff */
[----:B------:R-:W-:Y:S02]  /*1230*/  VIADD R14, R0, 0x8 ;  /* 0x00000008000e7836 */ /* 0x000fe40000000000 */
[C---:B------:R-:W-:Y:S02]  /*1240*/  IMAD R19, R4.reuse, R10, R19 ;  /* 0x0000000a04137224 */ /* 0x040fe400078e0213 */
[----:B------:R-:W-:Y:S01]  /*1250*/  @!P1 IMAD.MOV R8, RZ, RZ, -R8 ;  /* 0x000000ffff089224 */ /* 0x000fe200078e0a08 */
[----:B------:R-:W-:Y:S01]  /*1260*/  ISETP.GT.U32.AND P1, PT, R4, R11, PT ;  /* 0x0000000b0400720c */ /* 0x000fe20003f24070 */
[----:B------:R-:W-:Y:S02]  /*1270*/  IMAD.MOV R6, RZ, RZ, -R6 ;  /* 0x000000ffff067224 */ /* 0x000fe400078e0a06 */
[--C-:B------:R-:W-:Y:S01]  /*1280*/  @!P0 IMAD.IADD R9, R9, 0x1, -R4.reuse ;  /* 0x0000000109098824 */ /* 0x100fe200078e0a04 */
[----:B------:R-:W-:Y:S01]  /*1290*/  ISETP.GE.AND P0, PT, R12, RZ, PT ;  /* 0x000000ff0c00720c */ /* 0x000fe20003f06270 */
[----:B------:R-:W-:Y:S01]  /*12a0*/  @!P4 IMAD.MOV R5, RZ, RZ, -R5 ;  /* 0x000000ffff05c224 */ /* 0x000fe200078e0a05 */
[----:B------:R-:W-:Y:S01]  /*12b0*/  IABS R12, R14 ;  /* 0x0000000e000c7213 */ /* 0x000fe20000000000 */
[C---:B------:R-:W-:Y:S01]  /*12c0*/  IMAD R17, R4.reuse, R6, R17 ;  /* 0x0000000604117224 */ /* 0x040fe200078e0211 */
[C---:B------:R-:W-:Y:S01]  /*12d0*/  ISETP.GT.U32.AND P4, PT, R4.reuse, R19, PT ;  /* 0x000000130400720c */ /* 0x040fe20003f84070 */
[----:B------:R-:W-:Y:S01]  /*12e0*/  @!P6 IMAD.IADD R15, R15, 0x1, -R4 ;  /* 0x000000010f0fe824 */ /* 0x000fe200078e0a04 */
[----:B------:R-:W-:Y:S01]  /*12f0*/  MOV R6, R12 ;  /* 0x0000000c00067202 */ /* 0x000fe20000000f00 */
[----:B-1----:R-:W-:Y:S01]  /*1300*/  IMAD.MOV.U32 R2, RZ, RZ, R9 ;  /* 0x000000ffff027224 */ /* 0x002fe200078e0009 */
[----:B------:R-:W-:Y:S01]  /*1310*/  ISETP.GT.U32.AND P5, PT, R4, R17, PT ;  /* 0x000000110400720c */ /* 0x000fe20003fa4070 */
[----:B------:R-:W-:Y:S01]  /*1320*/  VIADD R20, R0, 0x9 ;  /* 0x0000000900147836 */ /* 0x000fe20000000000 */
[----:B------:R-:W-:Y:S01]  /*1330*/  ISETP.GT.U32.AND P6, PT, R4, R15, PT ;  /* 0x0000000f0400720c */ /* 0x000fe20003fc4070 */
[----:B------:R-:W-:Y:S01]  /*1340*/  @!P2 IMAD.MOV R2, RZ, RZ, -R2 ;  /* 0x000000ffff02a224 */ /* 0x000fe200078e0a02 */
[----:B------:R-:W-:Y:S01]  /*1350*/  STL [R1+0xd4], R8 ;  /* 0x0000d40801007387 */ /* 0x000fe20000100800 */
[----:B------:R-:W-:Y:S01]  /*1360*/  IMAD.HI.U32 R3, R7, R6, RZ ;  /* 0x0000000607037227 */ /* 0x000fe200078e00ff */
[----:B------:R-:W-:-:S02]  /*1370*/  IABS R10, R20 ;  /* 0x00000014000a7213 */ /* 0x000fc40000000000 */
[----:B------:R1:W-:Y:S01]  /*1380*/  STL [R1+0xd0], R5 ;  /* 0x0000d00501007387 */ /* 0x0003e20000100800 */
[--C-:B------:R-:W-:Y:S01]  /*1390*/  @!P1 IMAD.IADD R11, R11, 0x1, -R4.reuse ;  /* 0x000000010b0b9824 */ /* 0x100fe200078e0a04 */
[----:B------:R-:W-:Y:S01]  /*13a0*/  ISETP.GE.AND P2, PT, R16, RZ, PT ;  /* 0x000000ff1000720c */ /* 0x000fe20003f46270 */
[----:B------:R-:W-:Y:S01]  /*13b0*/  IMAD.MOV R3, RZ, RZ, -R3 ;  /* 0x000000ffff037224 */ /* 0x000fe200078e0a03 */
[----:B------:R2:W-:Y:S01]  /*13c0*/  STL [R1+0xcc], R2 ;  /* 0x0000cc0201007387 */ /* 0x0005e20000100800 */
[----:B------:R-:W-:Y:S01]  /*13d0*/  @!P4 IMAD.IADD R19, R19, 0x1, -R4 ;  /* 0x000000011313c824 */ /* 0x000fe200078e0a04 */
[----:B------:R-:W-:Y:S01]  /*13e0*/  ISETP.GE.AND P1, PT, R18, RZ, PT ;  /* 0x000000ff1200720c */ /* 0x000fe20003f26270 */
[----:B------:R-:W-:Y:S01]  /*13f0*/  IMAD.MOV.U32 R9, RZ, RZ, R10 ;  /* 0x000000ffff097224 */ /* 0x000fe200078e000a */
[----:B------:R-:W-:Y:S01]  /*1400*/  ISETP.GE.AND P4, PT, R14, RZ, PT ;  /* 0x000000ff0e00720c */ /* 0x000fe20003f86270 */
[----:B------:R-:W-:Y:S01]  /*1410*/  IMAD R3, R4, R3, R6 ;  /* 0x0000000304037224 */ /* 0x000fe200078e0206 */
[----:B------:R-:W-:Y:S01]  /*1420*/  IADD3 R6, PT, PT, R0, 0xa, RZ ;  /* 0x0000000a00067810 */ /* 0x000fe20007ffe0ff */
[----:B------:R-:W-:-:S02]  /*1430*/  @!P5 IMAD.IADD R17, R17, 0x1, -R4 ;  /* 0x000000011111d824 */ /* 0x000fc400078e0a04 */
[----:B-1----:R-:W-:-:S03]  /*1440*/  IMAD.HI.U32 R5, R7, R9, RZ ;  /* 0x0000000907057227 */ /* 0x002fc600078e00ff */
[C---:B------:R-:W-:Y:S01]  /*1450*/  ISETP.GT.U32.AND P5, PT, R4.reuse, R17, PT ;  /* 0x000000110400720c */ /* 0x040fe20003fa4070 */
[----:B--2---:R-:W-:Y:S02]  /*1460*/  IMAD.MOV.U32 R2, RZ, RZ, R11 ;  /* 0x000000ffff027224 */ /* 0x004fe400078e000b */
[----:B------:R-:W-:Y:S01]  /*1470*/  @!P6 IMAD.IADD R15, R15, 0x1, -R4 ;  /* 0x000000010f0fe824 */ /* 0x000fe200078e0a04 */
[C---:B------:R-:W-:Y:S01]  /*1480*/  ISETP.GT.U32.AND P6, PT, R4.reuse, R3, PT ;  /* 0x000000030400720c */ /* 0x040fe20003fc4070 */
[----:B------:R-:W-:Y:S01]  /*1490*/  @!P3 IMAD.MOV R2, RZ, RZ, -R2 ;  /* 0x000000ffff02b224 */ /* 0x000fe200078e0a02 */
[----:B------:R-:W-:Y:S01]  /*14a0*/  ISETP.GT.U32.AND P3, PT, R4, R19, PT ;  /* 0x000000130400720c */ /* 0x000fe20003f64070 */
[----:B------:R-:W-:Y:S02]  /*14b0*/  IMAD.MOV R5, RZ, RZ, -R5 ;  /* 0x000000ffff057224 */ /* 0x000fe400078e0a05 */
[----:B------:R-:W-:Y:S01]  /*14c0*/  VIADD R10, R0, 0xc ;  /* 0x0000000c000a7836 */ /* 0x000fe20000000000 */
[----:B------:R1:W-:Y:S01]  /*14d0*/  STL [R1+0xc8], R2 ;  /* 0x0000c80201007387 */ /* 0x0003e20000100800 */
[----:B------:R-:W-:-:S02]  /*14e0*/  IMAD R5, R4, R5, R9 ;  /* 0x0000000504057224 */ /* 0x000fc400078e0209 */
[--C-:B------:R-:W-:Y:S01]  /*14f0*/  @!P5 IMAD.IADD R17, R17, 0x1, -R4.reuse ;  /* 0x000000011111d824 */ /* 0x100fe200078e0a04 */
[----:B------:R-:W-:Y:S01]  /*1500*/  IABS R14, R10 ;  /* 0x0000000a000e7213 */ /* 0x000fe20000000000 */
[----:B------:R-:W-:Y:S01]  /*1510*/  VIADD R9, R0, 0xb ;  /* 0x0000000b00097836 */ /* 0x000fe20000000000 */
[----:B------:R-:W-:Y:S01]  /*1520*/  ISETP.GE.AND P5, PT, R20, RZ, PT ;  /* 0x000000ff1400720c */ /* 0x000fe20003fa6270 */
[--C-:B------:R-:W-:Y:S02]  /*1530*/  @!P6 IMAD.IADD R3, R3, 0x1, -R4.reuse ;  /* 0x000000010303e824 */ /* 0x100fe400078e0a04 */
[----:B------:R-:W-:Y:S01]  /*1540*/  @!P3 IMAD.IADD R19, R19, 0x1, -R4 ;  /* 0x000000011313b824 */ /* 0x000fe200078e0a04 */
[C---:B------:R-:W-:Y:S01]  /*1550*/  ISETP.GT.U32.AND P3, PT, R4.reuse, R5, PT ;  /* 0x000000050400720c */ /* 0x040fe20003f64070 */
[----:B-1----:R-:W-:Y:S01]  /*1560*/  IMAD.MOV.U32 R2, RZ, RZ, R15 ;  /* 0x000000ffff027224 */ /* 0x002fe200078e000f */
[----:B------:R-:W-:Y:S01]  /*1570*/  ISETP.GT.U32.AND P6, PT, R4, R3, PT ;  /* 0x000000030400720c */ /* 0x000fe20003fc4070 */
[----:B------:R-:W-:Y:S01]  /*1580*/  IMAD.MOV.U32 R8, RZ, RZ, R17 ;  /* 0x000000ffff087224 */ /* 0x000fe200078e0011 */
[----:B------:R-:W-:Y:S01]  /*1590*/  IABS R12, R9 ;  /* 0x00000009000c7213 */ /* 0x000fe20000000000 */
[----:B------:R-:W-:Y:S01]  /*15a0*/  @!P0 IMAD.MOV R2, RZ, RZ, -R2 ;  /* 0x000000ffff028224 */ /* 0x000fe200078e0a02 */
[----:B------:R-:W-:Y:S01]  /*15b0*/  ISETP.GE.AND P0, PT, R6, RZ, PT ;  /* 0x000000ff0600720c */ /* 0x000fe20003f06270 */
[----:B------:R-:W-:Y:S01]  /*15c0*/  @!P2 IMAD.MOV R8, RZ, RZ, -R8 ;  /* 0x000000ffff08a224 */ /* 0x000fe200078e0a08 */
[----:B------:R-:W-:Y:S01]  /*15d0*/  IABS R6, R6 ;  /* 0x0000000600067213 */ /* 0x000fe20000000000 */
[C---:B------:R-:W-:Y:S01]  /*15e0*/  VIADD R11, R0.reuse, 0xd ;  /* 0x0000000d000b7836 */ /* 0x040fe20000000000 */
[----:B------:R-:W-:Y:S01]  /*15f0*/  ISETP.GE.AND P2, PT, R9, RZ, PT ;  /* 0x000000ff0900720c */ /* 0x000fe20003f46270 */
[----:B------:R1:W-:Y:S01]  /*1600*/  STL [R1+0xc4], R2 ;  /* 0x0000c40201007387 */ /* 0x0003e20000100800 */
[----:B------:R-:W-:-:S02]  /*1610*/  VIADD R18, R0, 0xf ;  /* 0x0000000f00127836 */ /* 0x000fc40000000000 */
[----:B------:R-:W-:Y:S01]  /*1620*/  @!P3 IMAD.IADD R5, R5, 0x1, -R4 ;  /* 0x000000010505b824 */ /* 0x000fe200078e0a04 */
[----:B------:R-:W-:Y:S01]  /*1630*/  IABS R15, R11 ;  /* 0x0000000b000f7213 */ /* 0x000fe20000000000 */
[----:B------:R-:W-:Y:S01]  /*1640*/  IMAD.MOV.U32 R9, RZ, RZ, R6 ;  /* 0x000000ffff097224 */ /* 0x000fe200078e0006 */
[----:B------:R-:W-:Y:S01]  /*1650*/  STL [R1+0xc0], R8 ;  /* 0x0000c00801007387 */ /* 0x000fe20000100800 */
[----:B------:R-:W-:Y:S01]  /*1660*/  @!P6 IMAD.IADD R3, R3, 0x1, -R4 ;  /* 0x000000010303e824 */ /* 0x000fe200078e0a04 */
[----:B------:R-:W-:Y:S01]  /*1670*/  ISETP.GT.U32.AND P3, PT, R4, R5, PT ;  /* 0x000000050400720c */ /* 0x000fe20003f64070 */
[----:B------:R-:W-:Y:S01]  /*1680*/  IMAD.HI.U32 R6, R7, R9, RZ ;  /* 0x0000000907067227 */ /* 0x000fe200078e00ff */
[----:B------:R-:W-:Y:S02]  /*1690*/  ISETP.GE.AND P6, PT, R11, RZ, PT ;  /* 0x000000ff0b00720c */ /* 0x000fe40003fc6270 */
[----:B------:R-:W-:Y:S01]  /*16a0*/  IABS R17, R18 ;  /* 0x0000001200117213 */ /* 0x000fe20000000000 */
[----:B-1----:R-:W-:-:S02]  /*16b0*/  IMAD.MOV.U32 R2, RZ, RZ, R19 ;  /* 0x000000ffff027224 */ /* 0x002fc400078e0013 */
[----:B------:R-:W-:Y:S02]  /*16c0*/  IMAD.MOV R11, RZ, RZ, -R6 ;  /* 0x000000ffff0b7224 */ /* 0x000fe400078e0a06 */
[----:B------:R-:W-:Y:S01]  /*16d0*/  @!P1 IMAD.MOV R2, RZ, RZ, -R2 ;  /* 0x000000ffff029224 */ /* 0x000fe200078e0a02 */
[----:B------:R-:W-:Y:S01]  /*16e0*/  ISETP.GE.AND P1, PT, R10, RZ, PT ;  /* 0x000000ff0a00720c */ /* 0x000fe20003f26270 */
[----:B------:R-:W-:-:S03]  /*16f0*/  IMAD.HI.U32 R10, R7, R14, RZ ;  /* 0x0000000e070a7227 */ /* 0x000fc600078e00ff */
[----:B------:R1:W-:Y:S01]  /*1700*/  STL [R1+0xbc], R2 ;  /* 0x0000bc0201007387 */ /* 0x0003e20000100800 */
[----:B------:R-:W-:Y:S01]  /*1710*/  IMAD R9, R4, R11, R9 ;  /* 0x0000000b04097224 */ /* 0x000fe200078e0209 */
[----:B------:R-:W-:Y:S01]  /*1720*/  IADD3 R11, PT, PT, -R10, RZ, RZ ;  /* 0x000000ff0a0b7210 */ /* 0x000fe20007ffe1ff */
[----:B------:R-:W-:Y:S02]  /*1730*/  @!P3 IMAD.IADD R5, R5, 0x1, -R4 ;  /* 0x000000010505b824 */ /* 0x000fe400078e0a04 */
[----:B------:R-:W-:-:S04]  /*1740*/  IMAD.HI.U32 R6, R7, R12, RZ ;  /* 0x0000000c07067227 */ /* 0x000fc800078e00ff */
[C---:B------:R-:W-:Y:S02]  /*1750*/  IMAD R11, R4.reuse, R11, R14 ;  /* 0x0000000b040b7224 */ /* 0x040fe400078e020e */
[----:B-1----:R-:W-:Y:S02]  /*1760*/  IMAD.MOV.U32 R2, RZ, RZ, R3 ;  /* 0x000000ffff027224 */ /* 0x002fe400078e0003 */
[----:B------:R-:W-:Y:S02]  /*1770*/  IMAD.MOV R3, RZ, RZ, -R6 ;  /* 0x000000ffff037224 */ /* 0x000fe400078e0a06 */
[----:B------:R-:W-:Y:S01]  /*1780*/  @!P4 IMAD.MOV R2, RZ, RZ, -R2 ;  /* 0x000000ffff02c224 */ /* 0x000fe200078e0a02 */
[C---:B------:R-:W-:Y:S01]  /*1790*/  ISETP.GT.U32.AND P4, PT, R4.reuse, R9, PT ;  /* 0x000000090400720c */ /* 0x040fe20003f84070 */
[C---:B------:R-:W-:Y:S02]  /*17a0*/  IMAD R3, R4.reuse, R3, R12 ;  /* 0x0000000304037224 */ /* 0x040fe400078e020c */
[----:B------:R-:W-:Y:S01]  /*17b0*/  IMAD.HI.U32 R6, R7, R15, RZ ;  /* 0x0000000f07067227 */ /* 0x000fe200078e00ff */
[----:B------:R1:W-:Y:S02]  /*17c0*/  STL [R1+0xb8], R2 ;  /* 0x0000b80201007387 */ /* 0x0003e40000100800 */
[----:B------:R-:W-:Y:S01]  /*17d0*/  ISETP.GT.U32.AND P3, PT, R4, R3, PT ;  /* 0x000000030400720c */ /* 0x000fe20003f64070 */
[----:B------:R-:W-:-:S02]  /*17e0*/  IMAD.MOV R6, RZ, RZ, -R6 ;  /* 0x000000ffff067224 */ /* 0x000fc400078e0a06 */
[----:B------:R-:W-:Y:S02]  /*17f0*/  VIADD R16, R0, 0xe ;  /* 0x0000000e00107836 */ /* 0x000fe40000000000 */
[----:B------:R-:W-:-:S04]  /*1800*/  IMAD.HI.U32 R10, R7, R17, RZ ;  /* 0x00000011070a7227 */ /* 0x000fc800078e00ff */
[----:B-1----:R-:W-:Y:S02]  /*1810*/  IMAD.MOV.U32 R2, RZ, RZ, R5 ;  /* 0x000000ffff027224 */ /* 0x002fe400078e0005 */
[----:B------:R-:W-:Y:S02]  /*1820*/  @!P4 IMAD.IADD R9, R9, 0x1, -R4 ;  /* 0x000000010909c824 */ /* 0x000fe400078e0a04 */
[----:B------:R-:W-:Y:S01]  /*1830*/  @!P5 IMAD.MOV R2, RZ, RZ, -R2 ;  /* 0x000000ffff02d224 */ /* 0x000fe200078e0a02 */
[C---:B------:R-:W-:Y:S01]  /*1840*/  ISETP.GT.U32.AND P5, PT, R4.reuse, R11, PT ;  /* 0x0000000b0400720c */ /* 0x040fe20003fa4070 */
[C---:B------:R-:W-:Y:S01]  /*1850*/  IMAD R5, R4.reuse, R6, R15 ;  /* 0x0000000604057224 */ /* 0x040fe200078e020f */
[----:B------:R-:W-:Y:S01]  /*1860*/  ISETP.GT.U32.AND P4, PT, R4, R9, PT ;  /* 0x000000090400720c */ /* 0x000fe20003f84070 */
[----:B------:R-:W-:Y:S01]  /*1870*/  @!P3 IMAD.IADD R3, R3, 0x1, -R4 ;  /* 0x000000010303b824 */ /* 0x000fe200078e0a04 */
[----:B------:R-:W-:Y:S01]  /*1880*/  IABS R15, R16 ;  /* 0x00000010000f7213 */ /* 0x000fe20000000000 */
[----:B------:R-:W-:Y:S01]  /*1890*/  IMAD.MOV R10, RZ, RZ, -R10 ;  /* 0x000000ffff0a7224 */ /* 0x000fe200078e0a0a */
[----:B------:R1:W-:Y:S01]  /*18a0*/  STL [R1+0xb4], R2 ;  /* 0x0000b40201007387 */ /* 0x0003e20000100800 */
[----:B------:R-:W-:Y:S01]  /*18b0*/  VIADD R21, R0, 0x11 ;  /* 0x0000001100157836 */ /* 0x000fe20000000000 */
[C---:B------:R-:W-:Y:S01]  /*18c0*/  ISETP.GT.U32.AND P3, PT, R4.reuse, R3, PT ;  /* 0x000000030400720c */ /* 0x040fe20003f64070 */
[----:B------:R-:W-:-:S02]  /*18d0*/  IMAD R17, R4, R10, R17 ;  /* 0x0000000a04117224 */ /* 0x000fc400078e0211 */
[----:B------:R-:W-:Y:S01]  /*18e0*/  IMAD.HI.U32 R6, R7, R15, RZ ;  /* 0x0000000f07067227 */ /* 0x000fe200078e00ff */
[----:B------:R-:W-:-:S03]  /*18f0*/  IABS R14, R21 ;  /* 0x00000015000e7213 */ /* 0x000fc60000000000 */
[--C-:B------:R-:W-:Y:S02]  /*1900*/  @!P5 IMAD.IADD R11, R11, 0x1, -R4.reuse ;  /* 0x000000010b0bd824 */ /* 0x100fe400078e0a04 */
[----:B------:R-:W-:Y:S01]  /*1910*/  @!P4 IMAD.IADD R9, R9, 0x1, -R4 ;  /* 0x000000010909c824 */ /* 0x000fe200078e0a04 */
[C---:B------:R-:W-:Y:S01]  /*1920*/  ISETP.GT.U32.AND P4, PT, R4.reuse, R5, PT ;  /* 0x000000050400720c */ /* 0x040fe20003f84070 */
[----:B------:R-:W-:Y:S01]  /*1930*/  IMAD.MOV R6, RZ, RZ, -R6 ;  /* 0x000000ffff067224 */ /* 0x000fe200078e0a06 */
[----:B------:R-:W-:Y:S01]  /*1940*/  ISETP.GT.U32.AND P5, PT, R4, R11, PT ;  /* 0x0000000b0400720c */ /* 0x000fe20003fa4070 */
[----:B------:R-:W-:Y:S01]  /*1950*/  VIADD R20, R0, 0x10 ;  /* 0x0000001000147836 */ /* 0x000fe20000000000 */
[----:B-1----:R-:W-:Y:S01]  /*1960*/  MOV R2, R9 ;  /* 0x0000000900027202 */ /* 0x002fe20000000f00 */
[----:B------:R-:W-:Y:S02]  /*1970*/  IMAD R15, R4, R6, R15 ;  /* 0x00000006040f7224 */ /* 0x000fe400078e020f */
[----:B------:R-:W-:Y:S01]  /*1980*/  VIADD R22, R0, 0x12 ;  /* 0x0000001200167836 */ /* 0x000fe20000000000 */
[----:B------:R-:W-:Y:S01]  /*1990*/  IABS R12, R20 ;  /* 0x00000014000c7213 */ /* 0x000fe20000000000 */
[----:B------:R-:W-:Y:S01]  /*19a0*/  @!P3 IMAD.IADD R3, R3, 0x1, -R4 ;  /* 0x000000010303b824 */ /* 0x000fe200078e0a04 */
[----:B------:R-:W-:Y:S01]  /*19b0*/  ISETP.GT.U32.AND P3, PT, R4, R15, PT ;  /* 0x0000000f0400720c */ /* 0x000fe20003f64070 */
[----:B------:R-:W-:-:S02]  /*19c0*/  @!P0 IMAD.MOV R2, RZ, RZ, -R2 ;  /* 0x000000ffff028224 */ /* 0x000fc400078e0a02 */
[--C-:B------:R-:W-:Y:S01]  /*19d0*/  @!P4 IMAD.IADD R5, R5, 0x1, -R4.reuse ;  /* 0x000000010505c824 */ /* 0x100fe200078e0a04 */
[----:B------:R-:W-:Y:S01]  /*19e0*/  ISETP.GE.AND P4, PT, R16, RZ, PT ;  /* 0x000000ff1000720c */ /* 0x000fe20003f86270 */
[----:B------:R-:W-:Y:S01]  /*19f0*/  @!P5 IMAD.IADD R11, R11, 0x1, -R4 ;  /* 0x000000010b0bd824 */ /* 0x000fe200078e0a04 */
[C---:B------:R-:W-:Y:S01]  /*1a00*/  ISETP.GT.U32.AND P5, PT, R4.reuse, R17, PT ;  /* 0x000000110400720c */ /* 0x040fe20003fa4070 */
[C---:B------:R-:W-:Y:S01]  /*1a10*/  IMAD.HI.U32 R10, R7.reuse, R14, RZ ;  /* 0x0000000e070a7227 */ /* 0x040fe200078e00ff */
[----:B------:R-:W-:Y:S01]  /*1a20*/  ISETP.GT.U32.AND P0, PT, R4, R5, PT ;  /* 0x000000050400720c */ /* 0x000fe20003f04070 */
[----:B------:R1:W-:Y:S01]  /*1a30*/  STL [R1+0xb0], R2 ;  /* 0x0000b00201007387 */ /* 0x0003e20000100800 */
[----:B------:R-:W-:Y:S01]  /*1a40*/  IABS R16, R22 ;  /* 0x0000001600107213 */ /* 0x000fe20000000000 */
[----:B------:R-:W-:-:S04]  /*1a50*/  IMAD.HI.U32 R6, R7, R12, RZ ;  /* 0x0000000c07067227 */ /* 0x000fc800078e00ff */
[----:B------:R-:W-:Y:S02]  /*1a60*/  IMAD.MOV R19, RZ, RZ, -R10 ;  /* 0x000000ffff137224 */ /* 0x000fe400078e0a0a */
[----:B------:R-:W-:Y:S02]  /*1a70*/  IMAD.MOV.U32 R10, RZ, RZ, R16 ;  /* 0x000000ffff0a7224 */ /* 0x000fe400078e0010 */
[----:B------:R-:W-:Y:S02]  /*1a80*/  @!P5 IMAD.IADD R17, R17, 0x1, -R4 ;  /* 0x000000011111d824 */ /* 0x000fe400078e0a04 */
[----:B-1----:R-:W-:Y:S02]  /*1a90*/  IMAD.MOV.U32 R2, RZ, RZ, R3 ;  /* 0x000000ffff027224 */ /* 0x002fe400078e0003 */
[----:B------:R-:W-:Y:S01]  /*1aa0*/  IMAD.MOV R9, RZ, RZ, -R6 ;  /* 0x000000ffff097224 */ /* 0x000fe200078e0a06 */
[----:B------:R-:W-:Y:S01]  /*1ab0*/  ISETP.GT.U32.AND P5, PT, R4, R17, PT ;  /* 0x000000110400720c */ /* 0x000fe20003fa4070 */
[----:B------:R-:W-:-:S04]  /*1ac0*/  IMAD.HI.U32 R6, R7, R10, RZ ;  /* 0x0000000a07067227 */ /* 0x000fc800078e00ff */
[----:B------:R-:W-:Y:S02]  /*1ad0*/  @!P2 IMAD.MOV R2, RZ, RZ, -R2 ;  /* 0x000000ffff02a224 */ /* 0x000fe400078e0a02 */
[--C-:B------:R-:W-:Y:S01]  /*1ae0*/  @!P3 IMAD.IADD R15, R15, 0x1, -R4.reuse ;  /* 0x000000010f0fb824 */ /* 0x100fe200078e0a04 */
[----:B------:R-:W-:Y:S01]  /*1af0*/  ISETP.GE.AND P3, PT, R18, RZ, PT ;  /* 0x000000ff1200720c */ /* 0x000fe20003f66270 */
[----:B------:R-:W-:Y:S01]  /*1b00*/  @!P0 IMAD.IADD R5, R5, 0x1, -R4 ;  /* 0x0000000105058824 */ /* 0x000fe200078e0a04 */
[----:B------:R1:W-:Y:S01]  /*1b10*/  STL [R1+0xac], R2 ;  /* 0x0000ac0201007387 */ /* 0x0003e20000100800 */
[----:B------:R-:W-:Y:S01]  /*1b20*/  IMAD.MOV.U32 R8, RZ, RZ, R11 ;  /* 0x000000ffff087224 */ /* 0x000fe200078e000b */
[C---:B------:R-:W-:Y:S01]  /*1b30*/  ISETP.GT.U32.AND P2, PT, R4.reuse, R15, PT ;  /* 0x0000000f0400720c */ /* 0x040fe20003f44070 */
[----:B------:R-:W-:Y:S02]  /*1b40*/  IMAD R9, R4, R9, R12 ;  /* 0x0000000904097224 */ /* 0x000fe400078e020c */
[----:B------:R-:W-:-:S02]  /*1b50*/  IMAD.MOV R11, RZ, RZ, -R6 ;  /* 0x000000ffff0b7224 */ /* 0x000fc400078e0a06 */
[C---:B------:R-:W-:Y:S01]  /*1b60*/  IMAD R3, R4.reuse, R19, R14 ;  /* 0x0000001304037224 */ /* 0x040fe200078e020e */
[C---:B------:R-:W-:Y:S01]  /*1b70*/  ISETP.GT.U32.AND P0, PT, R4.reuse, R9, PT ;  /* 0x000000090400720c */ /* 0x040fe20003f04070 */
[----:B------:R-:W-:Y:S02]  /*1b80*/  @!P5 IMAD.IADD R17, R17, 0x1, -R4 ;  /* 0x000000011111d824 */ /* 0x000fe400078e0a04 */
[----:B-1----:R-:W-:Y:S02]  /*1b90*/  IMAD.MOV.U32 R2, RZ, RZ, R5 ;  /* 0x000000ffff027224 */ /* 0x002fe400078e0005 */
[C---:B------:R-:W-:Y:S02]  /*1ba0*/  IMAD R5, R4.reuse, R11, R10 ;  /* 0x0000000b04057224 */ /* 0x040fe400078e020a */
[----:B------:R-:W-:Y:S01]  /*1bb0*/  @!P6 IMAD.MOV R2, RZ, RZ, -R2 ;  /* 0x000000ffff02e224 */ /* 0x000fe200078e0a02 */
[----:B------:R-:W-:Y:S01]  /*1bc0*/  ISETP.GT.U32.AND P6, PT, R4, R3, PT ;  /* 0x000000030400720c */ /* 0x000fe20003fc4070 */
[----:B------:R-:W-:Y:S01]  /*1bd0*/  VIADD R12, R0, 0x13 ;  /* 0x00000013000c7836 */ /* 0x000fe20000000000 */
[----:B------:R-:W-:Y:S01]  /*1be0*/  ISETP.GT.U32.AND P5, PT, R4, R5, PT ;  /* 0x000000050400720c */ /* 0x000fe20003fa4070 */
[C---:B------:R-:W-:Y:S01]  /*1bf0*/  VIADD R14, R0.reuse, 0x14 ;  /* 0x00000014000e7836 */ /* 0x040fe20000000000 */
[----:B------:R-:W-:Y:S01]  /*1c00*/  @!P2 IADD3 R15, PT, PT, R15, -R4, RZ ;  /* 0x800000040f0fa210 */ /* 0x000fe20007ffe0ff */
[----:B------:R-:W-:Y:S01]  /*1c10*/  @!P1 IMAD.MOV R8, RZ, RZ, -R8 ;  /* 0x000000ffff089224 */ /* 0x000fe200078e0a08 */
[----:B------:R-:W-:Y:S01]  /*1c20*/  IABS R11, R12 ;  /* 0x0000000c000b7213 */ /* 0x000fe20000000000 */
[----:B------:R-:W-:Y:S01]  /*1c30*/  @!P0 IMAD.IADD R9, R9, 0x1, -R4 ;  /* 0x0000000109098824 */ /* 0x000fe200078e0a04 */
[----:B------:R-:W-:Y:S01]  /*1c40*/  IABS R10, R14 ;  /* 0x0000000e000a7213 */ /* 0x000fe20000000000 */
[----:B------:R-:W-:Y:S01]  /*1c50*/  VIADD R16, R0, 0x15 ;  /* 0x0000001500107836 */ /* 0x000fe20000000000 */
[----:B------:R1:W-:Y:S01]  /*1c60*/  STL [R1+0xa8], R8 ;  /* 0x0000a80801007387 */ /* 0x0003e20000100800 */
[----:B------:R-:W-:Y:S01]  /*1c70*/  IMAD.HI.U32 R6, R7, R11, RZ ;  /* 0x0000000b07067227 */ /* 0x000fe200078e00ff */
[----:B------:R-:W-:-:S02]  /*1c80*/  ISETP.GE.AND P2, PT, R21, RZ, PT ;  /* 0x000000ff1500720c */ /* 0x000fc40003f46270 */
[----:B------:R2:W-:Y:S01]  /*1c90*/  STL [R1+0xa4], R2 ;  /* 0x0000a40201007387 */ /* 0x0005e20000100800 */
[--C-:B------:R-:W-:Y:S01]  /*1ca0*/  @!P6 IMAD.IADD R3, R3, 0x1, -R4.reuse ;  /* 0x000000010303e824 */ /* 0x100fe200078e0a04 */
[----:B------:R-:W-:Y:S01]  /*1cb0*/  ISETP.GT.U32.AND P6, PT, R4, R9, PT ;  /* 0x000000090400720c */ /* 0x000fe20003fc4070 */
[----:B------:R-:W-:Y:S01]  /*1cc0*/  @!P5 IMAD.IADD R5, R5, 0x1, -R4 ;  /* 0x000000010505d824 */ /* 0x000fe200078e0a04 */
[----:B------:R-:W-:Y:S01]  /*1cd0*/  IABS R19, R16 ;  /* 0x0000001000137213 */ /* 0x000fe20000000000 */
[----:B------:R-:W-:Y:S01]  /*1ce0*/  VIADD R18, R0, 0x16 ;  /* 0x0000001600127836 */ /* 0x000fe20000000000 */
[----:B------:R-:W-:Y:S01]  /*1cf0*/  ISETP.GT.U32.AND P5, PT, R4, R3, PT ;  /* 0x000000030400720c */ /* 0x000fe20003fa4070 */
[----:B-1----:R-:W-:Y:S01]  /*1d00*/  IMAD.MOV.U32 R8, RZ, RZ, R17 ;  /* 0x000000ffff087224 */ /* 0x002fe200078e0011 */
[----:B------:R-:W-:Y:S01]  /*1d10*/  ISETP.GE.AND P1, PT, R20, RZ, PT ;  /* 0x000000ff1400720c */ /* 0x000fe20003f26270 */
[----:B------:R-:W-:Y:S01]  /*1d20*/  VIADD R20, R0, 0x17 ;  /* 0x0000001700147836 */ /* 0x000fe20000000000 */
[----:B------:R-:W-:Y:S01]  /*1d30*/  IABS R21, R18 ;  /* 0x0000001200157213 */ /* 0x000fe20000000000 */
[----:B--2---:R-:W-:Y:S01]  /*1d40*/  IMAD.MOV.U32 R2, RZ, RZ, R15 ;  /* 0x000000ffff027224 */ /* 0x004fe200078e000f */
[----:B------:R-:W-:Y:S01]  /*1d50*/  ISETP.GE.AND P0, PT, R22, RZ, PT ;  /* 0x000000ff1600720c */ /* 0x000fe20003f06270 */
[----:B------:R-:W-:-:S02]  /*1d60*/  IMAD.MOV.U32 R15, RZ, RZ, R10 ;  /* 0x000000ffff0f7224 */ /* 0x000fc400078e000a */
[----:B------:R-:W-:Y:S01]  /*1d70*/  @!P4 IMAD.MOV R2, RZ, RZ, -R2 ;  /* 0x000000ffff02c224 */ /* 0x000fe200078e0a02 */
[C---:B------:R-:W-:Y:S01]  /*1d80*/  ISETP.GT.U32.AND P4, PT, R4.reuse, R5, PT ;  /* 0x000000050400720c */ /* 0x040fe20003f84070 */
[----:B------:R-:W-:Y:S02]  /*1d90*/  IMAD.MOV R10, RZ, RZ, -R6 ;  /* 0x000000ffff0a7224 */ /* 0x000fe400078e0a06 */
[----:B------:R-:W-:Y:S01]  /*1da0*/  IMAD.HI.U32 R6, R7, R15, RZ ;  /* 0x0000000f07067227 */ /* 0x000fe200078e00ff */
[----:B------:R1:W-:Y:S03]  /*1db0*/  STL [R1+0xa0], R2 ;  /* 0x0000a00201007387 */ /* 0x0003e60000100800 */
[----:B------:R-:W-:Y:S02]  /*1dc0*/  IMAD R11, R4, R10, R11 ;  /* 0x0000000a040b7224 */ /* 0x000fe400078e020b */
[----:B------:R-:W-:-:S02]  /*1dd0*/  IMAD.MOV R6, RZ, RZ, -R6 ;  /* 0x000000ffff067224 */ /* 0x000fc400078e0a06 */
[--C-:B------:R-:W-:Y:S01]  /*1de0*/  @!P6 IMAD.IADD R9, R9, 0x1, -R4.reuse ;  /* 0x000000010909e824 */ /* 0x100fe200078e0a04 */
[C---:B------:R-:W-:Y:S01]  /*1df0*/  ISETP.GT.U32.AND P6, PT, R4.reuse, R11, PT ;  /* 0x0000000b0400720c */ /* 0x040fe20003fc4070 */
[C---:B------:R-:W-:Y:S02]  /*1e00*/  IMAD R15, R4.reuse, R6, R15 ;  /* 0x00000006040f7224 */ /* 0x040fe400078e020f */
[----:B------:R-:W-:Y:S02]  /*1e10*/  @!P4 IMAD.IADD R5, R5, 0x1, -R4 ;  /* 0x000000010505c824 */ /* 0x000fe400078e0a04 */
[----:B------:R-:W-:Y:S01]  /*1e20*/  IMAD.HI.U32 R6, R7, R19, RZ ;  /* 0x0000001307067227 */ /* 0x000fe200078e00ff */
[----:B------:R-:W-:-:S03]  /*1e30*/  ISETP.GT.U32.AND P4, PT, R4, R15, PT ;  /* 0x0000000f0400720c */ /* 0x000fc60003f84070 */
[----:B------:R-:W-:-:S04]  /*1e40*/  IMAD.HI.U32 R10, R7, R21, RZ ;  /* 0x00000015070a7227 */ /* 0x000fc800078e00ff */
[----:B------:R-:W-:Y:S01]  /*1e50*/  IMAD.MOV R6, RZ, RZ, -R6 ;  /* 0x000000ffff067224 */ /* 0x000fe200078e0a06 */
[----:B------:R-:W-:Y:S01]  /*1e60*/  IADD3 R10, PT, PT, -R10, RZ, RZ ;  /* 0x000000ff0a0a7210 */ /* 0x000fe20007ffe1ff */
[--C-:B------:R-:W-:Y:S01]  /*1e70*/  @!P6 IMAD.IADD R11, R11, 0x1, -R4.reuse ;  /* 0x000000010b0be824 */ /* 0x100fe200078e0a04 */
[----:B------:R-:W-:Y:S01]  /*1e80*/  ISETP.GE.AND P6, PT, R14, RZ, PT ;  /* 0x000000ff0e00720c */ /* 0x000fe20003fc6270 */
[----:B------:R-:W-:Y:S02]  /*1e90*/  VIADD R14, R0, 0x18 ;  /* 0x00000018000e7836 */ /* 0x000fe40000000000 */
[C---:B------:R-:W-:Y:S01]  /*1ea0*/  IMAD R19, R4.reuse, R6, R19 ;  /* 0x0000000604137224 */ /* 0x040fe200078e0213 */
[----:B------:R-:W-:Y:S01]  /*1eb0*/  IABS R6, R20 ;  /* 0x0000001400067213 */ /* 0x000fe20000000000 */
[----:B------:R-:W-:Y:S02]  /*1ec0*/  @!P4 IMAD.IADD R15, R15, 0x1, -R4 ;  /* 0x000000010f0fc824 */ /* 0x000fe400078e0a04 */
[----:B------:R-:W-:Y:S01]  /*1ed0*/  @!P3 IMAD.MOV R8, RZ, RZ, -R8 ;  /* 0x000000ffff08b224 */ /* 0x000fe200078e0a08 */
[----:B------:R-:W-:Y:S01]  /*1ee0*/  ISETP.GT.U32.AND P3, PT, R4, R11, PT ;  /* 0x0000000b0400720c */ /* 0x000fe20003f64070 */
[----:B------:R-:W-:Y:S01]  /*1ef0*/  @!P5 IMAD.IADD R3, R3, 0x1, -R4 ;  /* 0x000000010303d824 */ /* 0x000fe200078e0a04 */
[----:B------:R-:W-:Y:S01]  /*1f00*/  ISETP.GE.AND P5, PT, R12, RZ, PT ;  /* 0x000000ff0c00720c */ /* 0x000fe20003fa6270 */
[----:B-1----:R-:W-:Y:S01]  /*1f10*/  IMAD.MOV.U32 R2, RZ, RZ, R9 ;  /* 0x000000ffff027224 */ /* 0x002fe200078e0009 */
[----:B------:R-:W-:Y:S01]  /*1f20*/  IABS R12, R14 ;  /* 0x0000000e000c7213 */ /* 0x000fe20000000000 */
[C---:B------:R-:W-:Y:S01]  /*1f30*/  IMAD R21, R4.reuse, R10, R21 ;  /* 0x0000000a04157224 */ /* 0x040fe200078e0215 */
[C---:B------:R-:W-:Y:S01]  /*1f40*/  ISETP.GT.U32.AND P4, PT, R4.reuse, R15, PT ;  /* 0x0000000f0400720c */ /* 0x040fe20003f84070 */
[----:B------:R-:W-:Y:S01]  /*1f50*/  IMAD.MOV.U32 R10, RZ, RZ, R6 ;  /* 0x000000ffff0a7224 */ /* 0x000fe200078e0006 */
[----:B------:R1:W-:Y:S01]  /*1f60*/  STL [R1+0x9c], R8 ;  /* 0x00009c0801007387 */ /* 0x0003e20000100800 */
[----:B------:R-:W-:Y:S01]  /*1f70*/  @!P1 IMAD.MOV R2, RZ, RZ, -R2 ;  /* 0x000000ffff029224 */ /* 0x000fe200078e0a02 */
[----:B------:R-:W-:Y:S01]  /*1f80*/  ISETP.GT.U32.AND P1, PT, R4, R19, PT ;  /* 0x000000130400720c */ /* 0x000fe20003f24070 */
[----:B------:R-:W-:-:S02]  /*1f90*/  IMAD.MOV.U32 R9, RZ, RZ, R12 ;  /* 0x000000ffff097224 */ /* 0x000fc400078e000c */
[----:B------:R-:W-:Y:S01]  /*1fa0*/  IMAD.HI.U32 R6, R7, R10, RZ ;  /* 0x0000000a07067227 */ /* 0x000fe200078e00ff */
[----:B------:R2:W-:Y:S03]  /*1fb0*/  STL [R1+0x98], R2 ;  /* 0x0000980201007387 */ /* 0x0005e60000100800 */
[----:B------:R-:W-:Y:S01]  /*1fc0*/  @!P3 IMAD.IADD R11, R11, 0x1, -R4 ;  /* 0x000000010b0bb824 */ /* 0x000fe200078e0a04 */
[----:B------:R-:W-:Y:S01]  /*1fd0*/  ISETP.GE.AND P3, PT, R18, RZ, PT ;  /* 0x000000ff1200720c */ /* 0x000fe20003f66270 */
[----:B-1----:R-:W-:Y:S02]  /*1fe0*/  IMAD.MOV.U32 R8, RZ, RZ, R3 ;  /* 0x000000ffff087224 */ /* 0x002fe400078e0003 */
[----:B------:R-:W-:Y:S02]  /*1ff0*/  IMAD.HI.U32 R3, R7, R9, RZ ;  /* 0x0000000907037227 */ /* 0x000fe400078e00ff */
[----:B------:R-:W-:-:S02]  /*2000*/  @!P1 IADD3 R19, PT, PT, R19, -R4, RZ ;  /* 0x8000000413139210 */ /* 0x000fc40007ffe0ff */
[----:B------:R-:W-:Y:S01]  /*2010*/  @!P2 IMAD.MOV R8, RZ, RZ, -R8 ;  /* 0x000000ffff08a224 */ /* 0x000fe200078e0a08 */
[C---:B------:R-:W-:Y:S01]  /*2020*/  ISETP.GT.U32.AND P2, PT, R4.reuse, R21, PT ;  /* 0x000000150400720c */ /* 0x040fe20003f44070 */
[----:B--2---:R-:W-:Y:S01]  /*2030*/  IMAD.MOV.U32 R2, RZ, RZ, R5 ;  /* 0x000000ffff027224 */ /* 0x004fe200078e0005 */
[----:B------:R-:W-:Y:S01]  /*2040*/  ISETP.GT.U32.AND P1, PT, R4, R19, PT ;  /* 0x000000130400720c */ /* 0x000fe20003f24070 */
[----:B------:R-:W-:Y:S01]  /*2050*/  IMAD.MOV R5, RZ, RZ, -R6 ;  /* 0x000000ffff057224 */ /* 0x000fe200078e0a06 */
[----:B------:R1:W-:Y:S01]  /*2060*/  STL [R1+0x94], R8 ;  /* 0x0000940801007387 */ /* 0x0003e20000100800 */
[----:B------:R-:W-:Y:S01]  /*2070*/  @!P0 IMAD.MOV R2, RZ, RZ, -R2 ;  /* 0x000000ffff028224 */ /* 0x000fe200078e0a02 */
[----:B------:R-:W-:Y:S01]  /*2080*/  ISETP.GE.AND P0, PT, R16, RZ, PT ;  /* 0x000000ff1000720c */ /* 0x000fe20003f06270 */
[----:B------:R-:W-:Y:S02]  /*2090*/  IMAD.MOV R6, RZ, RZ, -R3 ;  /* 0x000000ffff067224 */ /* 0x000fe400078e0a03 */
[----:B------:R-:W-:Y:S01]  /*20a0*/  @!P4 IMAD.IADD R15, R15, 0x1, -R4 ;  /* 0x000000010f0fc824 */ /* 0x000fe200078e0a04 */
[----:B------:R2:W-:Y:S01]  /*20b0*/  STL [R1+0x90], R2 ;  /* 0x0000900201007387 */ /* 0x0005e20000100800 */
[----:B------:R-:W-:Y:S01]  /*20c0*/  IMAD R3, R4, R5, R10 ;  /* 0x0000000504037224 */ /* 0x000fe200078e020a */
[----:B------:R-:W-:Y:S01]  /*20d0*/  ISETP.GE.AND P4, PT, R20, RZ, PT ;  /* 0x000000ff1400720c */ /* 0x000fe20003f86270 */
[----:B------:R-:W-:-:S02]  /*20e0*/  IMAD R5, R4, R6, R9 ;  /* 0x0000000604057224 */ /* 0x000fc400078e0209 */
[----:B-1----:R-:W-:Y:S02]  /*20f0*/  IMAD.MOV.U32 R8, RZ, RZ, R11 ;  /* 0x000000ffff087224 */ /* 0x002fe400078e000b */
[----:B------:R-:W-:Y:S02]  /*2100*/  @!P2 IMAD.IADD R21, R21, 0x1, -R4 ;  /* 0x000000011515a824 */ /* 0x000fe400078e0a04 */
[----:B------:R-:W-:Y:S01]  /*2110*/  @!P5 IMAD.MOV R8, RZ, RZ, -R8 ;  /* 0x000000ffff08d224 */ /* 0x000fe200078e0a08 */
[C---:B------:R-:W-:Y:S01]  /*2120*/  ISETP.GT.U32.AND P5, PT, R4.reuse, R3, PT ;  /* 0x000000030400720c */ /* 0x040fe20003fa4070 */
[----:B--2---:R-:W-:Y:S01]  /*2130*/  IMAD.MOV.U32 R2, RZ, RZ, R15 ;  /* 0x000000ffff027224 */ /* 0x004fe200078e000f */
[----:B------:R-:W-:Y:S01]  /*2140*/  ISETP.GT.U32.AND P2, PT, R4, R21, PT ;  /* 0x000000150400720c */ /* 0x000fe20003f44070 */
[----:B------:R-:W-:Y:S01]  /*2150*/  VIADD R9, R0, 0x19 ;  /* 0x0000001900097836 */ /* 0x000fe20000000000 */
[----:B------:R-:W-:Y:S01]  /*2160*/  STL [R1+0x8c], R8 ;  /* 0x00008c0801007387 */ /* 0x000fe20000100800 */
[----:B------:R-:W-:Y:S01]  /*2170*/  @!P6 IMAD.MOV R2, RZ, RZ, -R2 ;  /* 0x000000ffff02e224 */ /* 0x000fe200078e0a02 */
[----:B------:R-:W-:Y:S01]  /*2180*/  ISETP.GT.U32.AND P6, PT, R4, R5, PT ;  /* 0x000000050400720c */ /* 0x000fe20003fc4070 */
[C---:B------:R-:W-:Y:S01]  /*2190*/  VIADD R16, R0.reuse, 0x1a ;  /* 0x0000001a00107836 */ /* 0x040fe20000000000 */
[----:B------:R-:W-:Y:S01]  /*21a0*/  IABS R10, R9 ;  /* 0x00000009000a7213 */ /* 0x000fe20000000000 */
[--C-:B------:R-:W-:Y:S01]  /*21b0*/  @!P1 IMAD.IADD R19, R19, 0x1, -R4.reuse ;  /* 0x0000000113139824 */ /* 0x100fe200078e0a04 */
[----:B------:R1:W-:Y:S01]  /*21c0*/  STL [R1+0x88], R2 ;  /* 0x0000880201007387 */ /* 0x0003e20000100800 */
[----:B------:R-:W-:Y:S01]  /*21d0*/  VIADD R18, R0, 0x1b ;  /* 0x0000001b00127836 */ /* 0x000fe20000000000 */
[----:B------:R-:W-:Y:S01]  /*21e0*/  IABS R12, R16 ;  /* 0x00000010000c7213 */ /* 0x000fe20000000000 */
[----:B------:R-:W-:Y:S01]  /*21f0*/  @!P5 IMAD.IADD R3, R3, 0x1, -R4 ;  /* 0x000000010303d824 */ /* 0x000fe200078e0a04 */
[----:B------:R-:W-:Y:S01]  /*2200*/  ISETP.GE.AND P1, PT, R14, RZ, PT ;  /* 0x000000ff0e00720c */ /* 0x000fe20003f26270 */
[----:B------:R-:W-:Y:S01]  /*2210*/  IMAD.HI.U32 R6, R7, R10, RZ ;  /* 0x0000000a07067227 */ /* 0x000fe200078e00ff */
[----:B------:R-:W-:-:S02]  /*2220*/  IABS R14, R18 ;  /* 0x00000012000e7213 */ /* 0x000fc40000000000 */
[C---:B------:R-:W-:Y:S01]  /*2230*/  ISETP.GT.U32.AND P5, PT, R4.reuse, R3, PT ;  /* 0x000000030400720c */ /* 0x040fe20003fa4070 */
[--C-:B------:R-:W-:Y:S02]  /*2240*/  @!P6 IMAD.IADD R5, R5, 0x1, -R4.reuse ;  /* 0x000000010505e824 */ /* 0x100fe400078e0a04 */
[----:B------:R-:W-:Y:S01]  /*2250*/  @!P2 IMAD.IADD R21, R21, 0x1, -R4 ;  /* 0x000000011515a824 */ /* 0x000fe200078e0a04 */
[----:B------:R-:W-:Y:S01]  /*2260*/  ISETP.GE.AND P2, PT, R9, RZ, PT ;  /* 0x000000ff0900720c */ /* 0x000fe20003f46270 */
[----:B------:R-:W-:Y:S01]  /*2270*/  IMAD.HI.U32 R9, R7, R12, RZ ;  /* 0x0000000c07097227 */ /* 0x000fe200078e00ff */
[----:B------:R-:W-:-:S03]  /*2280*/  ISETP.GT.U32.AND P6, PT, R4, R5, PT ;  /* 0x000000050400720c */ /* 0x000fc60003fc4070 */
[----:B------:R-:W-:Y:S02]  /*2290*/  IMAD.MOV R11, RZ, RZ, -R6 ;  /* 0x000000ffff0b7224 */ /* 0x000fe400078e0a06 */
[----:B------:R-:W-:Y:S02]  /*22a0*/  IMAD.MOV R15, RZ, RZ, -R9 ;  /* 0x000000ffff0f7224 */ /* 0x000fe400078e0a09 */
[C---:B------:R-:W-:Y:S02]  /*22b0*/  IMAD R9, R4.reuse, R11, R10 ;  /* 0x0000000b04097224 */ /* 0x040fe400078e020a */
[C---:B------:R-:W-:Y:S02]  /*22c0*/  IMAD R11, R4.reuse, R15, R12 ;  /* 0x0000000f040b7224 */ /* 0x040fe400078e020c */
[--C-:B------:R-:W-:Y:S01]  /*22d0*/  @!P5 IMAD.IADD R3, R3, 0x1, -R4.reuse ;  /* 0x000000010303d824 */ /* 0x100fe200078e0a04 */
[C---:B------:R-:W-:Y:S01]  /*22e0*/  ISETP.GT.U32.AND P5, PT, R4.reuse, R9, PT ;  /* 0x000000090400720c */ /* 0x040fe20003fa4070 */
[----:B------:R-:W-:Y:S01]  /*22f0*/  @!P6 IMAD.IADD R5, R5, 0x1, -R4 ;  /* 0x000000010505e824 */ /* 0x000fe200078e0a04 */
[----:B------:R-:W-:Y:S01]  /*2300*/  ISETP.GT.U32.AND P6, PT, R4, R11, PT ;  /* 0x0000000b0400720c */ /* 0x000fe20003fc4070 */
[----:B-1----:R-:W-:-:S02]  /*2310*/  IMAD.MOV.U32 R2, RZ, RZ, R19 ;  /* 0x000000ffff027224 */ /* 0x002fc400078e0013 */
[----:B------:R-:W-:Y:S02]  /*2320*/  IMAD.MOV.U32 R10, RZ, RZ, R14 ;  /* 0x000000ffff0a7224 */ /* 0x000fe400078e000e */
[----:B------:R-:W-:Y:S01]  /*2330*/  @!P0 IMAD.MOV R2, RZ, RZ, -R2 ;  /* 0x000000ffff028224 */ /* 0x000fe200078e0a02 */
[----:B------:R-:W-:Y:S01]  /*2340*/  ISETP.GE.AND P0, PT, R16, RZ, PT ;  /* 0x000000ff1000720c */ /* 0x000fe20003f06270 */
[----:B------:R-:W-:Y:S01]  /*2350*/  IMAD.HI.U32 R6, R7, R10, RZ ;  /* 0x0000000a07067227 */ /* 0x000fe200078e00ff */
[----:B------:R-:W-:Y:S02]  /*2360*/  IADD3 R16, PT, PT, R0, 0x1c, RZ ;  /* 0x0000001c00107810 */ /* 0x000fe40007ffe0ff */
[----:B------:R1:W-:Y:S01]  /*2370*/  STL [R1+0x84], R2 ;  /* 0x0000840201007387 */ /* 0x0003e20000100800 */
[--C-:B------:R-:W-:Y:S01]  /*2380*/  @!P5 IMAD.IADD R9, R9, 0x1, -R4.reuse ;  /* 0x000000010909d824 */ /* 0x100fe200078e0a04 */
[----:B------:R-:W-:Y:S01]  /*2390*/  IABS R17, R16 ;  /* 0x0000001000117213 */ /* 0x000fe20000000000 */
[----:B------:R-:W-:-:S02]  /*23a0*/  @!P6 IMAD.IADD R11, R11, 0x1, -R4 ;  /* 0x000000010b0be824 */ /* 0x000fc400078e0a04 */
[----:B------:R-:W-:Y:S01]  /*23b0*/  IMAD.MOV R15, RZ, RZ, -R6 ;  /* 0x000000ffff0f7224 */ /* 0x000fe200078e0a06 */
[----:B------:R-:W-:Y:S01]  /*23c0*/  ISETP.GT.U32.AND P6, PT, R4, R9, PT ;  /* 0x000000090400720c */ /* 0x000fe20003fc4070 */
[----:B------:R-:W-:Y:S02]  /*23d0*/  VIADD R22, R0, 0x1e ;  /* 0x0000001e00167836 */ /* 0x000fe40000000000 */
[----:B------:R-:W-:-:S03]  /*23e0*/  IMAD.HI.U32 R6, R7, R17, RZ ;  /* 0x0000001107067227 */ /* 0x000fc600078e00ff */
[----:B------:R-:W-:Y:S01]  /*23f0*/  IABS R12, R22 ;  /* 0x00000016000c7213 */ /* 0x000fe20000000000 */
[----:B------:R-:W-:Y:S02]  /*2400*/  IMAD.MOV R6, RZ, RZ, -R6 ;  /* 0x000000ffff067224 */ /* 0x000fe400078e0a06 */
[----:B------:R-:W-:Y:S02]  /*2410*/  IMAD.MOV.U32 R107, RZ, RZ, R3 ;  /* 0x000000ffff6b7224 */ /* 0x000fe400078e0003 */
[----:B------:R-:W-:Y:S02]  /*2420*/  IMAD R17, R4, R6, R17 ;  /* 0x0000000604117224 */ /* 0x000fe400078e0211 */
[----:B------:R-:W-:Y:S01]  /*2430*/  IMAD.MOV.U32 R6, RZ, RZ, R12 ;  /* 0x000000ffff067224 */ /* 0x000fe200078e000c */
[----:B------:R-:W-:Y:S01]  /*2440*/  @!P6 IADD3 R9, PT, PT, R9, -R4, RZ ;  /* 0x800000040909e210 */ /* 0x000fe20007ffe0ff */
[----:B------:R-:W-:Y:S01]  /*2450*/  VIADD R20, R0, 0x1d ;  /* 0x0000001d00147836 */ /* 0x000fe20000000000 */
[----:B------:R-:W-:Y:S01]  /*2460*/  ISETP.GT.U32.AND P6, PT, R4, R17, PT ;  /* 0x000000110400720c */ /* 0x000fe20003fc4070 */
[----:B------:R-:W-:-:S03]  /*2470*/  IMAD.HI.U32 R3, R7, R6, RZ ;  /* 0x0000000607037227 */ /* 0x000fc600078e00ff */
[----:B------:R-:W-:Y:S01]  /*2480*/  IABS R19, R20 ;  /* 0x0000001400137213 */ /* 0x000fe20000000000 */
[----:B------:R-:W-:Y:S01]  /*2490*/  @!P4 IMAD.MOV R107, RZ, RZ, -R107 ;  /* 0x000000ffff6bc224 */ /* 0x000fe200078e0a6b */
[C---:B------:R-:W-:Y:S01]  /*24a0*/  ISETP.GT.U32.AND P4, PT, R4.reuse, R11, PT ;  /* 0x0000000b0400720c */ /* 0x040fe20003f84070 */
[----:B------:R-:W-:Y:S02]  /*24b0*/  IMAD.MOV R3, RZ, RZ, -R3 ;  /* 0x000000ffff037224 */ /* 0x000fe400078e0a03 */
[C---:B------:R-:W-:Y:S02]  /*24c0*/  IMAD R15, R4.reuse, R15, R10 ;  /* 0x0000000f040f7224 */ /* 0x040fe400078e020a */
[C---:B------:R-:W-:Y:S02]  /*24d0*/  IMAD R3, R4.reuse, R3, R6 ;  /* 0x0000000304037224 */ /* 0x040fe400078e0206 */
[----:B------:R-:W-:Y:S01]  /*24e0*/  @!P6 IMAD.IADD R17, R17, 0x1, -R4 ;  /* 0x000000011111e824 */ /* 0x000fe200078e0a04 */
[----:B------:R-:W-:Y:S01]  /*24f0*/  ISETP.GT.U32.AND P5, PT, R4, R15, PT ;  /* 0x0000000f0400720c */ /* 0x000fe20003fa4070 */
[----:B------:R-:W-:Y:S01]  /*2500*/  VIADD R23, R0, 0x1f ;  /* 0x0000001f00177836 */ /* 0x000fe20000000000 */
[----:B------:R-:W-:Y:S01]  /*2510*/  ISETP.GT.U32.AND P6, PT, R4, R3, PT ;  /* 0x000000030400720c */ /* 0x000fe20003fc4070 */
[----:B------:R-:W-:-:S03]  /*2520*/  IMAD.HI.U32 R10, R7, R19, RZ ;  /* 0x00000013070a7227 */ /* 0x000fc600078e00ff */
[----:B------:R-:W-:Y:S01]  /*2530*/  IABS R14, R23 ;  /* 0x00000017000e7213 */ /* 0x000fe20000000000 */
[----:B-1----:R-:W-:Y:S02]  /*2540*/  IMAD.MOV.U32 R2, RZ, RZ, R21 ;  /* 0x000000ffff027224 */ /* 0x002fe400078e0015 */
[----:B------:R-:W-:Y:S02]  /*2550*/  IMAD.MOV R10, RZ, RZ, -R10 ;  /* 0x000000ffff0a7224 */ /* 0x000fe400078e0a0a */
[----:B------:R-:W-:Y:S01]  /*2560*/  @!P3 IMAD.MOV R2, RZ, RZ, -R2 ;  /* 0x000000ffff02b224 */ /* 0x000fe200078e0a02 */
[----:B------:R-:W-:Y:S01]  /*2570*/  ISETP.GE.AND P3, PT, R18, RZ, PT ;  /* 0x000000ff1200720c */ /* 0x000fe20003f66270 */
[----:B------:R-:W-:Y:S01]  /*2580*/  @!P4 IMAD.IADD R11, R11, 0x1, -R4 ;  /* 0x000000010b0bc824 */ /* 0x000fe200078e0a04 */
[----:B------:R-:W-:Y:S01]  /*2590*/  ISETP.GE.AND P4, PT, R20, RZ, PT ;  /* 0x000000ff1400720c */ /* 0x000fe20003f86270 */
[----:B------:R-:W-:Y:S01]  /*25a0*/  VIADD R18, R0, 0x20 ;  /* 0x0000002000127836 */ /* 0x000fe20000000000 */
[----:B------:R1:W-:Y:S01]  /*25b0*/  STL [R1+0x80], R2 ;  /* 0x0000800201007387 */ /* 0x0003e20000100800 */
[----:B------:R-:W-:-:S02]  /*25c0*/  IMAD R19, R4, R10, R19 ;  /* 0x0000000a04137224 */ /* 0x000fc400078e0213 */
[----:B------:R-:W-:Y:S01]  /*25d0*/  IMAD.MOV.U32 R98, RZ, RZ, R9 ;  /* 0x000000ffff627224 */ /* 0x000fe200078e0009 */
[----:B------:R-:W-:Y:S01]  /*25e0*/  IABS R9, R18 ;  /* 0x0000001200097213 */ /* 0x000fe20000000000 */
[----:B------:R-:W-:Y:S02]  /*25f0*/  IMAD.MOV.U32 R13, RZ, RZ, R11 ;  /* 0x000000ffff0d7224 */ /* 0x000fe400078e000b */
[----:B------:R-:W-:Y:S02]  /*2600*/  IMAD.MOV.U32 R10, RZ, RZ, R14 ;  /* 0x000000ffff0a7224 */ /* 0x000fe400078e000e */
[----:B------:R-:W-:Y:S02]  /*2610*/  @!P5 IMAD.IADD R15, R15, 0x1, -R4 ;  /* 0x000000010f0fd824 */ /* 0x000fe400078e0a04 */
[----:B------:R-:W-:Y:S01]  /*2620*/  @!P2 IMAD.MOV R98, RZ, RZ, -R98 ;  /* 0x000000ffff62a224 */ /* 0x000fe200078e0a62 */
[C---:B------:R-:W-:Y:S01]  /*2630*/  ISETP.GT.U32.AND P2, PT, R4.reuse, R19, PT ;  /* 0x000000130400720c */ /* 0x040fe20003f44070 */
[----:B------:R-:W-:Y:S01]  /*2640*/  @!P0 IMAD.MOV R13, RZ, RZ, -R13 ;  /* 0x000000ffff0d8224 */ /* 0x000fe200078e0a0d */
[C---:B------:R-:W-:Y:S01]  /*2650*/  ISETP.GT.U32.AND P0, PT, R4.reuse, R17, PT ;  /* 0x000000110400720c */ /* 0x040fe20003f04070 */
[----:B------:R-:W-:Y:S01]  /*2660*/  @!P6 IMAD.IADD R3, R3, 0x1, -R4 ;  /* 0x000000010303e824 */ /* 0x000fe200078e0a04 */
[----:B------:R-:W-:Y:S01]  /*2670*/  ISETP.GT.U32.AND P5, PT, R4, R15, PT ;  /* 0x0000000f0400720c */ /* 0x000fe20003fa4070 */
[----:B------:R-:W-:-:S02]  /*2680*/  IMAD.MOV.U32 R97, RZ, RZ, R5 ;  /* 0x000000ffff617224 */ /* 0x000fc400078e0005 */
[----:B------:R-:W-:Y:S01]  /*2690*/  IMAD.HI.U32 R5, R7, R10, RZ ;  /* 0x0000000a07057227 */ /* 0x000fe200078e00ff */
[----:B------:R-:W-:-:S03]  /*26a0*/  ISETP.GT.U32.AND P6, PT, R4, R3, PT ;  /* 0x000000030400720c */ /* 0x000fc60003fc4070 */
[----:B------:R-:W-:-:S04]  /*26b0*/  IMAD.HI.U32 R6, R7, R9, RZ ;  /* 0x0000000907067227 */ /* 0x000fc800078e00ff */
[----:B------:R-:W-:Y:S01]  /*26c0*/  IMAD.MOV R5, RZ, RZ, -R5 ;  /* 0x000000ffff057224 */ /* 0x000fe200078e0a05 */
[----:B------:R-:W-:Y:S01]  /*26d0*/  IADD3 R6, PT, PT, -R6, RZ, RZ ;  /* 0x000000ff06067210 */ /* 0x000fe20007ffe1ff */
[----:B------:R-:W-:Y:S02]  /*26e0*/  @!P2 IMAD.IADD R19, R19, 0x1, -R4 ;  /* 0x000000011313a824 */ /* 0x000fe400078e0a04 */
[C---:B------:R-:W-:Y:S02]  /*26f0*/  IMAD R5, R4.reuse, R5, R10 ;  /* 0x0000000504057224 */ /* 0x040fe400078e020a */
[----:B------:R-:W-:Y:S01]  /*2700*/  @!P0 IMAD.IADD R17, R17, 0x1, -R4 ;  /* 0x0000000111118824 */ /* 0x000fe200078e0a04 */
[C---:B------:R-:W-:Y:S01]  /*2710*/  ISETP.GT.U32.AND P2, PT, R4.reuse, R19, PT ;  /* 0x000000130400720c */ /* 0x040fe20003f44070 */
[C---:B------:R-:W-:Y:S01]  /*2720*/  IMAD R9, R4.reuse, R6, R9 ;  /* 0x0000000604097224 */ /* 0x040fe200078e0209 */
[----:B------:R-:W-:Y:S01]  /*2730*/  ISETP.GT.U32.AND P0, PT, R4, R5, PT ;  /* 0x000000050400720c */ /* 0x000fe20003f04070 */
[----:B------:R-:W-:-:S02]  /*2740*/  VIADD R20, R0, 0x21 ;  /* 0x0000002100147836 */ /* 0x000fc40000000000 */
[--C-:B------:R-:W-:Y:S01]  /*2750*/  @!P5 IMAD.IADD R15, R15, 0x1, -R4.reuse ;  /* 0x000000010f0fd824 */ /* 0x100fe200078e0a04 */
[----:B------:R-:W-:Y:S01]  /*2760*/  ISETP.GE.AND P5, PT, R22, RZ, PT ;  /* 0x000000ff1600720c */ /* 0x000fe20003fa6270 */
[----:B------:R-:W-:Y:S01]  /*2770*/  @!P6 IMAD.IADD R3, R3, 0x1, -R4 ;  /* 0x000000010303e824 */ /* 0x000fe200078e0a04 */
[----:B------:R-:W-:Y:S01]  /*2780*/  ISETP.GT.U32.AND P6, PT, R4, R9, PT ;  /* 0x000000090400720c */ /* 0x000fe20003fc4070 */
[C---:B------:R-:W-:Y:S01]  /*2790*/  VIADD R24, R0.reuse, 0x23 ;  /* 0x0000002300187836 */ /* 0x040fe20000000000 */
[----:B------:R-:W-:Y:S01]  /*27a0*/  IABS R12, R20 ;  /* 0x00000014000c7213 */ /* 0x000fe20000000000 */
[----:B------:R-:W-:Y:S02]  /*27b0*/  VIADD R22, R0, 0x22 ;  /* 0x0000002200167836 */ /* 0x000fe40000000000 */
[----:B------:R-:W-:Y:S01]  /*27c0*/  @!P1 IMAD.MOV R97, RZ, RZ, -R97 ;  /* 0x000000ffff619224 */ /* 0x000fe200078e0a61 */
[----:B------:R-:W-:Y:S01]  /*27d0*/  ISETP.GE.AND P1, PT, R16, RZ, PT ;  /* 0x000000ff1000720c */ /* 0x000fe20003f26270 */
[----:B------:R-:W-:Y:S01]  /*27e0*/  IMAD.HI.U32 R6, R7, R12, RZ ;  /* 0x0000000c07067227 */ /* 0x000fe200078e00ff */
[----:B------:R-:W-:-:S02]  /*27f0*/  IABS R16, R24 ;  /* 0x0000001800107213 */ /* 0x000fc40000000000 */
[----:B------:R-:W-:Y:S01]  /*2800*/  IABS R14, R22 ;  /* 0x00000016000e7213 */ /* 0x000fe20000000000 */
[----:B------:R-:W-:Y:S01]  /*2810*/  @!P0 IMAD.IADD R5, R5, 0x1, -R4 ;  /* 0x0000000105058824 */ /* 0x000fe200078e0a04 */
[----:B------:R-:W-:Y:S01]  /*2820*/  ISETP.GE.AND P0, PT, R18, RZ, PT ;  /* 0x000000ff1200720c */ /* 0x000fe20003f06270 */
[----:B------:R-:W-:-:S04]  /*2830*/  IMAD.HI.U32 R11, R7, R16, RZ ;  /* 0x00000010070b7227 */ /* 0x000fc800078e00ff */
[----:B------:R-:W-:-:S04]  /*2840*/  IMAD.HI.U32 R10, R7, R14, RZ ;  /* 0x0000000e070a7227 */ /* 0x000fc800078e00ff */
[----:B------:R-:W-:Y:S02]  /*2850*/  IMAD.MOV R21, RZ, RZ, -R6 ;  /* 0x000000ffff157224 */ /* 0x000fe400078e0a06 */
[--C-:B------:R-:W-:Y:S01]  /*2860*/  @!P2 IMAD.IADD R19, R19, 0x1, -R4.reuse ;  /* 0x000000011313a824 */ /* 0x100fe200078e0a04 */
[----:B------:R-:W-:Y:S01]  /*2870*/  ISETP.GE.AND P2, PT, R23, RZ, PT ;  /* 0x000000ff1700720c */ /* 0x000fe20003f46270 */
[----:B------:R-:W-:Y:S01]  /*2880*/  @!P6 IMAD.IADD R9, R9, 0x1, -R4 ;  /* 0x000000010909e824 */ /* 0x000fe200078e0a04 */
[C---:B------:R-:W-:Y:S01]  /*2890*/  ISETP.GT.U32.AND P6, PT, R4.reuse, R5, PT ;  /* 0x000000050400720c */ /* 0x040fe20003fc4070 */
[----:B------:R-:W-:Y:S02]  /*28a0*/  IMAD.MOV R25, RZ, RZ, -R11 ;  /* 0x000000ffff197224 */ /* 0x000fe400078e0a0b */
[----:B------:R-:W-:Y:S02]  /*28b0*/  IMAD.MOV R23, RZ, RZ, -R10 ;  /* 0x000000ffff177224 */ /* 0x000fe400078e0a0a */
[----:B------:R-:W-:-:S02]  /*28c0*/  IMAD R11, R4, R21, R12 ;  /* 0x00000015040b7224 */ /* 0x000fc400078e020c */
[----:B------:R-:W-:Y:S02]  /*28d0*/  IMAD.MOV.U32 R85, RZ, RZ, R15 ;  /* 0x000000ffff557224 */ /* 0x000fe400078e000f */
[----:B------:R-:W-:Y:S02]  /*28e0*/  IMAD.MOV.U32 R83, RZ, RZ, R17 ;  /* 0x000000ffff537224 */ /* 0x000fe400078e0011 */
[C---:B------:R-:W-:Y:S02]  /*28f0*/  IMAD R21, R4.reuse, R23, R14 ;  /* 0x0000001704157224 */ /* 0x040fe400078e020e */
[----:B------:R-:W-:Y:S01]  /*2900*/  @!P3 IMAD.MOV R85, RZ, RZ, -R85 ;  /* 0x000000ffff55b224 */ /* 0x000fe200078e0a55 */
[----:B------:R-:W-:Y:S01]  /*2910*/  ISETP.GT.U32.AND P3, PT, R4, R11, PT ;  /* 0x0000000b0400720c */ /* 0x000fe20003f64070 */
[----:B------:R-:W-:Y:S02]  /*2920*/  IMAD.MOV.U32 R82, RZ, RZ, R19 ;  /* 0x000000ffff527224 */ /* 0x000fe400078e0013 */
[----:B------:R-:W-:-:S02]  /*2930*/  VIADD R14, R0, 0x24 ;  /* 0x00000024000e7836 */ /* 0x000fc40000000000 */
[----:B------:R-:W-:Y:S01]  /*2940*/  @!P1 IMAD.MOV R83, RZ, RZ, -R83 ;  /* 0x000000ffff539224 */ /* 0x000fe200078e0a53 */
[C---:B------:R-:W-:Y:S01]  /*2950*/  ISETP.GT.U32.AND P1, PT, R4.reuse, R9, PT ;  /* 0x000000090400720c */ /* 0x040fe20003f24070 */
[C---:B------:R-:W-:Y:S01]  /*2960*/  IMAD R23, R4.reuse, R25, R16 ;  /* 0x0000001904177224 */ /* 0x040fe200078e0210 */
[----:B------:R-:W-:Y:S01]  /*2970*/  IABS R10, R14 ;  /* 0x0000000e000a7213 */ /* 0x000fe20000000000 */
[----:B------:R-:W-:Y:S01]  /*2980*/  @!P4 IMAD.MOV R82, RZ, RZ, -R82 ;  /* 0x000000ffff52c224 */ /* 0x000fe200078e0a52 */
[C---:B------:R-:W-:Y:S01]  /*2990*/  ISETP.GT.U32.AND P4, PT, R4.reuse, R21, PT ;  /* 0x000000150400720c */ /* 0x040fe20003f84070 */
[----:B------:R-:W-:Y:S01]  /*29a0*/  @!P6 IMAD.IADD R5, R5, 0x1, -R4 ;  /* 0x000000010505e824 */ /* 0x000fe200078e0a04 */
[----:B------:R-:W-:Y:S01]  /*29b0*/  ISETP.GT.U32.AND P6, PT, R4, R23, PT ;  /* 0x000000170400720c */ /* 0x000fe20003fc4070 */
[----:B------:R-:W-:Y:S02]  /*29c0*/  IMAD.MOV.U32 R81, RZ, RZ, R3 ;  /* 0x000000ffff517224 */ /* 0x000fe400078e0003 */
[----:B------:R-:W-:-:S03]  /*29d0*/  IMAD.HI.U32 R3, R7, R10, RZ ;  /* 0x0000000a07037227 */ /* 0x000fc600078e00ff */
[----:B------:R-:W-:Y:S01]  /*29e0*/  @!P5 IADD3 R81, PT, PT, -R81, RZ, RZ ;  /* 0x000000ff5151d210 */ /* 0x000fe20007ffe1ff */
[--C-:B------:R-:W-:Y:S01]  /*29f0*/  @!P3 IMAD.IADD R11, R11, 0x1, -R4.reuse ;  /* 0x000000010b0bb824 */ /* 0x100fe200078e0a04 */
[----:B------:R-:W-:Y:S01]  /*2a00*/  ISETP.GE.AND P5, PT, R20, RZ, PT ;  /* 0x000000ff1400720c */ /* 0x000fe20003fa6270 */
[----:B------:R-:W-:Y:S01]  /*2a10*/  IMAD.MOV R3, RZ, RZ, -R3 ;  /* 0x000000ffff037224 */ /* 0x000fe200078e0a03 */
[----:B------:R-:W-:Y:S01]  /*2a20*/  ISETP.GE.AND P3, PT, R24, RZ, PT ;  /* 0x000000ff1800720c */ /* 0x000fe20003f66270 */
[--C-:B------:R-:W-:Y:S01]  /*2a30*/  @!P1 IMAD.IADD R9, R9, 0x1, -R4.reuse ;  /* 0x0000000109099824 */ /* 0x100fe200078e0a04 */
[----:B------:R-:W-:Y:S01]  /*2a40*/  ISETP.GE.AND P1, PT, R22, RZ, PT ;  /* 0x000000ff1600720c */ /* 0x000fe20003f26270 */
[----:B------:R-:W-:Y:S02]  /*2a50*/  VIADD R16, R0, 0x25 ;  /* 0x0000002500107836 */ /* 0x000fe40000000000 */
[----:B------:R-:W-:Y:S01]  /*2a60*/  @!P4 IMAD.IADD R21, R21, 0x1, -R4 ;  /* 0x000000011515c824 */ /* 0x000fe200078e0a04 */
[C---:B------:R-:W-:Y:S01]  /*2a70*/  ISETP.GT.U32.AND P4, PT, R4.reuse, R11, PT ;  /* 0x0000000b0400720c */ /* 0x040fe20003f84070 */
[----:B------:R-:W-:Y:S01]  /*2a80*/  IMAD R3, R4, R3, R10 ;  /* 0x0000000304037224 */ /* 0x000fe200078e020a */
[----:B------:R-:W-:Y:S01]  /*2a90*/  IABS R12, R16 ;  /* 0x00000010000c7213 */ /* 0x000fe20000000000 */
[----:B------:R-:W-:-:S02]  /*2aa0*/  IMAD.MOV.U32 R93, RZ, RZ, R9 ;  /* 0x000000ffff5d7224 */ /* 0x000fc400078e0009 */
[----:B------:R-:W-:Y:S02]  /*2ab0*/  IMAD.MOV.U32 R94, RZ, RZ, R5 ;  /* 0x000000ffff5e7224 */ /* 0x000fe400078e0005 */
[----:B------:R-:W-:Y:S01]  /*2ac0*/  @!P6 IMAD.IADD R23, R23, 0x1, -R4 ;  /* 0x000000011717e824 */ /* 0x000fe200078e0a04 */
[C---:B------:R-:W-:Y:S01]  /*2ad0*/  ISETP.GT.U32.AND P6, PT, R4.reuse, R21, PT ;  /* 0x000000150400720c */ /* 0x040fe20003fc4070 */
[----:B------:R-:W-:Y:S01]  /*2ae0*/  @!P0 IMAD.MOV R93, RZ, RZ, -R93 ;  /* 0x000000ffff5d8224 */ /* 0x000fe200078e0a5d */
[C---:B------:R-:W-:Y:S01]  /*2af0*/  ISETP.GT.U32.AND P0, PT, R4.reuse, R3, PT ;  /* 0x000000030400720c */ /* 0x040fe20003f04070 */
[----:B------:R-:W-:Y:S01]  /*2b00*/  @!P2 IMAD.MOV R94, RZ, RZ, -R94 ;  /* 0x000000ffff5ea224 */ /* 0x000fe200078e0a5e */
[----:B------:R-:W-:Y:S01]  /*2b10*/  ISETP.GT.U32.AND P2, PT, R4, R23, PT ;  /* 0x000000170400720c */ /* 0x000fe20003f44070 */
[----:B------:R-:W-:-:S04]  /*2b20*/  IMAD.HI.U32 R6, R7, R12, RZ ;  /* 0x0000000c07067227 */ /* 0x000fc800078e00ff */
[----:B------:R-:W-:Y:S02]  /*2b30*/  IMAD.MOV R5, RZ, RZ, -R6 ;  /* 0x000000ffff057224 */ /* 0x000fe400078e0a06 */
[----:B------:R-:W-:Y:S01]  /*2b40*/  @!P4 IMAD.IADD R11, R11, 0x1, -R4 ;  /* 0x000000010b0bc824 */ /* 0x000fe200078e0a04 */
[----:B------:R-:W-:Y:S01]  /*2b50*/  ISETP.GE.AND P4, PT, R14, RZ, PT ;  /* 0x000000ff0e00720c */ /* 0x000fe20003f86270 */
[----:B------:R-:W-:Y:S02]  /*2b60*/  VIADD R15, R0, 0x26 ;  /* 0x00000026000f7836 */ /* 0x000fe40000000000 */
[----:B------:R-:W-:Y:S01]  /*2b70*/  IMAD R5, R4, R5, R12 ;  /* 0x0000000504057224 */ /* 0x000fe200078e020c */
[----:B------:R-:W-:Y:S01]  /*2b80*/  @!P0 IADD3 R3, PT, PT, R3, -R4, RZ ;  /* 0x8000000403038210 */ /* 0x000fe20007ffe0ff */
[----:B------:R-:W-:Y:S01]  /*2b90*/  IMAD.MOV.U32 R99, RZ, RZ, R11 ;  /* 0x000000ffff637224 */ /* 0x000fe200078e000b */
[----:B------:R-:W-:Y:S01]  /*2ba0*/  IABS R10, R15 ;  /* 0x0000000f000a7213 */ /* 0x000fe20000000000 */
[----:B------:R-:W-:Y:S01]  /*2bb0*/  VIADD R17, R0, 0x27 ;  /* 0x0000002700117836 */ /* 0x000fe20000000000 */
[----:B------:R-:W-:Y:S01]  /*2bc0*/  ISETP.GE.AND P0, PT, R15, RZ, PT ;  /* 0x000000ff0f00720c */ /* 0x000fe20003f06270 */
[--C-:B------:R-:W-:Y:S01]  /*2bd0*/  @!P6 IMAD.IADD R21, R21, 0x1, -R4.reuse ;  /* 0x000000011515e824 */ /* 0x100fe200078e0a04 */
[----:B------:R-:W-:Y:S01]  /*2be0*/  ISETP.GT.U32.AND P6, PT, R4, R5, PT ;  /* 0x000000050400720c */ /* 0x000fe20003fc4070 */
[----:B------:R-:W-:Y:S01]  /*2bf0*/  @!P2 IMAD.IADD R23, R23, 0x1, -R4 ;  /* 0x000000011717a824 */ /* 0x000fe200078e0a04 */
[----:B------:R-:W-:Y:S01]  /*2c00*/  ISETP.GE.AND P2, PT, R16, RZ, PT ;  /* 0x000000ff1000720c */ /* 0x000fe20003f46270 */
[----:B------:R-:W-:Y:S01]  /*2c10*/  @!P5 IMAD.MOV R99, RZ, RZ, -R99 ;  /* 0x000000ffff63d224 */ /* 0x000fe200078e0a63 */
[----:B------:R-:W-:Y:S01]  /*2c20*/  ISETP.GT.U32.AND P5, PT, R4, R3, PT ;  /* 0x000000030400720c */ /* 0x000fe20003fa4070 */
[----:B------:R-:W-:Y:S01]  /*2c30*/  VIADD R16, R0, 0x28 ;  /* 0x0000002800107836 */ /* 0x000fe20000000000 */
[----:B------:R-:W-:Y:S01]  /*2c40*/  IABS R12, R17 ;  /* 0x00000011000c7213 */ /* 0x000fe20000000000 */
[----:B------:R-:W-:-:S03]  /*2c50*/  IMAD.HI.U32 R6, R7, R10, RZ ;  /* 0x0000000a07067227 */ /* 0x000fc600078e00ff */
[----:B------:R-:W-:Y:S01]  /*2c60*/  IABS R14, R16 ;  /* 0x00000010000e7213 */ /* 0x000fe20000000000 */
[----:B------:R-:W-:-:S04]  /*2c70*/  IMAD.HI.U32 R9, R7, R12, RZ ;  /* 0x0000000c07097227 */ /* 0x000fc800078e00ff */
[----:B------:R-:W-:Y:S02]  /*2c80*/  IMAD.MOV R11, RZ, RZ, -R6 ;  /* 0x000000ffff0b7224 */ /* 0x000fe400078e0a06 */
[----:B------:R-:W-:Y:S02]  /*2c90*/  IMAD.MOV R15, RZ, RZ, -R9 ;  /* 0x000000ffff0f7224 */ /* 0x000fe400078e0a09 */
[----:B------:R-:W-:-:S04]  /*2ca0*/  IMAD.HI.U32 R6, R7, R14, RZ ;  /* 0x0000000e07067227 */ /* 0x000fc800078e00ff */
[----:B------:R-:W-:Y:S02]  /*2cb0*/  @!P6 IMAD.IADD R5, R5, 0x1, -R4 ;  /* 0x000000010505e824 */ /* 0x000fe400078e0a04 */
[C---:B------:R-:W-:Y:S02]  /*2cc0*/  IMAD R9, R4.reuse, R11, R10 ;  /* 0x0000000b04097224 */ /* 0x040fe400078e020a */
[----:B------:R-:W-:Y:S01]  /*2cd0*/  @!P5 IMAD.IADD R3, R3, 0x1, -R4 ;  /* 0x000000010303d824 */ /* 0x000fe200078e0a04 */
[C---:B------:R-:W-:Y:S01]  /*2ce0*/  ISETP.GT.U32.AND P6, PT, R4.reuse, R5, PT ;  /* 0x000000050400720c */ /* 0x040fe20003fc4070 */
[C---:B------:R-:W-:Y:S02]  /*2cf0*/  IMAD R11, R4.reuse, R15, R12 ;  /* 0x0000000f040b7224 */ /* 0x040fe400078e020c */
[----:B------:R-:W-:Y:S01]  /*2d00*/  IMAD.MOV R15, RZ, RZ, -R6 ;  /* 0x000000ffff0f7224 */ /* 0x000fe200078e0a06 */
[----:B------:R-:W-:Y:S01]  /*2d10*/  MOV R8, R3 ;  /* 0x0000000300087202 */ /* 0x000fe20000000f00 */
[----:B------:R-:W-:Y:S01]  /*2d20*/  IMAD.MOV.U32 R102, RZ, RZ, R21 ;  /* 0x000000ffff667224 */ /* 0x000fe200078e0015 */
[C---:B------:R-:W-:Y:S01]  /*2d30*/  ISETP.GT.U32.AND P5, PT, R4.reuse, R11, PT ;  /* 0x0000000b0400720c */ /* 0x040fe20003fa4070 */
[----:B------:R-:W-:-:S02]  /*2d40*/  IMAD R15, R4, R15, R14 ;  /* 0x0000000f040f7224 */ /* 0x000fc400078e020e */
[----:B------:R-:W-:Y:S02]  /*2d50*/  @!P4 IMAD.MOV R8, RZ, RZ, -R8 ;  /* 0x000000ffff08c224 */ /* 0x000fe400078e0a08 */
[----:B------:R-:W-:Y:S01]  /*2d60*/  @!P1 IMAD.MOV R102, RZ, RZ, -R102 ;  /* 0x000000ffff669224 */ /* 0x000fe200078e0a66 */
[C---:B------:R-:W-:Y:S01]  /*2d70*/  ISETP.GT.U32.AND P4, PT, R4.reuse, R15, PT ;  /* 0x0000000f0400720c */ /* 0x040fe20003f84070 */
[----:B------:R-:W-:Y:S01]  /*2d80*/  @!P6 IMAD.IADD R5, R5, 0x1, -R4 ;  /* 0x000000010505e824 */ /* 0x000fe200078e0a04 */
[----:B------:R-:W-:Y:S01]  /*2d90*/  ISETP.GT.U32.AND P1, PT, R4, R9, PT ;  /* 0x000000090400720c */ /* 0x000fe20003f24070 */
[----:B------:R-:W-:Y:S01]  /*2da0*/  VIADD R6, R0, 0x29 ;  /* 0x0000002900067836 */ /* 0x000fe20000000000 */
[----:B------:R-:W-:Y:S01]  /*2db0*/  ISETP.GE.AND P6, PT, R16, RZ, PT ;  /* 0x000000ff1000720c */ /* 0x000fe20003fc6270 */
[C---:B------:R-:W-:Y:S02]  /*2dc0*/  VIADD R16, R0.reuse, 0x2a ;  /* 0x0000002a00107836 */ /* 0x040fe40000000000 */
[----:B-1----:R-:W-:Y:S01]  /*2dd0*/  IMAD.MOV.U32 R2, RZ, RZ, R5 ;  /* 0x000000ffff027224 */ /* 0x002fe200078e0005 */
[----:B------:R-:W-:Y:S01]  /*2de0*/  IABS R10, R6 ;  /* 0x00000006000a7213 */ /* 0x000fe20000000000 */
[----:B------:R-:W-:Y:S01]  /*2df0*/  IMAD.MOV.U32 R91, RZ, RZ, R23 ;  /* 0x000000ffff5b7224 */ /* 0x000fe200078e0017 */
[----:B------:R-:W-:Y:S01]  /*2e00*/  IABS R12, R16 ;  /* 0x00000010000c7213 */ /* 0x000fe20000000000 */
[----:B------:R-:W-:-:S02]  /*2e10*/  VIADD R14, R0, 0x2b ;  /* 0x0000002b000e7836 */ /* 0x000fc40000000000 */
[--C-:B------:R-:W-:Y:S02]  /*2e20*/  @!P4 IMAD.IADD R15, R15, 0x1, -R4.reuse ;  /* 0x000000010f0fc824 */ /* 0x100fe400078e0a04 */
[--C-:B------:R-:W-:Y:S02]  /*2e30*/  @!P1 IMAD.IADD R9, R9, 0x1, -R4.reuse ;  /* 0x0000000109099824 */ /* 0x100fe400078e0a04 */
[----:B------:R-:W-:Y:S01]  /*2e40*/  IMAD.HI.U32 R5, R7, R12, RZ ;  /* 0x0000000c07057227 */ /* 0x000fe200078e00ff */
[C---:B------:R-:W-:Y:S02]  /*2e50*/  ISETP.GT.U32.AND P4, PT, R4.reuse, R15, PT ;  /* 0x0000000f0400720c */ /* 0x040fe40003f84070 */
[----:B------:R-:W-:Y:S01]  /*2e60*/  ISETP.GT.U32.AND P1, PT, R4, R9, PT ;  /* 0x000000090400720c */ /* 0x000fe20003f24070 */
[----:B------:R-:W-:Y:S02]  /*2e70*/  @!P5 IMAD.IADD R11, R11, 0x1, -R4 ;  /* 0x000000010b0bd824 */ /* 0x000fe400078e0a04 */
[----:B------:R-:W-:-:S02]  /*2e80*/  IMAD.MOV R5, RZ, RZ, -R5 ;  /* 0x000000ffff057224 */ /* 0x000fc400078e0a05 */
[----:B------:R-:W-:Y:S01]  /*2e90*/  @!P3 IMAD.MOV R91, RZ, RZ, -R91 ;  /* 0x000000ffff5bb224 */ /* 0x000fe200078e0a5b */
[----:B------:R-:W-:Y:S01]  /*2ea0*/  ISETP.GE.AND P3, PT, R17, RZ, PT ;  /* 0x000000ff1100720c */ /* 0x000fe20003f66270 */
[C---:B------:R-:W-:Y:S01]  /*2eb0*/  IMAD R5, R4.reuse, R5, R12 ;  /* 0x0000000504057224 */ /* 0x040fe200078e020c */
[----:B------:R-:W-:Y:S01]  /*2ec0*/  IABS R17, R14 ;  /* 0x0000000e00117213 */ /* 0x000fe20000000000 */
[----:B------:R-:W-:Y:S01]  /*2ed0*/  IMAD.HI.U32 R3, R7, R10, RZ ;  /* 0x0000000a07037227 */ /* 0x000fe200078e00ff */
[----:B------:R-:W-:Y:S02]  /*2ee0*/  ISETP.GT.U32.AND P5, PT, R4, R11, PT ;  /* 0x0000000b0400720c */ /* 0x000fe40003fa4070 */
[----:B------:R-:W-:Y:S01]  /*2ef0*/  @!P4 IADD3 R15, PT, PT, R15, -R4, RZ ;  /* 0x800000040f0fc210 */ /* 0x000fe20007ffe0ff */
[----:B------:R-:W-:Y:S01]  /*2f00*/  @!P2 IMAD.MOV R2, RZ, RZ, -R2 ;  /* 0x000000ffff02a224 */ /* 0x000fe200078e0a02 */
[----:B------:R-:W-:Y:S01]  /*2f10*/  ISETP.GE.AND P2, PT, R6, RZ, PT ;  /* 0x000000ff0600720c */ /* 0x000fe20003f46270 */
[----:B------:R-:W-:Y:S01]  /*2f20*/  IMAD.HI.U32 R6, R7, R17, RZ ;  /* 0x0000001107067227 */ /* 0x000fe200078e00ff */
[----:B------:R-:W-:-:S02]  /*2f30*/  ISETP.GT.U32.AND P4, PT, R4, R5, PT ;  /* 0x000000050400720c */ /* 0x000fc40003f84070 */
[----:B------:R1:W-:Y:S01]  /*2f40*/  STL [R1+0x34], R2 ;  /* 0x0000340201007387 */ /* 0x0003e20000100800 */
[----:B------:R-:W-:Y:S01]  /*2f50*/  @!P1 IMAD.IADD R9, R9, 0x1, -R4 ;  /* 0x0000000109099824 */ /* 0x000fe200078e0a04 */
[----:B------:R-:W-:Y:S01]  /*2f60*/  ISETP.GE.AND P1, PT, R16, RZ, PT ;  /* 0x000000ff1000720c */ /* 0x000fe20003f26270 */
[----:B------:R-:W-:Y:S02]  /*2f70*/  IMAD.MOV R3, RZ, RZ, -R3 ;  /* 0x000000ffff037224 */ /* 0x000fe400078e0a03 */
[----:B------:R-:W-:Y:S02]  /*2f80*/  IMAD.MOV R6, RZ, RZ, -R6 ;  /* 0x000000ffff067224 */ /* 0x000fe400078e0a06 */
[C---:B------:R-:W-:Y:S02]  /*2f90*/  IMAD R3, R4.reuse, R3, R10 ;  /* 0x0000000304037224 */ /* 0x040fe400078e020a */
[----:B------:R-:W-:Y:S02]  /*2fa0*/  IMAD.MOV.U32 R92, RZ, RZ, R9 ;  /* 0x000000ffff5c7224 */ /* 0x000fe400078e0009 */
[----:B------:R-:W-:-:S02]  /*2fb0*/  IMAD R17, R4, R6, R17 ;  /* 0x0000000604117224 */ /* 0x000fc400078e0211 */
[----:B------:R-:W-:Y:S01]  /*2fc0*/  @!P5 IMAD.IADD R11, R11, 0x1, -R4 ;  /* 0x000000010b0bd824 */ /* 0x000fe200078e0a04 */
[----:B------:R-:W-:Y:S01]  /*2fd0*/  ISETP.GE.AND P5, PT, R14, RZ, PT ;  /* 0x000000ff0e00720c */ /* 0x000fe20003fa6270 */
[----:B------:R-:W-:Y:S02]  /*2fe0*/  VIADD R6, R0, 0x2c ;  /* 0x0000002c00067836 */ /* 0x000fe40000000000 */
[----:B------:R-:W-:Y:S01]  /*2ff0*/  @!P0 IMAD.MOV R92, RZ, RZ, -R92 ;  /* 0x000000ffff5c8224 */ /* 0x000fe200078e0a5c */
[----:B------:R-:W-:Y:S01]  /*3000*/  ISETP.GT.U32.AND P0, PT, R4, R3, PT ;  /* 0x000000030400720c */ /* 0x000fe20003f04070 */
[C---:B------:R-:W-:Y:S01]  /*3010*/  VIADD R20, R0.reuse, 0x2d ;  /* 0x0000002d00147836 */ /* 0x040fe20000000000 */
[----:B------:R-:W-:Y:S01]  /*3020*/  IABS R12, R6 ;  /* 0x00000006000c7213 */ /* 0x000fe20000000000 */
[----:B------:R-:W-:Y:S02]  /*3030*/  IMAD.MOV.U32 R86, RZ, RZ, R11 ;  /* 0x000000ffff567224 */ /* 0x000fe400078e000b */
[----:B------:R-:W-:Y:S01]  /*3040*/  VIADD R24, R0, 0x2f ;  /* 0x0000002f00187836 */ /* 0x000fe20000000000 */
[----:B------:R-:W-:Y:S01]  /*3050*/  IABS R14, R20 ;  /* 0x00000014000e7213 */ /* 0x000fe20000000000 */
[----:B------:R-:W-:-:S02]  /*3060*/  @!P4 IMAD.IADD R5, R5, 0x1, -R4 ;  /* 0x000000010505c824 */ /* 0x000fc400078e0a04 */
[----:B------:R-:W-:Y:S01]  /*3070*/  IMAD.MOV.U32 R90, RZ, RZ, R15 ;  /* 0x000000ffff5a7224 */ /* 0x000fe200078e000f */
[----:B------:R-:W-:Y:S01]  /*3080*/  IABS R18, R24 ;  /* 0x0000001800127213 */ /* 0x000fe20000000000 */
[----:B------:R-:W-:Y:S01]  /*3090*/  @!P3 IMAD.MOV R86, RZ, RZ, -R86 ;  /* 0x000000ffff56b224 */ /* 0x000fe200078e0a56 */
[----:B------:R-:W-:Y:S01]  /*30a0*/  ISETP.GE.AND P3, PT, R6, RZ, PT ;  /* 0x000000ff0600720c */ /* 0x000fe20003f66270 */
[----:B------:R-:W-:Y:S01]  /*30b0*/  @!P6 IMAD.MOV R90, RZ, RZ, -R90 ;  /* 0x000000ffff5ae224 */ /* 0x000fe200078e0a5a */
[C---:B------:R-:W-:Y:S01]  /*30c0*/  ISETP.GT.U32.AND P4, PT, R4.reuse, R5, PT ;  /* 0x000000050400720c */ /* 0x040fe20003f84070 */
[----:B------:R-:W-:Y:S01]  /*30d0*/  IMAD.HI.U32 R6, R7, R12, RZ ;  /* 0x0000000c07067227 */ /* 0x000fe200078e00ff */
[----:B------:R-:W-:-:S03]  /*30e0*/  ISETP.GT.U32.AND P6, PT, R4, R17, PT ;  /* 0x000000110400720c */ /* 0x000fc60003fc4070 */
[----:B------:R-:W-:-:S04]  /*30f0*/  IMAD.HI.U32 R9, R7, R14, RZ ;  /* 0x0000000e07097227 */ /* 0x000fc800078e00ff */
[----:B------:R-:W-:Y:S02]  /*3100*/  @!P0 IMAD.IADD R3, R3, 0x1, -R4 ;  /* 0x0000000103038824 */ /* 0x000fe400078e0a04 */
[----:B------:R-:W-:-:S03]  /*3110*/  IMAD.HI.U32 R11, R7, R18, RZ ;  /* 0x00000012070b7227 */ /* 0x000fc600078e00ff */
[----:B------:R-:W-:Y:S01]  /*3120*/  ISETP.GT.U32.AND P0, PT, R4, R3, PT ;  /* 0x000000030400720c */ /* 0x000fe20003f04070 */
[----:B------:R-:W-:Y:S02]  /*3130*/  IMAD.MOV R19, RZ, RZ, -R6 ;  /* 0x000000ffff137224 */ /* 0x000fe400078e0a06 */
[----:B------:R-:W-:Y:S02]  /*3140*/  IMAD.MOV R21, RZ, RZ, -R9 ;  /* 0x000000ffff157224 */ /* 0x000fe400078e0a09 */
[----:B------:R-:W-:Y:S02]  /*3150*/  VIADD R22, R0, 0x2e ;  /* 0x0000002e00167836 */ /* 0x000fe40000000000 */
[----:B------:R-:W-:Y:S02]  /*3160*/  IMAD.MOV R23, RZ, RZ, -R11 ;  /* 0x000000ffff177224 */ /* 0x000fe400078e0a0b */
[C---:B------:R-:W-:Y:S01]  /*3170*/  IMAD R9, R4.reuse, R19, R12 ;  /* 0x0000001304097224 */ /* 0x040fe200078e020c */
[----:B------:R-:W-:Y:S01]  /*3180*/  IABS R16, R22 ;  /* 0x0000001600107213 */ /* 0x000fe20000000000 */
[----:B------:R-:W-:-:S02]  /*3190*/  IMAD R11, R4, R21, R14 ;  /* 0x00000015040b7224 */ /* 0x000fc400078e020e */
[--C-:B------:R-:W-:Y:S01]  /*31a0*/  @!P4 IMAD.IADD R5, R5, 0x1, -R4.reuse ;  /* 0x000000010505c824 */ /* 0x100fe200078e0a04 */
[C---:B------:R-:W-:Y:S01]  /*31b0*/  ISETP.GT.U32.AND P4, PT, R4.reuse, R9, PT ;  /* 0x000000090400720c */ /* 0x040fe20003f84070 */
[----:B------:R-:W-:Y:S01]  /*31c0*/  @!P6 IMAD.IADD R17, R17, 0x1, -R4 ;  /* 0x000000011111e824 */ /* 0x000fe200078e0a04 */
[----:B------:R-:W-:Y:S01]  /*31d0*/  ISETP.GT.U32.AND P6, PT, R4, R11, PT ;  /* 0x0000000b0400720c */ /* 0x000fe20003fc4070 */
[----:B------:R-:W-:-:S04]  /*31e0*/  IMAD.HI.U32 R10, R7, R16, RZ ;  /* 0x00000010070a7227 */ /* 0x000fc800078e00ff */
[----:B------:R-:W-:Y:S02]  /*31f0*/  IMAD.MOV R15, RZ, RZ, -R10 ;  /* 0x000000ffff0f7224 */ /* 0x000fe400078e0a0a */
[--C-:B------:R-:W-:Y:S01]  /*3200*/  @!P0 IMAD.IADD R3, R3, 0x1, -R4.reuse ;  /* 0x0000000103038824 */ /* 0x100fe200078e0a04 */
[----:B------:R-:W-:Y:S01]  /*3210*/  ISETP.GE.AND P0, PT, R20, RZ, PT ;  /* 0x000000ff1400720c */ /* 0x000fe20003f06270 */
[C---:B------:R-:W-:Y:S02]  /*3220*/  VIADD R10, R0.reuse, 0x30 ;  /* 0x00000030000a7836 */ /* 0x040fe40000000000 */
[----:B------:R-:W-:Y:S02]  /*3230*/  VIADD R12, R0, 0x31 ;  /* 0x00000031000c7836 */ /* 0x000fe40000000000 */
[----:B------:R-:W-:Y:S01]  /*3240*/  @!P4 IMAD.IADD R9, R9, 0x1, -R4 ;  /* 0x000000010909c824 */ /* 0x000fe200078e0a04 */
[----:B------:R-:W-:Y:S01]  /*3250*/  IABS R111, R10 ;  /* 0x0000000a006f7213 */ /* 0x000fe20000000000 */
[----:B------:R-:W-:Y:S01]  /*3260*/  IMAD.MOV.U32 R106, RZ, RZ, R3 ;  /* 0x000000ffff6a7224 */ /* 0x000fe200078e0003 */
[----:B------:R-:W-:Y:S01]  /*3270*/  IABS R112, R12 ;  /* 0x0000000c00707213 */ /* 0x000fe20000000000 */
[C---:B------:R-:W-:Y:S01]  /*3280*/  IMAD R15, R4.reuse, R15, R16 ;  /* 0x0000000f040f7224 */ /* 0x040fe200078e0210 */
[C---:B------:R-:W-:Y:S01]  /*3290*/  ISETP.GT.U32.AND P4, PT, R4.reuse, R17, PT ;  /* 0x000000110400720c */ /* 0x040fe20003f84070 */
[----:B------:R-:W-:Y:S01]  /*32a0*/  @!P2 IMAD.MOV R106, RZ, RZ, -R106 ;  /* 0x000000ffff6aa224 */ /* 0x000fe200078e0a6a */
[----:B------:R-:W-:Y:S01]  /*32b0*/  @!P6 IADD3 R11, PT, PT, R11, -R4, RZ ;  /* 0x800000040b0be210 */ /* 0x000fe20007ffe0ff */
[----:B------:R-:W-:Y:S01]  /*32c0*/  IMAD.HI.U32 R3, R7, R111, RZ ;  /* 0x0000006f07037227 */ /* 0x000fe200078e00ff */
[----:B------:R-:W-:-:S02]  /*32d0*/  ISETP.GT.U32.AND P2, PT, R4, R9, PT ;  /* 0x000000090400720c */ /* 0x000fc40003f44070 */
[----:B------:R-:W-:Y:S01]  /*32e0*/  ISETP.GT.U32.AND P6, PT, R4, R11, PT ;  /* 0x0000000b0400720c */ /* 0x000fe20003fc4070 */
[----:B------:R-:W-:-:S04]  /*32f0*/  IMAD.HI.U32 R6, R7, R112, RZ ;  /* 0x0000007007067227 */ /* 0x000fc800078e00ff */
[C---:B------:R-:W-:Y:S02]  /*3300*/  IMAD R19, R4.reuse, R23, R18 ;  /* 0x0000001704137224 */ /* 0x040fe400078e0212 */
[----:B------:R-:W-:Y:S02]  /*3310*/  IMAD.MOV.U32 R104, RZ, RZ, R5 ;  /* 0x000000ffff687224 */ /* 0x000fe400078e0005 */
[----:B------:R-:W-:Y:S02]  /*3320*/  IMAD.MOV R3, RZ, RZ, -R3 ;  /* 0x000000ffff037224 */ /* 0x000fe400078e0a03 */
[----:B------:R-:W-:Y:S02]  /*3330*/  IMAD.MOV R21, RZ, RZ, -R6 ;  /* 0x000000ffff157224 */ /* 0x000fe400078e0a06 */
[----:B------:R-:W-:Y:S01]  /*3340*/  @!P1 IMAD.MOV R104, RZ, RZ, -R104 ;  /* 0x000000ffff689224 */ /* 0x000fe200078e0a68 */
[C---:B------:R-:W-:Y:S01]  /*3350*/  ISETP.GT.U32.AND P1, PT, R4.reuse, R15, PT ;  /* 0x0000000f0400720c */ /* 0x040fe20003f24070 */
[----:B------:R-:W-:Y:S01]  /*3360*/  @!P4 IMAD.IADD R17, R17, 0x1, -R4 ;  /* 0x000000011111c824 */ /* 0x000fe200078e0a04 */
[C---:B------:R-:W-:Y:S01]  /*3370*/  ISETP.GT.U32.AND P4, PT, R4.reuse, R19, PT ;  /* 0x000000130400720c */ /* 0x040fe20003f84070 */
[----:B------:R-:W-:-:S02]  /*3380*/  IMAD R111, R4, R3, R111 ;  /* 0x00000003046f7224 */ /* 0x000fc400078e026f */
[C---:B------:R-:W-:Y:S02]  /*3390*/  IMAD R112, R4.reuse, R21, R112 ;  /* 0x0000001504707224 */ /* 0x040fe400078e0270 */
[--C-:B------:R-:W-:Y:S01]  /*33a0*/  @!P2 IMAD.IADD R9, R9, 0x1, -R4.reuse ;  /* 0x000000010909a824 */ /* 0x100fe200078e0a04 */
[C---:B------:R-:W-:Y:S01]  /*33b0*/  ISETP.GT.U32.AND P2, PT, R4.reuse, R111, PT ;  /* 0x0000006f0400720c */ /* 0x040fe20003f44070 */
[--C-:B------:R-:W-:Y:S01]  /*33c0*/  @!P6 IMAD.IADD R11, R11, 0x1, -R4.reuse ;  /* 0x000000010b0be824 */ /* 0x100fe200078e0a04 */
[----:B------:R-:W-:Y:S01]  /*33d0*/  ISETP.GT.U32.AND P6, PT, R4, R112, PT ;  /* 0x000000700400720c */ /* 0x000fe20003fc4070 */
[----:B------:R-:W-:Y:S02]  /*33e0*/  VIADD R16, R0, 0x33 ;  /* 0x0000003300107836 */ /* 0x000fe40000000000 */
[--C-:B------:R-:W-:Y:S01]  /*33f0*/  @!P1 IMAD.IADD R15, R15, 0x1, -R4.reuse ;  /* 0x000000010f0f9824 */ /* 0x100fe200078e0a04 */
[----:B------:R-:W-:Y:S01]  /*3400*/  ISETP.GE.AND P1, PT, R22, RZ, PT ;  /* 0x000000ff1600720c */ /* 0x000fe20003f26270 */
[----:B------:R-:W-:Y:S01]  /*3410*/  @!P4 IMAD.IADD R19, R19, 0x1, -R4 ;  /* 0x000000011313c824 */ /* 0x000fe200078e0a04 */
[----:B------:R-:W-:Y:S01]  /*3420*/  IABS R114, R16 ;  /* 0x0000001000727213 */ /* 0x000fe20000000000 */
[----:B------:R-:W-:Y:S01]  /*3430*/  VIADD R14, R0, 0x32 ;  /* 0x00000032000e7836 */ /* 0x000fe20000000000 */
[----:B------:R-:W-:Y:S01]  /*3440*/  ISETP.GE.AND P4, PT, R24, RZ, PT ;  /* 0x000000ff1800720c */ /* 0x000fe20003f86270 */
[----:B------:R-:W-:-:S02]  /*3450*/  IMAD.MOV.U32 R25, RZ, RZ, R17 ;  /* 0x000000ffff197224 */ /* 0x000fc400078e0011 */
[----:B------:R-:W-:Y:S01]  /*3460*/  @!P2 IMAD.IADD R111, R111, 0x1, -R4 ;  /* 0x000000016f6fa824 */ /* 0x000fe200078e0a04 */
[----:B------:R-:W-:Y:S01]  /*3470*/  ISETP.GT.U32.AND P2, PT, R4, R15, PT ;  /* 0x0000000f0400720c */ /* 0x000fe20003f44070 */
[C---:B------:R-:W-:Y:S01]  /*3480*/  IMAD.HI.U32 R5, R7.reuse, R114, RZ ;  /* 0x0000007207057227 */ /* 0x040fe200078e00ff */
[----:B------:R-:W-:Y:S02]  /*3490*/  @!P6 IADD3 R112, PT, PT, R112, -R4, RZ ;  /* 0x800000047070e210 */ /* 0x000fe40007ffe0ff */
[C---:B------:R-:W-:Y:S01]  /*34a0*/  ISETP.GT.U32.AND P6, PT, R4.reuse, R19, PT ;  /* 0x000000130400720c */ /* 0x040fe20003fc4070 */
[----:B------:R-:W-:Y:S01]  /*34b0*/  @!P5 IMAD.MOV R25, RZ, RZ, -R25 ;  /* 0x000000ffff19d224 */ /* 0x000fe200078e0a19 */
[----:B------:R-:W-:Y:S01]  /*34c0*/  IABS R113, R14 ;  /* 0x0000000e00717213 */ /* 0x000fe20000000000 */
[----:B------:R-:W-:Y:S01]  /*34d0*/  IMAD.MOV R5, RZ, RZ, -R5 ;  /* 0x000000ffff057224 */ /* 0x000fe200078e0a05 */
[----:B------:R-:W-:Y:S01]  /*34e0*/  ISETP.GT.U32.AND P5, PT, R4, R111, PT ;  /* 0x0000006f0400720c */ /* 0x000fe20003fa4070 */
[----:B------:R-:W-:Y:S01]  /*34f0*/  VIADD R6, R0, 0x34 ;  /* 0x0000003400067836 */ /* 0x000fe20000000000 */
[----:B------:R-:W-:Y:S01]  /*3500*/  STL [R1+0x1c], R25 ;  /* 0x00001c1901007387 */ /* 0x000fe20000100800 */
[----:B------:R-:W-:-:S03]  /*3510*/  IMAD.HI.U32 R3, R7, R113, RZ ;  /* 0x0000007107037227 */ /* 0x000fc600078e00ff */
[----:B------:R-:W-:Y:S01]  /*3520*/  IABS R115, R6 ;  /* 0x0000000600737213 */ /* 0x000fe20000000000 */
[----:B-1----:R-:W-:Y:S02]  /*3530*/  IMAD.MOV.U32 R2, RZ, RZ, R9 ;  /* 0x000000ffff027224 */ /* 0x002fe400078e0009 */
[----:B------:R-:W-:Y:S02]  /*3540*/  IMAD R114, R4, R5, R114 ;  /* 0x0000000504727224 */ /* 0x000fe400078e0272 */
[----:B------:R-:W-:Y:S02]  /*3550*/  VIADD R18, R0, 0x35 ;  /* 0x0000003500127836 */ /* 0x000fe40000000000 */
[----:B------:R-:W-:Y:S02]  /*3560*/  IMAD.MOV R3, RZ, RZ, -R3 ;  /* 0x000000ffff037224 */ /* 0x000fe400078e0a03 */
[----:B------:R-:W-:Y:S01]  /*3570*/  @!P3 IMAD.MOV R2, RZ, RZ, -R2 ;  /* 0x000000ffff02b224 */ /* 0x000fe200078e0a02 */
[----:B------:R-:W-:Y:S01]  /*3580*/  ISETP.GT.U32.AND P3, PT, R4, R112, PT ;  /* 0x000000700400720c */ /* 0x000fe20003f64070 */
[--C-:B------:R-:W-:Y:S01]  /*3590*/  @!P2 IMAD.IADD R15, R15, 0x1, -R4.reuse ;  /* 0x000000010f0fa824 */ /* 0x100fe200078e0a04 */
[----:B------:R-:W-:Y:S01]  /*35a0*/  IABS R116, R18 ;  /* 0x0000001200747213 */ /* 0x000fe20000000000 */
[--C-:B------:R-:W-:Y:S01]  /*35b0*/  @!P6 IMAD.IADD R19, R19, 0x1, -R4.reuse ;  /* 0x000000011313e824 */ /* 0x100fe200078e0a04 */
[----:B------:R-:W-:Y:S01]  /*35c0*/  ISETP.GE.AND P2, PT, R10, RZ, PT ;  /* 0x000000ff0a00720c */ /* 0x000fe20003f46270 */
[C---:B------:R-:W-:Y:S01]  /*35d0*/  IMAD R113, R4.reuse, R3, R113 ;  /* 0x0000000304717224 */ /* 0x040fe200078e0271 */
[----:B------:R-:W-:Y:S01]  /*35e0*/  ISETP.GT.U32.AND P6, PT, R4, R114, PT ;  /* 0x000000720400720c */ /* 0x000fe20003fc4070 */
[----:B------:R-:W-:Y:S01]  /*35f0*/  IMAD.HI.U32 R3, R7, R115, RZ ;  /* 0x0000007307037227 */ /* 0x000fe200078e00ff */
[----:B------:R1:W-:Y:S03]  /*3600*/  STL [R1+0x18], R2 ;  /* 0x0000180201007387 */ /* 0x0003e60000100800 */
[----:B------:R-:W-:Y:S01]  /*3610*/  @!P5 IMAD.IADD R111, R111, 0x1, -R4 ;  /* 0x000000016f6fd824 */ /* 0x000fe200078e0a04 */
[----:B------:R-:W-:Y:S01]  /*3620*/  ISETP.GE.AND P5, PT, R12, RZ, PT ;  /* 0x000000ff0c00720c */ /* 0x000fe20003fa6270 */
[----:B------:R-:W-:-:S04]  /*3630*/  IMAD.HI.U32 R5, R7, R116, RZ ;  /* 0x0000007407057227 */ /* 0x000fc800078e00ff */
[----:B------:R-:W-:Y:S02]  /*3640*/  IMAD.MOV R3, RZ, RZ, -R3 ;  /* 0x000000ffff037224 */ /* 0x000fe400078e0a03 */
[----:B-1----:R-:W-:Y:S02]  /*3650*/  IMAD.MOV.U32 R2, RZ, RZ, R11 ;  /* 0x000000ffff027224 */ /* 0x002fe400078e000b */
[----:B------:R-:W-:Y:S02]  /*3660*/  IMAD.MOV R5, RZ, RZ, -R5 ;  /* 0x000000ffff057224 */ /* 0x000fe400078e0a05 */
[----:B------:R-:W-:Y:S01]  /*3670*/  @!P0 IMAD.MOV R2, RZ, RZ, -R2 ;  /* 0x000000ffff028224 */ /* 0x000fe200078e0a02 */
[C---:B------:R-:W-:Y:S01]  /*3680*/  ISETP.GT.U32.AND P0, PT, R4.reuse, R113, PT ;  /* 0x000000710400720c */ /* 0x040fe20003f04070 */
[----:B------:R-:W-:Y:S01]  /*3690*/  IMAD R115, R4, R3, R115 ;  /* 0x0000000304737224 */ /* 0x000fe200078e0273 */
[----:B------:R-:W-:Y:S01]  /*36a0*/  IADD3 R3, PT, PT, R0, 0x36, RZ ;  /* 0x0000003600037810 */ /* 0x000fe20007ffe0ff */
[--C-:B------:R-:W-:Y:S01]  /*36b0*/  @!P3 IMAD.IADD R112, R112, 0x1, -R4.reuse ;  /* 0x000000017070b824 */ /* 0x100fe200078e0a04 */
[----:B------:R1:W-:Y:S01]  /*36c0*/  STL [R1+0x14], R2 ;  /* 0x0000140201007387 */ /* 0x0003e20000100800 */
[----:B------:R-:W-:Y:S01]  /*36d0*/  @!P6 IMAD.IADD R114, R114, 0x1, -R4 ;  /* 0x000000017272e824 */ /* 0x000fe200078e0a04 */
[----:B------:R-:W-:Y:S01]  /*36e0*/  IABS R117, R3 ;  /* 0x0000000300757213 */ /* 0x000fe20000000000 */
[----:B------:R-:W-:Y:S01]  /*36f0*/  IMAD R116, R4, R5, R116 ;  /* 0x0000000504747224 */ /* 0x000fe200078e0274 */
[----:B------:R-:W-:Y:S01]  /*3700*/  ISETP.GE.AND P3, PT, R14, RZ, PT ;  /* 0x000000ff0e00720c */ /* 0x000fe20003f66270 */
[----:B------:R-:W-:Y:S01]  /*3710*/  @!P2 IMAD.MOV R111, RZ, RZ, -R111 ;  /* 0x000000ffff6fa224 */ /* 0x000fe200078e0a6f */
[C---:B------:R-:W-:Y:S01]  /*3720*/  ISETP.GT.U32.AND P2, PT, R4.reuse, R115, PT ;  /* 0x000000730400720c */ /* 0x040fe20003f44070 */
[----:B------:R-:W-:Y:S01]  /*3730*/  @!P5 IMAD.MOV R112, RZ, RZ, -R112 ;  /* 0x000000ffff70d224 */ /* 0x000fe200078e0a70 */
[----:B------:R-:W-:Y:S01]  /*3740*/  ISETP.GT.U32.AND P5, PT, R4, R116, PT ;  /* 0x000000740400720c */ /* 0x000fe20003fa4070 */
[----:B------:R-:W-:Y:S01]  /*3750*/  @!P0 IMAD.IADD R113, R113, 0x1, -R4 ;  /* 0x0000000171718824 */ /* 0x000fe200078e0a04 */
[----:B------:R-:W-:Y:S01]  /*3760*/  ISETP.GE.AND P6, PT, R6, RZ, PT ;  /* 0x000000ff0600720c */ /* 0x000fe20003fc6270 */
[----:B-1----:R-:W-:Y:S01]  /*3770*/  IMAD.MOV.U32 R2, RZ, RZ, R19 ;  /* 0x000000ffff027224 */ /* 0x002fe200078e0013 */
[----:B------:R-:W-:Y:S01]  /*3780*/  ISETP.GE.AND P0, PT, R16, RZ, PT ;  /* 0x000000ff1000720c */ /* 0x000fe20003f06270 */
[----:B------:R-:W-:-:S02]  /*3790*/  IMAD.MOV.U32 R9, RZ, RZ, R15 ;  /* 0x000000ffff097224 */ /* 0x000fc400078e000f */
[----:B------:R-:W-:Y:S01]  /*37a0*/  @!P4 IMAD.MOV R2, RZ, RZ, -R2 ;  /* 0x000000ffff02c224 */ /* 0x000fe200078e0a02 */
[C---:B------:R-:W-:Y:S01]  /*37b0*/  ISETP.GT.U32.AND P4, PT, R4.reuse, R114, PT ;  /* 0x000000720400720c */ /* 0x040fe20003f84070 */
[----:B------:R-:W-:Y:S01]  /*37c0*/  @!P1 IMAD.MOV R9, RZ, RZ, -R9 ;  /* 0x000000ffff099224 */ /* 0x000fe200078e0a09 */
[----:B------:R-:W-:Y:S01]  /*37d0*/  ISETP.GT.U32.AND P1, PT, R4, R113, PT ;  /* 0x000000710400720c */ /* 0x000fe20003f24070 */
[--C-:B------:R-:W-:Y:S02]  /*37e0*/  @!P2 IMAD.IADD R115, R115, 0x1, -R4.reuse ;  /* 0x000000017373a824 */ /* 0x100fe400078e0a04 */
[--C-:B------:R-:W-:Y:S01]  /*37f0*/  @!P5 IMAD.IADD R116, R116, 0x1, -R4.reuse ;  /* 0x000000017474d824 */ /* 0x100fe200078e0a04 */
[----:B------:R1:W-:Y:S01]  /*3800*/  STL [R1+0x10], R9 ;  /* 0x0000100901007387 */ /* 0x0003e20000100800 */
[----:B------:R-:W-:Y:S01]  /*3810*/  VIADD R5, R0, 0x37 ;  /* 0x0000003700057836 */ /* 0x000fe20000000000 */
[----:B------:R-:W-:Y:S01]  /*3820*/  ISETP.GT.U32.AND P5, PT, R4, R115, PT ;  /* 0x000000730400720c */ /* 0x000fe20003fa4070 */
[C---:B------:R-:W-:Y:S01]  /*3830*/  VIADD R6, R0.reuse, 0x38 ;  /* 0x0000003800067836 */ /* 0x040fe20000000000 */
[----:B------:R2:W-:Y:S01]  /*3840*/  STL [R1+0x8], R2 ;  /* 0x0000080201007387 */ /* 0x0005e20000100800 */
[----:B------:R-:W-:Y:S01]  /*3850*/  VIADD R10, R0, 0x3d ;  /* 0x0000003d000a7836 */ /* 0x000fe20000000000 */
[----:B------:R-:W-:Y:S01]  /*3860*/  IABS R118, R5 ;  /* 0x0000000500767213 */ /* 0x000fe20000000000 */
[--C-:B------:R-:W-:Y:S01]  /*3870*/  @!P4 IMAD.IADD R114, R114, 0x1, -R4.reuse ;  /* 0x000000017272c824 */ /* 0x100fe200078e0a04 */
[----:B------:R-:W-:Y:S01]  /*3880*/  ISETP.GE.AND P4, PT, R3, RZ, PT ;  /* 0x000000ff0300720c */ /* 0x000fe20003f86270 */
[----:B------:R-:W-:Y:S01]  /*3890*/  IMAD.HI.U32 R3, R7, R117, RZ ;  /* 0x0000007507037227 */ /* 0x000fe200078e00ff */
[----:B------:R-:W-:Y:S01]  /*38a0*/  ISETP.GE.AND P2, PT, R5, RZ, PT ;  /* 0x000000ff0500720c */ /* 0x000fe20003f46270 */
[----:B------:R-:W-:Y:S01]  /*38b0*/  STL [R1+0x1930], R111 ;  /* 0x0019306f01007387 */ /* 0x000fe20000100800 */
[----:B------:R-:W-:Y:S01]  /*38c0*/  IABS R119, R6 ;  /* 0x0000000600777213 */ /* 0x000fe20000000000 */
[----:B------:R-:W-:Y:S01]  /*38d0*/  IMAD.MOV R3, RZ, RZ, -R3 ;  /* 0x000000ffff037224 */ /* 0x000fe200078e0a03 */
[----:B------:R-:W-:Y:S01]  /*38e0*/  IABS R124, R10 ;  /* 0x0000000a007c7213 */ /* 0x000fe20000000000 */
[----:B------:R-:W-:Y:S01]  /*38f0*/  @!P1 IMAD.IADD R113, R113, 0x1, -R4 ;  /* 0x0000000171719824 */ /* 0x000fe200078e0a04 */
[----:B------:R-:W-:Y:S01]  /*3900*/  ISETP.GE.AND P1, PT, R18, RZ, PT ;  /* 0x000000ff1200720c */ /* 0x000fe20003f26270 */
[----:B------:R-:W-:Y:S01]  /*3910*/  IMAD R117, R4, R3, R117 ;  /* 0x0000000304757224 */ /* 0x000fe200078e0275 */
[----:B------:R-:W-:Y:S01]  /*3920*/  STL [R1+0x1934], R112 ;  /* 0x0019347001007387 */ /* 0x000fe20000100800 */
[----:B------:R-:W-:-:S04]  /*3930*/  IMAD.HI.U32 R5, R7, R118, RZ ;  /* 0x0000007607057227 */ /* 0x000fc800078e00ff */
[----:B------:R-:W-:Y:S01]  /*3940*/  @!P3 IMAD.MOV R113, RZ, RZ, -R113 ;  /* 0x000000ffff71b224 */ /* 0x000fe200078e0a71 */
[C---:B------:R-:W-:Y:S01]  /*3950*/  ISETP.GT.U32.AND P3, PT, R4.reuse, R116, PT ;  /* 0x000000740400720c */ /* 0x040fe20003f64070 */
[----:B------:R-:W-:Y:S01]  /*3960*/  @!P5 IMAD.IADD R115, R115, 0x1, -R4 ;  /* 0x000000017373d824 */ /* 0x000fe200078e0a04 */
[----:B------:R-:W-:Y:S01]  /*3970*/  ISETP.GT.U32.AND P5, PT, R4, R117, PT ;  /* 0x000000750400720c */ /* 0x000fe20003fa4070 */
[----:B------:R-:W-:Y:S01]  /*3980*/  IMAD.MOV R5, RZ, RZ, -R5 ;  /* 0x000000ffff057224 */ /* 0x000fe200078e0a05 */
[----:B------:R-:W-:Y:S01]  /*3990*/  STL [R1+0x1938], R113 ;  /* 0x0019387101007387 */ /* 0x000fe20000100800 */
[----:B------:R-:W-:Y:S01]  /*39a0*/  VIADD R3, R0, 0x39 ;  /* 0x0000003900037836 */ /* 0x000fe20000000000 */
[----:B------:R-:W-:Y:S01]  /*39b0*/  @!P6 IADD3 R115, PT, PT, -R115, RZ, RZ ;  /* 0x000000ff7373e210 */ /* 0x000fe20007ffe1ff */
[----:B------:R-:W-:Y:S02]  /*39c0*/  IMAD R118, R4, R5, R118 ;  /* 0x0000000504767224 */ /* 0x000fe400078e0276 */
[----:B------:R-:W-:Y:S01]  /*39d0*/  @!P0 IMAD.MOV R114, RZ, RZ, -R114 ;  /* 0x000000ffff728224 */ /* 0x000fe200078e0a72 */
[----:B------:R-:W-:Y:S01]  /*39e0*/  IABS R120, R3 ;  /* 0x0000000300787213 */ /* 0x000fe20000000000 */
[----:B-1----:R-:W-:Y:S01]  /*39f0*/  VIADD R9, R0, 0x3b ;  /* 0x0000003b00097836 */ /* 0x002fe20000000000 */
[----:B------:R-:W-:Y:S01]  /*3a00*/  ISETP.GT.U32.AND P6, PT, R4, R118, PT ;  /* 0x000000760400720c */ /* 0x000fe20003fc4070 */
[--C-:B------:R-:W-:Y:S01]  /*3a10*/  @!P3 IMAD.IADD R116, R116, 0x1, -R4.reuse ;  /* 0x000000017474b824 */ /* 0x100fe200078e0a04 */
[----:B------:R-:W-:Y:S01]  /*3a20*/  ISETP.GE.AND P3, PT, R3, RZ, PT ;  /* 0x000000ff0300720c */ /* 0x000fe20003f66270 */
[----:B------:R-:W-:Y:S01]  /*3a30*/  @!P5 IMAD.IADD R117, R117, 0x1, -R4 ;  /* 0x000000017575d824 */ /* 0x000fe200078e0a04 */
[----:B------:R-:W-:Y:S01]  /*3a40*/  ISETP.GE.AND P0, PT, R6, RZ, PT ;  /* 0x000000ff0600720c */ /* 0x000fe20003f06270 */
[----:B------:R-:W-:Y:S01]  /*3a50*/  IMAD.HI.U32 R3, R7, R119, RZ ;  /* 0x0000007707037227 */ /* 0x000fe200078e00ff */
[----:B------:R-:W-:-:S02]  /*3a60*/  IABS R122, R9 ;  /* 0x00000009007a7213 */ /* 0x000fc40000000000 */
[----:B------:R-:W-:Y:S01]  /*3a70*/  ISETP.GT.U32.AND P5, PT, R4, R117, PT ;  /* 0x000000750400720c */ /* 0x000fe20003fa4070 */
[----:B------:R-:W-:Y:S02]  /*3a80*/  VIADD R6, R0, 0x3a ;  /* 0x0000003a00067836 */ /* 0x000fe40000000000 */
[----:B------:R-:W-:Y:S02]  /*3a90*/  IMAD.MOV R5, RZ, RZ, -R3 ;  /* 0x000000ffff057224 */ /* 0x000fe400078e0a03 */
[----:B------:R-:W-:Y:S01]  /*3aa0*/  IMAD.HI.U32 R3, R7, R120, RZ ;  /* 0x0000007807037227 */ /* 0x000fe200078e00ff */
[----:B------:R-:W-:-:S03]  /*3ab0*/  IABS R121, R6 ;  /* 0x0000000600797213 */ /* 0x000fc60000000000 */
[----:B------:R-:W-:Y:S02]  /*3ac0*/  @!P6 IMAD.IADD R118, R118, 0x1, -R4 ;  /* 0x000000017676e824 */ /* 0x000fe400078e0a04 */
[----:B------:R-:W-:Y:S02]  /*3ad0*/  IMAD.MOV R3, RZ, RZ, -R3 ;  /* 0x000000ffff037224 */ /* 0x000fe400078e0a03 */
[C---:B------:R-:W-:Y:S01]  /*3ae0*/  IMAD R119, R4.reuse, R5, R119 ;  /* 0x0000000504777224 */ /* 0x040fe200078e0277 */
[C---:B------:R-:W-:Y:S01]  /*3af0*/  ISETP.GT.U32.AND P6, PT, R4.reuse, R118, PT ;  /* 0x000000760400720c */ /* 0x040fe20003fc4070 */
[----:B------:R-:W-:Y:S02]  /*3b00*/  IMAD R120, R4, R3, R120 ;  /* 0x0000000304787224 */ /* 0x000fe400078e0278 */
[----:B------:R-:W-:-:S04]  /*3b10*/  IMAD.HI.U32 R3, R7, R121, RZ ;  /* 0x0000007907037227 */ /* 0x000fc800078e00ff */
[----:B------:R-:W-:Y:S01]  /*3b20*/  @!P5 IMAD.IADD R117, R117, 0x1, -R4 ;  /* 0x000000017575d824 */ /* 0x000fe200078e0a04 */
[----:B------:R-:W-:Y:S01]  /*3b30*/  ISETP.GT.U32.AND P5, PT, R4, R119, PT ;  /* 0x000000770400720c */ /* 0x000fe20003fa4070 */
[----:B------:R-:W-:-:S04]  /*3b40*/  IMAD.HI.U32 R5, R7, R122, RZ ;  /* 0x0000007a07057227 */ /* 0x000fc800078e00ff */
[----:B------:R-:W-:Y:S02]  /*3b50*/  IMAD.MOV R3, RZ, RZ, -R3 ;  /* 0x000000ffff037224 */ /* 0x000fe400078e0a03 */
[----:B------:R-:W-:Y:S02]  /*3b60*/  IMAD.MOV R5, RZ, RZ, -R5 ;  /* 0x000000ffff057224 */ /* 0x000fe400078e0a05 */
[----:B------:R-:W-:Y:S02]  /*3b70*/  IMAD R121, R4, R3, R121 ;  /* 0x0000000304797224 */ /* 0x000fe400078e0279 */
[----:B------:R-:W-:Y:S01]  /*3b80*/  @!P1 IMAD.MOV R116, RZ, RZ, -R116 ;  /* 0x000000ffff749224 */ /* 0x000fe200078e0a74 */
[----:B------:R-:W-:Y:S01]  /*3b90*/  ISETP.GE.AND P1, PT, R6, RZ, PT ;  /* 0x000000ff0600720c */ /* 0x000fe20003f26270 */
[----:B------:R-:W-:Y:S02]  /*3ba0*/  IMAD R122, R4, R5, R122 ;  /* 0x00000005047a7224 */ /* 0x000fe400078e027a */
[----:B------:R-:W-:Y:S01]  /*3bb0*/  @!P6 IMAD.IADD R118, R118, 0x1, -R4 ;  /* 0x000000017676e824 */ /* 0x000fe200078e0a04 */
[----:B------:R-:W-:Y:S01]  /*3bc0*/  ISETP.GT.U32.AND P6, PT, R4, R121, PT ;  /* 0x000000790400720c */ /* 0x000fe20003fc4070 */
[----:B------:R-:W-:-:S02]  /*3bd0*/  VIADD R6, R0, 0x3c ;  /* 0x0000003c00067836 */ /* 0x000fc40000000000 */
[--C-:B------:R-:W-:Y:S01]  /*3be0*/  @!P5 IMAD.IADD R119, R119, 0x1, -R4.reuse ;  /* 0x000000017777d824 */ /* 0x100fe200078e0a04 */
[----:B------:R-:W-:Y:S01]  /*3bf0*/  ISETP.GT.U32.AND P5, PT, R4, R122, PT ;  /* 0x0000007a0400720c */ /* 0x000fe20003fa4070 */
[----:B------:R-:W-:Y:S01]  /*3c00*/  @!P4 IMAD.MOV R117, RZ, RZ, -R117 ;  /* 0x000000ffff75c224 */ /* 0x000fe200078e0a75 */
[----:B------:R-:W-:Y:S01]  /*3c10*/  IABS R123, R6 ;  /* 0x00000006007b7213 */ /* 0x000fe20000000000 */
[----:B------:R-:W-:Y:S01]  /*3c20*/  VIADD R11, R0, 0x3e ;  /* 0x0000003e000b7836 */ /* 0x000fe20000000000 */
[----:B------:R-:W-:Y:S01]  /*3c30*/  ISETP.GT.U32.AND P4, PT, R4, R120, PT ;  /* 0x000000780400720c */ /* 0x000fe20003f84070 */
[----:B------:R-:W-:Y:S02]  /*3c40*/  VIADD R12, R0, 0x3f ;  /* 0x0000003f000c7836 */ /* 0x000fe40000000000 */
[----:B------:R-:W-:Y:S01]  /*3c50*/  IMAD.HI.U32 R3, R7, R123, RZ ;  /* 0x0000007b07037227 */ /* 0x000fe200078e00ff */
[----:B------:R-:W-:Y:S02]  /*3c60*/  IABS R125, R11 ;  /* 0x0000000b007d7213 */ /* 0x000fe40000000000 */
[----:B------:R-:W-:Y:S01]  /*3c70*/  IABS R126, R12 ;  /* 0x0000000c007e7213 */ /* 0x000fe20000000000 */
[----:B------:R-:W-:-:S02]  /*3c80*/  @!P6 IMAD.IADD R121, R121, 0x1, -R4 ;  /* 0x000000017979e824 */ /* 0x000fc400078e0a04 */
[----:B------:R-:W-:Y:S01]  /*3c90*/  IMAD.MOV R3, RZ, RZ, -R3 ;  /* 0x000000ffff037224 */ /* 0x000fe200078e0a03 */
[----:B------:R-:W-:Y:S01]  /*3ca0*/  @!P5 IADD3 R122, PT, PT, R122, -R4, RZ ;  /* 0x800000047a7ad210 */ /* 0x000fe20007ffe0ff */
[----:B------:R-:W-:Y:S01]  /*3cb0*/  @!P2 IMAD.MOV R118, RZ, RZ, -R118 ;  /* 0x000000ffff76a224 */ /* 0x000fe200078e0a76 */
[C---:B------:R-:W-:Y:S01]  /*3cc0*/  ISETP.GT.U32.AND P5, PT, R4.reuse, R121, PT ;  /* 0x000000790400720c */ /* 0x040fe20003fa4070 */
[C---:B------:R-:W-:Y:S01]  /*3cd0*/  IMAD R123, R4.reuse, R3, R123 ;  /* 0x00000003047b7224 */ /* 0x040fe200078e027b */
[----:B------:R-:W-:Y:S01]  /*3ce0*/  ISETP.GT.U32.AND P2, PT, R4, R122, PT ;  /* 0x0000007a0400720c */ /* 0x000fe20003f44070 */
[----:B------:R-:W-:-:S04]  /*3cf0*/  IMAD.HI.U32 R3, R7, R124, RZ ;  /* 0x0000007c07037227 */ /* 0x000fc800078e00ff */
[----:B------:R-:W-:Y:S01]  /*3d00*/  @!P4 IMAD.IADD R120, R120, 0x1, -R4 ;  /* 0x000000017878c824 */ /* 0x000fe200078e0a04 */
[C---:B------:R-:W-:Y:S01]  /*3d10*/  ISETP.GT.U32.AND P4, PT, R4.reuse, R119, PT ;  /* 0x000000770400720c */ /* 0x040fe20003f84070 */
[----:B------:R-:W-:Y:S02]  /*3d20*/  IMAD.MOV R3, RZ, RZ, -R3 ;  /* 0x000000ffff037224 */ /* 0x000fe400078e0a03 */
[----:B------:R-:W-:Y:S01]  /*3d30*/  IMAD.HI.U32 R5, R7, R126, RZ ;  /* 0x0000007e07057227 */ /* 0x000fe200078e00ff */
[----:B------:R-:W-:-:S03]  /*3d40*/  ISETP.GT.U32.AND P6, PT, R4, R120, PT ;  /* 0x000000780400720c */ /* 0x000fc60003fc4070 */
[C---:B------:R-:W-:Y:S02]  /*3d50*/  IMAD R124, R4.reuse, R3, R124 ;  /* 0x00000003047c7224 */ /* 0x040fe400078e027c */
[----:B------:R-:W-:Y:S02]  /*3d60*/  @!P5 IMAD.IADD R121, R121, 0x1, -R4 ;  /* 0x000000017979d824 */ /* 0x000fe400078e0a04 */
[----:B------:R-:W-:Y:S01]  /*3d70*/  IMAD.HI.U32 R3, R7, R125, RZ ;  /* 0x0000007d07037227 */ /* 0x000fe200078e00ff */
[----:B------:R-:W-:-:S03]  /*3d80*/  ISETP.GT.U32.AND P5, PT, R4, R124, PT ;  /* 0x0000007c0400720c */ /* 0x000fc60003fa4070 */
[----:B------:R-:W-:Y:S02]  /*3d90*/  IMAD.MOV R3, RZ, RZ, -R3 ;  /* 0x000000ffff037224 */ /* 0x000fe400078e0a03 */
[--C-:B------:R-:W-:Y:S01]  /*3da0*/  @!P6 IMAD.IADD R120, R120, 0x1, -R4.reuse ;  /* 0x000000017878e824 */ /* 0x100fe200078e0a04 */
[----:B------:R-:W-:Y:S01]  /*3db0*/  ISETP.GE.AND P6, PT, R9, RZ, PT ;  /* 0x000000ff0900720c */ /* 0x000fe20003fc6270 */
[----:B------:R-:W-:Y:S02]  /*3dc0*/  VIADD R9, R0, 0x40 ;  /* 0x0000004000097836 */ /* 0x000fe40000000000 */
[----:B------:R-:W-:Y:S02]  /*3dd0*/  IMAD R125, R4, R3, R125 ;  /* 0x00000003047d7224 */ /* 0x000fe400078e027d */
[--C-:B------:R-:W-:Y:S01]  /*3de0*/  @!P4 IMAD.IADD R119, R119, 0x1, -R4.reuse ;  /* 0x000000017777c824 */ /* 0x100fe200078e0a04 */
[----:B------:R-:W-:Y:S01]  /*3df0*/  IABS R127, R9 ;  /* 0x00000009007f7213 */ /* 0x000fe20000000000 */
[----:B------:R-:W-:Y:S01]  /*3e00*/  @!P5 IMAD.IADD R124, R124, 0x1, -R4 ;  /* 0x000000017c7cd824 */ /* 0x000fe200078e0a04 */
[----:B------:R-:W-:Y:S01]  /*3e10*/  ISETP.GT.U32.AND P4, PT, R4, R123, PT ;  /* 0x0000007b0400720c */ /* 0x000fe20003f84070 */
[----:B------:R-:W-:-:S02]  /*3e20*/  IMAD.MOV R5, RZ, RZ, -R5 ;  /* 0x000000ffff057224 */ /* 0x000fc400078e0a05 */
[----:B------:R-:W-:Y:S01]  /*3e30*/  IMAD.HI.U32 R3, R7, R127, RZ ;  /* 0x0000007f07037227 */ /* 0x000fe200078e00ff */
[----:B------:R-:W-:-:S03]  /*3e40*/  ISETP.GT.U32.AND P5, PT, R4, R124, PT ;  /* 0x0000007c0400720c */ /* 0x000fc60003fa4070 */
[----:B------:R-:W-:Y:S02]  /*3e50*/  IMAD.MOV R3, RZ, RZ, -R3 ;  /* 0x000000ffff037224 */ /* 0x000fe400078e0a03 */
[--C-:B------:R-:W-:Y:S01]  /*3e60*/  @!P2 IMAD.IADD R122, R122, 0x1, -R4.reuse ;  /* 0x000000017a7aa824 */ /* 0x100fe200078e0a04 */
[----:B------:R-:W-:Y:S01]  /*3e70*/  ISETP.GE.AND P2, PT, R6, RZ, PT ;  /* 0x000000ff0600720c */ /* 0x000fe20003f46270 */
[----:B------:R-:W-:Y:S02]  /*3e80*/  IMAD R127, R4, R3, R127 ;  /* 0x00000003047f7224 */ /* 0x000fe400078e027f */
[----:B------:R-:W-:Y:S01]  /*3e90*/  @!P4 IMAD.IADD R123, R123, 0x1, -R4 ;  /* 0x000000017b7bc824 */ /* 0x000fe200078e0a04 */
[----:B------:R-:W-:Y:S01]  /*3ea0*/  ISETP.GE.AND P4, PT, R10, RZ, PT ;  /* 0x000000ff0a00720c */ /* 0x000fe20003f86270 */
[----:B------:R-:W-:Y:S02]  /*3eb0*/  IMAD R126, R4, R5, R126 ;  /* 0x00000005047e7224 */ /* 0x000fe400078e027e */
[----:B------:R-:W-:Y:S01]  /*3ec0*/  @!P5 IMAD.IADD R124, R124, 0x1, -R4 ;  /* 0x000000017c7cd824 */ /* 0x000fe200078e0a04 */
[----:B------:R-:W-:Y:S01]  /*3ed0*/  ISETP.GT.U32.AND P5, PT, R4, R127, PT ;  /* 0x0000007f0400720c */ /* 0x000fe20003fa4070 */
[----:B------:R-:W-:-:S02]  /*3ee0*/  VIADD R6, R0, 0x41 ;  /* 0x0000004100067836 */ /* 0x000fc40000000000 */
[----:B------:R-:W-:Y:S01]  /*3ef0*/  @!P0 IMAD.MOV R119, RZ, RZ, -R119 ;  /* 0x000000ffff778224 */ /* 0x000fe200078e0a77 */
[C---:B------:R-:W-:Y:S01]  /*3f00*/  ISETP.GT.U32.AND P0, PT, R4.reuse, R123, PT ;  /* 0x0000007b0400720c */ /* 0x040fe20003f04070 */
[----:B------:R-:W-:Y:S01]  /*3f10*/  @!P3 IMAD.MOV R120, RZ, RZ, -R120 ;  /* 0x000000ffff78b224 */ /* 0x000fe200078e0a78 */
[C---:B------:R-:W-:Y:S01]  /*3f20*/  ISETP.GT.U32.AND P3, PT, R4.reuse, R125, PT ;  /* 0x0000007d0400720c */ /* 0x040fe20003f64070 */
[----:B------:R-:W-:Y:S01]  /*3f30*/  @!P6 IMAD.MOV R122, RZ, RZ, -R122 ;  /* 0x000000ffff7ae224 */ /* 0x000fe200078e0a7a */
[----:B------:R-:W-:Y:S01]  /*3f40*/  ISETP.GT.U32.AND P6, PT, R4, R126, PT ;  /* 0x0000007e0400720c */ /* 0x000fe20003fc4070 */
[----:B------:R-:W-:Y:S01]  /*3f50*/  VIADD R10, R0, 0x42 ;  /* 0x00000042000a7836 */ /* 0x000fe20000000000 */
[----:B------:R-:W-:Y:S01]  /*3f60*/  IABS R128, R6 ;  /* 0x0000000600807213 */ /* 0x000fe20000000000 */
[----:B------:R-:W-:Y:S01]  /*3f70*/  @!P1 IMAD.MOV R121, RZ, RZ, -R121 ;  /* 0x000000ffff799224 */ /* 0x000fe200078e0a79 */
[----:B------:R-:W-:Y:S01]  /*3f80*/  ISETP.GE.AND P1, PT, R11, RZ, PT ;  /* 0x000000ff0b00720c */ /* 0x000fe20003f26270 */
[----:B------:R-:W-:Y:S01]  /*3f90*/  @!P5 IMAD.IADD R127, R127, 0x1, -R4 ;  /* 0x000000017f7fd824 */ /* 0x000fe200078e0a04 */
[----:B------:R-:W-:Y:S01]  /*3fa0*/  IABS R129, R10 ;  /* 0x0000000a00817213 */ /* 0x000fe20000000000 */
[----:B------:R-:W-:-:S02]  /*3fb0*/  IMAD.HI.U32 R3, R7, R128, RZ ;  /* 0x0000008007037227 */ /* 0x000fc400078e00ff */
[----:B------:R-:W-:Y:S02]  /*3fc0*/  @!P0 IADD3 R123, PT, PT, R123, -R4, RZ ;  /* 0x800000047b7b8210 */ /* 0x000fe40007ffe0ff */
[----:B------:R-:W-:Y:S01]  /*3fd0*/  IMAD.MOV R5, RZ, RZ, -R3 ;  /* 0x000000ffff057224 */ /* 0x000fe200078e0a03 */
[----:B------:R-:W-:Y:S01]  /*3fe0*/  ISETP.GT.U32.AND P5, PT, R4, R127, PT ;  /* 0x0000007f0400720c */ /* 0x000fe20003fa4070 */
[----:B------:R-:W-:Y:S01]  /*3ff0*/  IMAD.HI.U32 R3, R7, R129, RZ ;  /* 0x0000008107037227 */ /* 0x000fe200078e00ff */
[----:B------:R-:W-:-:S03]  /*4000*/  ISETP.GE.AND P0, PT, R12, RZ, PT ;  /* 0x000000ff0c00720c */ /* 0x000fc60003f06270 */
[--C-:B------:R-:W-:Y:S01]  /*4010*/  @!P3 IMAD.IADD R125, R125, 0x1, -R4.reuse ;  /* 0x000000017d7db824 */ /* 0x100fe200078e0a04 */
[----:B------:R-:W-:Y:S01]  /*4020*/  ISETP.GE.AND P3, PT, R9, RZ, PT ;  /* 0x000000ff0900720c */ /* 0x000fe20003f66270 */
[--C-:B------:R-:W-:Y:S02]  /*4030*/  @!P6 IMAD.IADD R126, R126, 0x1, -R4.reuse ;  /* 0x000000017e7ee824 */ /* 0x100fe400078e0a04 */
[----:B------:R-:W-:Y:S01]  /*4040*/  IMAD.MOV R3, RZ, RZ, -R3 ;  /* 0x000000ffff037224 */ /* 0x000fe200078e0a03 */
[C---:B------:R-:W-:Y:S01]  /*4050*/  ISETP.GT.U32.AND P6, PT, R4.reuse, R125, PT ;  /* 0x0000007d0400720c */ /* 0x040fe20003fc4070 */
[----:B------:R-:W-:Y:S01]  /*4060*/  @!P2 IMAD.MOV R123, RZ, RZ, -R123 ;  /* 0x000000ffff7ba224 */ /* 0x000fe200078e0a7b */
[C---:B------:R-:W-:Y:S01]  /*4070*/  ISETP.GT.U32.AND P2, PT, R4.reuse, R126, PT ;  /* 0x0000007e0400720c */ /* 0x040fe20003f44070 */
[----:B------:R-:W-:Y:S02]  /*4080*/  IMAD R129, R4, R3, R129 ;  /* 0x0000000304817224 */ /* 0x000fe400078e0281 */
[----:B------:R-:W-:-:S02]  /*4090*/  @!P5 IMAD.IADD R127, R127, 0x1, -R4 ;  /* 0x000000017f7fd824 */ /* 0x000fc400078e0a04 */
[----:B------:R-:W-:Y:S01]  /*40a0*/  VIADD R9, R0, 0x43 ;  /* 0x0000004300097836 */ /* 0x000fe20000000000 */
[C---:B------:R-:W-:Y:S01]  /*40b0*/  ISETP.GT.U32.AND P5, PT, R4.reuse, R129, PT ;  /* 0x000000810400720c */ /* 0x040fe20003fa4070 */
[----:B------:R-:W-:Y:S02]  /*40c0*/  IMAD R128, R4, R5, R128 ;  /* 0x0000000504807224 */ /* 0x000fe400078e0280 */
[----:B------:R-:W-:Y:S01]  /*40d0*/  VIADD R11, R0, 0x44 ;  /* 0x00000044000b7836 */ /* 0x000fe20000000000 */
[----:B------:R-:W-:Y:S01]  /*40e0*/  IABS R130, R9 ;  /* 0x0000000900827213 */ /* 0x000fe20000000000 */
[--C-:B------:R-:W-:Y:S01]  /*40f0*/  @!P6 IMAD.IADD R125, R125, 0x1, -R4.reuse ;  /* 0x000000017d7de824 */ /* 0x100fe200078e0a04 */
[----:B------:R-:W-:Y:S01]  /*4100*/  ISETP.GT.U32.AND P6, PT, R4, R128, PT ;  /* 0x000000800400720c */ /* 0x000fe20003fc4070 */
[----:B------:R-:W-:Y:S01]  /*4110*/  @!P2 IMAD.IADD R126, R126, 0x1, -R4 ;  /* 0x000000017e7ea824 */ /* 0x000fe200078e0a04 */
[----:B------:R-:W-:Y:S01]  /*4120*/  ISETP.GE.AND P2, PT, R6, RZ, PT ;  /* 0x000000ff0600720c */ /* 0x000fe20003f46270 */
[----:B------:R-:W-:Y:S01]  /*4130*/  VIADD R6, R0, 0x45 ;  /* 0x0000004500067836 */ /* 0x000fe20000000000 */
[----:B------:R-:W-:Y:S01]  /*4140*/  IABS R131, R11 ;  /* 0x0000000b00837213 */ /* 0x000fe20000000000 */
[----:B------:R-:W-:-:S03]  /*4150*/  IMAD.HI.U32 R3, R7, R130, RZ ;  /* 0x0000008207037227 */ /* 0x000fc600078e00ff */
[----:B------:R-:W-:Y:S01]  /*4160*/  IABS R132, R6 ;  /* 0x0000000600847213 */ /* 0x000fe20000000000 */
[--C-:B------:R-:W-:Y:S02]  /*4170*/  @!P5 IMAD.IADD R129, R129, 0x1, -R4.reuse ;  /* 0x000000018181d824 */ /* 0x100fe400078e0a04 */
[----:B------:R-:W-:Y:S02]  /*4180*/  IMAD.MOV R3, RZ, RZ, -R3 ;  /* 0x000000ffff037224 */ /* 0x000fe400078e0a03 */
[----:B------:R-:W-:Y:S01]  /*4190*/  @!P6 IMAD.IADD R128, R128, 0x1, -R4 ;  /* 0x000000018080e824 */ /* 0x000fe200078e0a04 */
[C---:B------:R-:W-:Y:S01]  /*41a0*/  ISETP.GT.U32.AND P5, PT, R4.reuse, R129, PT ;  /* 0x000000810400720c */ /* 0x040fe20003fa4070 */
[----:B------:R-:W-:Y:S01]  /*41b0*/  IMAD R130, R4, R3, R130 ;  /* 0x0000000304827224 */ /* 0x000fe200078e0282 */
[----:B------:R-:W-:Y:S01]  /*41c0*/  ISETP.GE.AND P6, PT, R10, RZ, PT ;  /* 0x000000ff0a00720c */ /* 0x000fe20003fc6270 */
[----:B------:R-:W-:Y:S01]  /*41d0*/  IMAD.HI.U32 R3, R7, R132, RZ ;  /* 0x0000008407037227 */ /* 0x000fe200078e00ff */
[----:B------:R-:W-:-:S03]  /*41e0*/  IADD3 R10, PT, PT, R0, 0x46, RZ ;  /* 0x00000046000a7810 */ /* 0x000fc60007ffe0ff */
[----:B------:R-:W-:Y:S01]  /*41f0*/  IMAD.MOV R3, RZ, RZ, -R3 ;  /* 0x000000ffff037224 */ /* 0x000fe200078e0a03 */
[----:B------:R-:W-:Y:S01]  /*4200*/  IABS R133, R10 ;  /* 0x0000000a00857213 */ /* 0x000fe20000000000 */
[----:B------:R-:W-:Y:S01]  /*4210*/  @!P4 IMAD.MOV R124, RZ, RZ, -R124 ;  /* 0x000000ffff7cc224 */ /* 0x000fe200078e0a7c */
[C---:B------:R-:W-:Y:S01]  /*4220*/  ISETP.GT.U32.AND P4, PT, R4.reuse, R128, PT ;  /* 0x000000800400720c */ /* 0x040fe20003f84070 */
[----:B------:R-:W-:Y:S01]  /*4230*/  @!P1 IMAD.MOV R125, RZ, RZ, -R125 ;  /* 0x000000ffff7d9224 */ /* 0x000fe200078e0a7d */
[C---:B------:R-:W-:Y:S01]  /*4240*/  ISETP.GT.U32.AND P1, PT, R4.reuse, R130, PT ;  /* 0x000000820400720c */ /* 0x040fe20003f24070 */
[C---:B------:R-:W-:Y:S02]  /*4250*/  IMAD R132, R4.reuse, R3, R132 ;  /* 0x0000000304847224 */ /* 0x040fe400078e0284 */
[----:B------:R-:W-:Y:S02]  /*4260*/  @!P5 IMAD.IADD R129, R129, 0x1, -R4 ;  /* 0x000000018181d824 */ /* 0x000fe400078e0a04 */
[----:B------:R-:W-:Y:S01]  /*4270*/  IMAD.HI.U32 R5, R7, R131, RZ ;  /* 0x0000008307057227 */ /* 0x000fe200078e00ff */
[----:B------:R-:W-:-:S03]  /*4280*/  ISETP.GT.U32.AND P5, PT, R4, R132, PT ;  /* 0x000000840400720c */ /* 0x000fc60003fa4070 */
[----:B------:R-:W-:Y:S02]  /*4290*/  IMAD.MOV R5, RZ, RZ, -R5 ;  /* 0x000000ffff057224 */ /* 0x000fe400078e0a05 */
[--C-:B------:R-:W-:Y:S01]  /*42a0*/  @!P4 IMAD.IADD R128, R128, 0x1, -R4.reuse ;  /* 0x000000018080c824 */ /* 0x100fe200078e0a04 */
[----:B------:R-:W-:Y:S01]  /*42b0*/  ISETP.GE.AND P4, PT, R11, RZ, PT ;  /* 0x000000ff0b00720c */ /* 0x000fe20003f86270 */
[----:B------:R-:W-:Y:S01]  /*42c0*/  @!P1 IMAD.IADD R130, R130, 0x1, -R4 ;  /* 0x0000000182829824 */ /* 0x000fe200078e0a04 */
[----:B------:R-:W-:Y:S01]  /*42d0*/  ISETP.GE.AND P1, PT, R6, RZ, PT ;  /* 0x000000ff0600720c */ /* 0x000fe20003f26270 */
[----:B------:R-:W-:Y:S02]  /*42e0*/  IMAD R131, R4, R5, R131 ;  /* 0x0000000504837224 */ /* 0x000fe400078e0283 */
[----:B------:R-:W-:Y:S02]  /*42f0*/  VIADD R5, R0, 0x47 ;  /* 0x0000004700057836 */ /* 0x000fe40000000000 */
[----:B------:R-:W-:-:S03]  /*4300*/  IMAD.HI.U32 R3, R7, R133, RZ ;  /* 0x0000008507037227 */ /* 0x000fc600078e00ff */
[----:B------:R-:W-:Y:S01]  /*4310*/  IABS R134, R5 ;  /* 0x0000000500867213 */ /* 0x000fe20000000000 */
[----:B------:R-:W-:Y:S01]  /*4320*/  @!P2 IMAD.MOV R128, RZ, RZ, -R128 ;  /* 0x000000ffff80a224 */ /* 0x000fe200078e0a80 */
[----:B------:R-:W-:Y:S01]  /*4330*/  ISETP.GT.U32.AND P2, PT, R4, R130, PT ;  /* 0x000000820400720c */ /* 0x000fe20003f44070 */
[----:B------:R-:W-:Y:S02]  /*4340*/  @!P5 IMAD.IADD R132, R132, 0x1, -R4 ;  /* 0x000000018484d824 */ /* 0x000fe400078e0a04 */
[----:B------:R-:W-:Y:S01]  /*4350*/  @!P3 IMAD.MOV R127, RZ, RZ, -R127 ;  /* 0x000000ffff7fb224 */ /* 0x000fe200078e0a7f */
[C---:B------:R-:W-:Y:S01]  /*4360*/  ISETP.GT.U32.AND P3, PT, R4.reuse, R131, PT ;  /* 0x000000830400720c */ /* 0x040fe20003f64070 */
[----:B------:R-:W-:Y:S01]  /*4370*/  IMAD.MOV R3, RZ, RZ, -R3 ;  /* 0x000000ffff037224 */ /* 0x000fe200078e0a03 */
[C---:B------:R-:W-:Y:S01]  /*4380*/  ISETP.GT.U32.AND P5, PT, R4.reuse, R132, PT ;  /* 0x000000840400720c */ /* 0x040fe20003fa4070 */
[----:B------:R-:W-:Y:S01]  /*4390*/  @!P0 IMAD.MOV R126, RZ, RZ, -R126 ;  /* 0x000000ffff7e8224 */ /* 0x000fe200078e0a7e */
[----:B------:R-:W-:Y:S01]  /*43a0*/  ISETP.GE.AND P0, PT, R9, RZ, PT ;  /* 0x000000ff0900720c */ /* 0x000fe20003f06270 */
[----:B------:R-:W-:-:S02]  /*43b0*/  IMAD R133, R4, R3, R133 ;  /* 0x0000000304857224 */ /* 0x000fc400078e0285 */
[----:B------:R-:W-:Y:S02]  /*43c0*/  IMAD.HI.U32 R3, R7, R134, RZ ;  /* 0x0000008607037227 */ /* 0x000fe400078e00ff */
[----:B------:R-:W-:Y:S02]  /*43d0*/  @!P2 IADD3 R130, PT, PT, R130, -R4, RZ ;  /* 0x800000048282a210 */ /* 0x000fe40007ffe0ff */
[----:B------:R-:W-:Y:S01]  /*43e0*/  IMAD.MOV R3, RZ, RZ, -R3 ;  /* 0x000000ffff037224 */ /* 0x000fe200078e0a03 */
[----:B------:R-:W-:Y:S01]  /*43f0*/  ISETP.GT.U32.AND P2, PT, R4, R133, PT ;  /* 0x000000850400720c */ /* 0x000fe20003f44070 */
[----:B------:R-:W-:Y:S02]  /*4400*/  VIADD R6, R0, 0x48 ;  /* 0x0000004800067836 */ /* 0x000fe40000000000 */
[----:B------:R-:W-:Y:S02]  /*4410*/  IMAD R134, R4, R3, R134 ;  /* 0x0000000304867224 */ /* 0x000fe400078e0286 */
[--C-:B------:R-:W-:Y:S01]  /*4420*/  @!P3 IMAD.IADD R131, R131, 0x1, -R4.reuse ;  /* 0x000000018383b824 */ /* 0x100fe200078e0a04 */
[----:B------:R-:W-:Y:S01]  /*4430*/  IABS R135, R6 ;  /* 0x0000000600877213 */ /* 0x000fe20000000000 */
[----:B------:R-:W-:Y:S01]  /*4440*/  @!P5 IMAD.IADD R132, R132, 0x1, -R4 ;  /* 0x000000018484d824 */ /* 0x000fe200078e0a04 */
[C---:B------:R-:W-:Y:S01]  /*4450*/  ISETP.GT.U32.AND P5, PT, R4.reuse, R134, PT ;  /* 0x000000860400720c */ /* 0x040fe20003fa4070 */
[----:B------:R-:W-:Y:S01]  /*4460*/  @!P6 IMAD.MOV R129, RZ, RZ, -R129 ;  /* 0x000000ffff81e224 */ /* 0x000fe200078e0a81 */
[----:B------:R-:W-:Y:S01]  /*4470*/  ISETP.GT.U32.AND P3, PT, R4, R131, PT ;  /* 0x000000830400720c */ /* 0x000fe20003f64070 */
[----:B------:R-:W-:Y:S01]  /*4480*/  IMAD.HI.U32 R3, R7, R135, RZ ;  /* 0x0000008707037227 */ /* 0x000fe200078e00ff */
[----:B------:R-:W-:-:S03]  /*4490*/  ISETP.GE.AND P6, PT, R10, RZ, PT ;  /* 0x000000ff0a00720c */ /* 0x000fc60003fc6270 */
[----:B------:R-:W-:Y:S02]  /*44a0*/  VIADD R10, R0, 0x4a ;  /* 0x0000004a000a7836 */ /* 0x000fe40000000000 */
[----:B------:R-:W-:Y:S01]  /*44b0*/  @!P2 IMAD.IADD R133, R133, 0x1, -R4 ;  /* 0x000000018585a824 */ /* 0x000fe200078e0a04 */
[----:B------:R-:W-:Y:S01]  /*44c0*/  ISETP.GE.AND P2, PT, R6, RZ, PT ;  /* 0x000000ff0600720c */ /* 0x000fe20003f46270 */
[----:B------:R-:W-:Y:S01]  /*44d0*/  VIADD R9, R0, 0x49 ;  /* 0x0000004900097836 */ /* 0x000fe20000000000 */
[----:B------:R-:W-:Y:S01]  /*44e0*/  IABS R137, R10 ;  /* 0x0000000a00897213 */ /* 0x000fe20000000000 */
[----:B------:R-:W-:Y:S02]  /*44f0*/  IMAD.MOV R3, RZ, RZ, -R3 ;  /* 0x000000ffff037224 */ /* 0x000fe400078e0a03 */
[----:B------:R-:W-:Y:S01]  /*4500*/  @!P0 IMAD.MOV R130, RZ, RZ, -R130 ;  /* 0x000000ffff828224 */ /* 0x000fe200078e0a82 */
[----:B------:R-:W-:Y:S01]  /*4510*/  ISETP.GT.U32.AND P0, PT, R4, R133, PT ;  /* 0x000000850400720c */ /* 0x000fe20003f04070 */
[--C-:B------:R-:W-:Y:S01]  /*4520*/  @!P5 IMAD.IADD R134, R134, 0x1, -R4.reuse ;  /* 0x000000018686d824 */ /* 0x100fe200078e0a04 */
[----:B------:R-:W-:Y:S01]  /*4530*/  IABS R136, R9 ;  /* 0x0000000900887213 */ /* 0x000fe20000000000 */
[----:B------:R-:W-:Y:S01]  /*4540*/  @!P3 IMAD.IADD R131, R131, 0x1, -R4 ;  /* 0x000000018383b824 */ /* 0x000fe200078e0a04 */
[----:B------:R-:W-:Y:S01]  /*4550*/  ISETP.GE.AND P3, PT, R5, RZ, PT ;  /* 0x000000ff0500720c */ /* 0x000fe20003f66270 */
[C---:B------:R-:W-:Y:S01]  /*4560*/  IMAD R135, R4.reuse, R3, R135 ;  /* 0x0000000304877224 */ /* 0x040fe200078e0287 */
[----:B------:R-:W-:Y:S01]  /*4570*/  ISETP.GT.U32.AND P5, PT, R4, R134, PT ;  /* 0x000000860400720c */ /* 0x000fe20003fa4070 */
[----:B------:R-:W-:-:S04]  /*4580*/  IMAD.HI.U32 R5, R7, R137, RZ ;  /* 0x0000008907057227 */ /* 0x000fc800078e00ff */
[----:B------:R-:W-:Y:S01]  /*4590*/  @!P4 IMAD.MOV R131, RZ, RZ, -R131 ;  /* 0x000000ffff83c224 */ /* 0x000fe200078e0a83 */
[----:B------:R-:W-:Y:S01]  /*45a0*/  ISETP.GT.U32.AND P4, PT, R4, R135, PT ;  /* 0x000000870400720c */ /* 0x000fe20003f84070 */
[----:B------:R-:W-:-:S04]  /*45b0*/  IMAD.HI.U32 R3, R7, R136, RZ ;  /* 0x0000008807037227 */ /* 0x000fc800078e00ff */
[----:B------:R-:W-:Y:S02]  /*45c0*/  IMAD.MOV R5, RZ, RZ, -R5 ;  /* 0x000000ffff057224 */ /* 0x000fe400078e0a05 */
[----:B------:R-:W-:Y:S02]  /*45d0*/  IMAD.MOV R3, RZ, RZ, -R3 ;  /* 0x000000ffff037224 */ /* 0x000fe400078e0a03 */
[----:B------:R-:W-:Y:S01]  /*45e0*/  @!P0 IMAD.IADD R133, R133, 0x1, -R4 ;  /* 0x0000000185858824 */ /* 0x000fe200078e0a04 */
[----:B------:R-:W-:Y:S01]  /*45f0*/  ISETP.GE.AND P0, PT, R10, RZ, PT ;  /* 0x000000ff0a00720c */ /* 0x000fe20003f06270 */
[----:B------:R-:W-:Y:S01]  /*4600*/  IMAD R137, R4, R5, R137 ;  /* 0x0000000504897224 */ /* 0x000fe200078e0289 */
[----:B------:R-:W-:Y:S01]  /*4610*/  IADD3 R10, PT, PT, R0, 0x4d, RZ ;  /* 0x0000004d000a7810 */ /* 0x000fe20007ffe0ff */
[C---:B------:R-:W-:Y:S02]  /*4620*/  IMAD R136, R4.reuse, R3, R136 ;  /* 0x0000000304887224 */ /* 0x040fe400078e0288 */
[----:B------:R-:W-:Y:S01]  /*4630*/  @!P6 IMAD.MOV R133, RZ, RZ, -R133 ;  /* 0x000000ffff85e224 */ /* 0x000fe200078e0a85 */
[----:B------:R-:W-:Y:S01]  /*4640*/  ISETP.GT.U32.AND P6, PT, R4, R137, PT ;  /* 0x000000890400720c */ /* 0x000fe20003fc4070 */
[--C-:B------:R-:W-:Y:S01]  /*4650*/  @!P5 IMAD.IADD R134, R134, 0x1, -R4.reuse ;  /* 0x000000018686d824 */ /* 0x100fe200078e0a04 */
[----:B------:R-:W-:Y:S01]  /*4660*/  ISETP.GT.U32.AND P5, PT, R4, R136, PT ;  /* 0x000000880400720c */ /* 0x000fe20003fa4070 */
[----:B------:R-:W-:Y:S01]  /*4670*/  @!P4 IMAD.IADD R135, R135, 0x1, -R4 ;  /* 0x000000018787c824 */ /* 0x000fe200078e0a04 */
[----:B------:R-:W-:Y:S01]  /*4680*/  IABS R140, R10 ;  /* 0x0000000a008c7213 */ /* 0x000fe20000000000 */
[----:B------:R-:W-:-:S02]  /*4690*/  VIADD R6, R0, 0x4b ;  /* 0x0000004b00067836 */ /* 0x000fc40000000000 */
[----:B------:R-:W-:Y:S01]  /*46a0*/  VIADD R5, R0, 0x4c ;  /* 0x0000004c00057836 */ /* 0x000fe20000000000 */
[----:B------:R-:W-:Y:S01]  /*46b0*/  ISETP.GT.U32.AND P4, PT, R4, R135, PT ;  /* 0x000000870400720c */ /* 0x000fe20003f84070 */
[----:B------:R-:W-:Y:S01]  /*46c0*/  @!P1 IMAD.MOV R132, RZ, RZ, -R132 ;  /* 0x000000ffff849224 */ /* 0x000fe200078e0a84 */
[----:B------:R-:W-:Y:S01]  /*46d0*/  IABS R138, R6 ;  /* 0x00000006008a7213 */ /* 0x000fe20000000000 */
[----:B------:R-:W-:Y:S01]  /*46e0*/  VIADD R11, R0, 0x51 ;  /* 0x00000051000b7836 */ /* 0x000fe20000000000 */
[----:B------:R-:W-:Y:S01]  /*46f0*/  IABS R139, R5 ;  /* 0x00000005008b7213 */ /* 0x000fe20000000000 */
[--C-:B------:R-:W-:Y:S01]  /*4700*/  @!P6 IMAD.IADD R137, R137, 0x1, -R4.reuse ;  /* 0x000000018989e824 */ /* 0x100fe200078e0a04 */
[----:B------:R-:W-:Y:S01]  /*4710*/  ISETP.GE.AND P1, PT, R9, RZ, PT ;  /* 0x000000ff0900720c */ /* 0x000fe20003f26270 */
[----:B------:R-:W-:Y:S01]  /*4720*/  @!P5 IMAD.IADD R136, R136, 0x1, -R4 ;  /* 0x000000018888d824 */ /* 0x000fe200078e0a04 */
[----:B------:R-:W-:Y:S01]  /*4730*/  IABS R144, R11 ;  /* 0x0000000b00907213 */ /* 0x000fe20000000000 */
[----:B------:R-:W-:Y:S01]  /*4740*/  IMAD.HI.U32 R3, R7, R138, RZ ;  /* 0x0000008a07037227 */ /* 0x000fe200078e00ff */
[----:B------:R-:W-:-:S02]  /*4750*/  ISETP.GT.U32.AND P6, PT, R4, R137, PT ;  /* 0x000000890400720c */ /* 0x000fc40003fc4070 */
[----:B------:R-:W-:Y:S01]  /*4760*/  ISETP.GT.U32.AND P5, PT, R4, R136, PT ;  /* 0x000000880400720c */ /* 0x000fe20003fa4070 */
[----:B------:R-:W-:Y:S01]  /*4770*/  @!P4 IMAD.IADD R135, R135, 0x1, -R4 ;  /* 0x000000018787c824 */ /* 0x000fe200078e0a04 */
[----:B------:R-:W-:Y:S01]  /*4780*/  ISETP.GE.AND P4, PT, R5, RZ, PT ;  /* 0x000000ff0500720c */ /* 0x000fe20003f86270 */
[----:B------:R-:W-:-:S04]  /*4790*/  IMAD.HI.U32 R5, R7, R140, RZ ;  /* 0x0000008c07057227 */ /* 0x000fc800078e00ff */
[----:B------:R-:W-:Y:S02]  /*47a0*/  IMAD.MOV R9, RZ, RZ, -R3 ;  /* 0x000000ffff097224 */ /* 0x000fe400078e0a03 */
[----:B------:R-:W-:Y:S02]  /*47b0*/  IMAD.MOV R5, RZ, RZ, -R5 ;  /* 0x000000ffff057224 */ /* 0x000fe400078e0a05 */
[C---:B------:R-:W-:Y:S02]  /*47c0*/  IMAD R138, R4.reuse, R9, R138 ;  /* 0x00000009048a7224 */ /* 0x040fe400078e028a */
[----:B------:R-:W-:Y:S02]  /*47d0*/  IMAD R140, R4, R5, R140 ;  /* 0x00000005048c7224 */ /* 0x000fe400078e028c */
[--C-:B------:R-:W-:Y:S02]  /*47e0*/  @!P6 IMAD.IADD R137, R137, 0x1, -R4.reuse ;  /* 0x000000018989e824 */ /* 0x100fe400078e0a04 */
[----:B------:R-:W-:Y:S01]  /*47f0*/  @!P5 IMAD.IADD R136, R136, 0x1, -R4 ;  /* 0x000000018888d824 */ /* 0x000fe200078e0a04 */
[----:B------:R-:W-:Y:S01]  /*4800*/  ISETP.GT.U32.AND P5, PT, R4, R138, PT ;  /* 0x0000008a0400720c */ /* 0x000fe20003fa4070 */
[----:B------:R-:W-:-:S04]  /*4810*/  IMAD.HI.U32 R3, R7, R139, RZ ;  /* 0x0000008b07037227 */ /* 0x000fc800078e00ff */
[----:B------:R-:W-:Y:S01]  /*4820*/  @!P0 IMAD.MOV R137, RZ, RZ, -R137 ;  /* 0x000000ffff898224 */ /* 0x000fe200078e0a89 */
[----:B------:R-:W-:Y:S01]  /*4830*/  ISETP.GT.U32.AND P0, PT, R4, R140, PT ;  /* 0x0000008c0400720c */ /* 0x000fe20003f04070 */
[----:B------:R-:W-:Y:S02]  /*4840*/  IMAD.MOV R3, RZ, RZ, -R3 ;  /* 0x000000ffff037224 */ /* 0x000fe400078e0a03 */
[----:B------:R-:W-:Y:S02]  /*4850*/  VIADD R9, R0, 0x4f ;  /* 0x0000004f00097836 */ /* 0x000fe40000000000 */
[----:B------:R-:W-:Y:S02]  /*4860*/  IMAD R139, R4, R3, R139 ;  /* 0x00000003048b7224 */ /* 0x000fe400078e028b */
[----:B------:R-:W-:Y:S01]  /*4870*/  @!P1 IMAD.MOV R136, RZ, RZ, -R136 ;  /* 0x000000ffff889224 */ /* 0x000fe200078e0a88 */
[----:B------:R-:W-:Y:S01]  /*4880*/  IABS R142, R9 ;  /* 0x00000009008e7213 */ /* 0x000fe20000000000 */
[----:B------:R-:W-:Y:S01]  /*4890*/  @!P5 IMAD.IADD R138, R138, 0x1, -R4 ;  /* 0x000000018a8ad824 */ /* 0x000fe200078e0a04 */
[----:B------:R-:W-:Y:S01]  /*48a0*/  ISETP.GT.U32.AND P1, PT, R4, R139, PT ;  /* 0x0000008b0400720c */ /* 0x000fe20003f24070 */
[----:B------:R-:W-:-:S02]  /*48b0*/  VIADD R3, R0, 0x4e ;  /* 0x0000004e00037836 */ /* 0x000fc40000000000 */
[----:B------:R-:W-:Y:S01]  /*48c0*/  @!P0 IMAD.IADD R140, R140, 0x1, -R4 ;  /* 0x000000018c8c8824 */ /* 0x000fe200078e0a04 */
[C---:B------:R-:W-:Y:S01]  /*48d0*/  ISETP.GT.U32.AND P5, PT, R4.reuse, R138, PT ;  /* 0x0000008a0400720c */ /* 0x040fe20003fa4070 */
[----:B------:R-:W-:Y:S01]  /*48e0*/  IMAD.HI.U32 R5, R7, R142, RZ ;  /* 0x0000008e07057227 */ /* 0x000fe200078e00ff */
[----:B------:R-:W-:Y:S02]  /*48f0*/  IABS R141, R3 ;  /* 0x00000003008d7213 */ /* 0x000fe40000000000 */
[----:B------:R-:W-:Y:S01]  /*4900*/  ISETP.GT.U32.AND P0, PT, R4, R140, PT ;  /* 0x0000008c0400720c */ /* 0x000fe20003f04070 */
[----:B------:R-:W-:Y:S01]  /*4910*/  IMAD.MOV R5, RZ, RZ, -R5 ;  /* 0x000000ffff057224 */ /* 0x000fe200078e0a05 */
[----:B------:R-:W-:Y:S01]  /*4920*/  ISETP.GE.AND P6, PT, R3, RZ, PT ;  /* 0x000000ff0300720c */ /* 0x000fe20003fc6270 */
[----:B------:R-:W-:Y:S01]  /*4930*/  @!P3 IMAD.MOV R134, RZ, RZ, -R134 ;  /* 0x000000ffff86b224 */ /* 0x000fe200078e0a86 */
[----:B------:R-:W-:Y:S01]  /*4940*/  ISETP.GE.AND P3, PT, R6, RZ, PT ;  /* 0x000000ff0600720c */ /* 0x000fe20003f66270 */
[----:B------:R-:W-:Y:S01]  /*4950*/  @!P2 IMAD.MOV R135, RZ, RZ, -R135 ;  /* 0x000000ffff87a224 */ /* 0x000fe200078e0a87 */
[----:B------:R-:W-:Y:S01]  /*4960*/  ISETP.GE.AND P2, PT, R10, RZ, PT ;  /* 0x000000ff0a00720c */ /* 0x000fe20003f46270 */
[----:B------:R-:W-:Y:S01]  /*4970*/  IMAD R142, R4, R5, R142 ;  /* 0x00000005048e7224 */ /* 0x000fe200078e028e */
[----:B------:R-:W-:Y:S01]  /*4980*/  @!P1 IADD3 R139, PT, PT, R139, -R4, RZ ;  /* 0x800000048b8b9210 */ /* 0x000fe20007ffe0ff */
[----:B------:R-:W-:-:S03]  /*4990*/  IMAD.HI.U32 R5, R7, R144, RZ ;  /* 0x0000009007057227 */ /* 0x000fc600078e00ff */
[----:B------:R-:W-:Y:S01]  /*49a0*/  ISETP.GT.U32.AND P1, PT, R4, R139, PT ;  /* 0x0000008b0400720c */ /* 0x000fe20003f24070 */
[----:B------:R-:W-:Y:S02]  /*49b0*/  VIADD R10, R0, 0x50 ;  /* 0x00000050000a7836 */ /* 0x000fe40000000000 */
[----:B------:R-:W-:-:S03]  /*49c0*/  IMAD.HI.U32 R3, R7, R141, RZ ;  /* 0x0000008d07037227 */ /* 0x000fc600078e00ff */
[----:B------:R-:W-:Y:S01]  /*49d0*/  IABS R143, R10 ;  /* 0x0000000a008f7213 */ /* 0x000fe20000000000 */
[----:B------:R-:W-:Y:S02]  /*49e0*/  IMAD.MOV R5, RZ, RZ, -R5 ;  /* 0x000000ffff057224 */ /* 0x000fe400078e0a05 */
[----:B------:R-:W-:Y:S02]  /*49f0*/  IMAD.MOV R6, RZ, RZ, -R3 ;  /* 0x000000ffff067224 */ /* 0x000fe400078e0a03 */
[----:B------:R-:W-:Y:S01]  /*4a00*/  @!P5 IMAD.IADD R138, R138, 0x1, -R4 ;  /* 0x000000018a8ad824 */ /* 0x000fe200078e0a04 */
[----:B------:R-:W-:Y:S01]  /*4a10*/  ISETP.GE.AND P5, PT, R9, RZ, PT ;  /* 0x000000ff0900720c */ /* 0x000fe20003fa6270 */
[----:B------:R-:W-:Y:S02]  /*4a20*/  IMAD R144, R4, R5, R144 ;  /* 0x0000000504907224 */ /* 0x000fe400078e0290 */
[----:B------:R-:W-:Y:S02]  /*4a30*/  @!P0 IMAD.IADD R140, R140, 0x1, -R4 ;  /* 0x000000018c8c8824 */ /* 0x000fe400078e0a04 */
[----:B------:R-:W-:-:S02]  /*4a40*/  IMAD R141, R4, R6, R141 ;  /* 0x00000006048d7224 */ /* 0x000fc400078e028d */
[----:B------:R-:W-:Y:S01]  /*4a50*/  @!P3 IMAD.MOV R138, RZ, RZ, -R138 ;  /* 0x000000ffff8ab224 */ /* 0x000fe200078e0a8a */
[----:B------:R-:W-:Y:S01]  /*4a60*/  ISETP.GT.U32.AND P3, PT, R4, R142, PT ;  /* 0x0000008e0400720c */ /* 0x000fe20003f64070 */
[----:B------:R-:W-:Y:S02]  /*4a70*/  VIADD R6, R0, 0x52 ;  /* 0x0000005200067836 */ /* 0x000fe40000000000 */
[----:B------:R-:W-:-:S03]  /*4a80*/  IMAD.HI.U32 R3, R7, R143, RZ ;  /* 0x0000008f07037227 */ /* 0x000fc600078e00ff */
[----:B------:R-:W-:Y:S01]  /*4a90*/  IABS R145, R6 ;  /* 0x0000000600917213 */ /* 0x000fe20000000000 */
[----:B------:R-:W-:Y:S01]  /*4aa0*/  @!P2 IMAD.MOV R140, RZ, RZ, -R140 ;  /* 0x000000ffff8ca224 */ /* 0x000fe200078e0a8c */
[C---:B------:R-:W-:Y:S01]  /*4ab0*/  ISETP.GT.U32.AND P2, PT, R4.reuse, R144, PT ;  /* 0x000000900400720c */ /* 0x040fe20003f44070 */
[----:B------:R-:W-:Y:S02]  /*4ac0*/  IMAD.MOV R3, RZ, RZ, -R3 ;  /* 0x000000ffff037224 */ /* 0x000fe400078e0a03 */
[----:B------:R-:W-:Y:S01]  /*4ad0*/  @!P1 IMAD.IADD R139, R139, 0x1, -R4 ;  /* 0x000000018b8b9824 */ /* 0x000fe200078e0a04 */
[C---:B------:R-:W-:Y:S01]  /*4ae0*/  ISETP.GT.U32.AND P1, PT, R4.reuse, R141, PT ;  /* 0x0000008d0400720c */ /* 0x040fe20003f24070 */
[----:B------:R-:W-:Y:S02]  /*4af0*/  IMAD R143, R4, R3, R143 ;  /* 0x00000003048f7224 */ /* 0x000fe400078e028f */
[----:B------:R-:W-:-:S03]  /*4b00*/  IMAD.HI.U32 R3, R7, R145, RZ ;  /* 0x0000009107037227 */ /* 0x000fc600078e00ff */
[----:B------:R-:W-:Y:S01]  /*4b10*/  ISETP.GT.U32.AND P0, PT, R4, R143, PT ;  /* 0x0000008f0400720c */ /* 0x000fe20003f04070 */
[----:B------:R-:W-:Y:S01]  /*4b20*/  VIADD R9, R0, 0x53 ;  /* 0x0000005300097836 */ /* 0x000fe20000000000 */
[----:B------:R-:W-:Y:S01]  /*4b30*/  IADD3 R3, PT, PT, -R3, RZ, RZ ;  /* 0x000000ff03037210 */ /* 0x000fe20007ffe1ff */
[--C-:B------:R-:W-:Y:S02]  /*4b40*/  @!P3 IMAD.IADD R142, R142, 0x1, -R4.reuse ;  /* 0x000000018e8eb824 */ /* 0x100fe400078e0a04 */
[--C-:B------:R-:W-:Y:S01]  /*4b50*/  @!P2 IMAD.IADD R144, R144, 0x1, -R4.reuse ;  /* 0x000000019090a824 */ /* 0x100fe200078e0a04 */
[----:B------:R-:W-:Y:S01]  /*4b60*/  IABS R146, R9 ;  /* 0x0000000900927213 */ /* 0x000fe20000000000 */
[C---:B------:R-:W-:Y:S01]  /*4b70*/  IMAD R145, R4.reuse, R3, R145 ;  /* 0x0000000304917224 */ /* 0x040fe200078e0291 */
[C---:B------:R-:W-:Y:S01]  /*4b80*/  ISETP.GT.U32.AND P3, PT, R4.reuse, R142, PT ;  /* 0x0000008e0400720c */ /* 0x040fe20003f64070 */
[----:B------:R-:W-:Y:S01]  /*4b90*/  @!P1 IMAD.IADD R141, R141, 0x1, -R4 ;  /* 0x000000018d8d9824 */ /* 0x000fe200078e0a04 */
[----:B------:R-:W-:Y:S01]  /*4ba0*/  ISETP.GT.U32.AND P2, PT, R4, R144, PT ;  /* 0x000000900400720c */ /* 0x000fe20003f44070 */
[----:B------:R-:W-:-:S03]  /*4bb0*/  IMAD.HI.U32 R3, R7, R146, RZ ;  /* 0x0000009207037227 */ /* 0x000fc600078e00ff */
[----:B------:R-:W-:Y:S01]  /*4bc0*/  ISETP.GT.U32.AND P1, PT, R4, R141, PT ;  /* 0x0000008d0400720c */ /* 0x000fe20003f24070 */
[----:B------:R-:W-:Y:S01]  /*4bd0*/  @!P4 IMAD.MOV R139, RZ, RZ, -R139 ;  /* 0x000000ffff8bc224 */ /* 0x000fe200078e0a8b */
[----:B------:R-:W-:Y:S01]  /*4be0*/  ISETP.GE.AND P4, PT, R10, RZ, PT ;  /* 0x000000ff0a00720c */ /* 0x000fe20003f86270 */
[----:B------:R-:W-:Y:S02]  /*4bf0*/  IMAD.MOV R3, RZ, RZ, -R3 ;  /* 0x000000ffff037224 */ /* 0x000fe400078e0a03 */
[----:B------:R-:W-:Y:S02]  /*4c00*/  VIADD R10, R0, 0x54 ;  /* 0x00000054000a7836 */ /* 0x000fe40000000000 */
[----:B------:R-:W-:Y:S02]  /*4c10*/  @!P0 IMAD.IADD R143, R143, 0x1, -R4 ;  /* 0x000000018f8f8824 */ /* 0x000fe400078e0a04 */
[----:B------:R-:W-:Y:S01]  /*4c20*/  IMAD R146, R4, R3, R146 ;  /* 0x0000000304927224 */ /* 0x000fe200078e0292 */
[----:B------:R-:W-:Y:S01]  /*4c30*/  IABS R147, R10 ;  /* 0x0000000a00937213 */ /* 0x000fe20000000000 */
[--C-:B------:R-:W-:Y:S01]  /*4c40*/  @!P3 IMAD.IADD R142, R142, 0x1, -R4.reuse ;  /* 0x000000018e8eb824 */ /* 0x100fe200078e0a04 */
[----:B------:R-:W-:Y:S01]  /*4c50*/  ISETP.GT.U32.AND P0, PT, R4, R143, PT ;  /* 0x0000008f0400720c */ /* 0x000fe20003f04070 */
[----:B------:R-:W-:Y:S01]  /*4c60*/  @!P2 IMAD.IADD R144, R144, 0x1, -R4 ;  /* 0x000000019090a824 */ /* 0x000fe200078e0a04 */
[C---:B------:R-:W-:Y:S01]  /*4c70*/  ISETP.GT.U32.AND P3, PT, R4.reuse, R145, PT ;  /* 0x000000910400720c */ /* 0x040fe20003f64070 */
[----:B------:R-:W-:Y:S01]  /*4c80*/  IMAD.HI.U32 R5, R7, R147, RZ ;  /* 0x0000009307057227 */ /* 0x000fe200078e00ff */
[----:B------:R-:W-:-:S03]  /*4c90*/  ISETP.GT.U32.AND P2, PT, R4, R146, PT ;  /* 0x000000920400720c */ /* 0x000fc60003f44070 */
[--C-:B------:R-:W-:Y:S01]  /*4ca0*/  @!P1 IMAD.IADD R141, R141, 0x1, -R4.reuse ;  /* 0x000000018d8d9824 */ /* 0x100fe200078e0a04 */
[----:B------:R-:W-:Y:S01]  /*4cb0*/  ISETP.GE.AND P1, PT, R11, RZ, PT ;  /* 0x000000ff0b00720c */ /* 0x000fe20003f26270 */
[----:B------:R-:W-:Y:S02]  /*4cc0*/  IMAD.MOV R5, RZ, RZ, -R5 ;  /* 0x000000ffff057224 */ /* 0x000fe400078e0a05 */
[----:B------:R-:W-:Y:S02]  /*4cd0*/  VIADD R3, R0, 0x55 ;  /* 0x0000005500037836 */ /* 0x000fe40000000000 */
[----:B------:R-:W-:Y:S02]  /*4ce0*/  IMAD R147, R4, R5, R147 ;  /* 0x0000000504937224 */ /* 0x000fe400078e0293 */
[--C-:B------:R-:W-:Y:S01]  /*4cf0*/  @!P0 IMAD.IADD R143, R143, 0x1, -R4.reuse ;  /* 0x000000018f8f8824 */ /* 0x100fe200078e0a04 */
[----:B------:R-:W-:Y:S01]  /*4d00*/  IABS R148, R3 ;  /* 0x0000000300947213 */ /* 0x000fe20000000000 */
[----:B------:R-:W-:Y:S01]  /*4d10*/  @!P3 IMAD.IADD R145, R145, 0x1, -R4 ;  /* 0x000000019191b824 */ /* 0x000fe200078e0a04 */
[----:B------:R-:W-:Y:S01]  /*4d20*/  @!P2 IADD3 R146, PT, PT, R146, -R4, RZ ;  /* 0x800000049292a210 */ /* 0x000fe20007ffe0ff */
[----:B------:R-:W-:Y:S01]  /*4d30*/  VIADD R5, R0, 0x56 ;  /* 0x0000005600057836 */ /* 0x000fe20000000000 */
[----:B------:R-:W-:Y:S01]  /*4d40*/  ISETP.GE.AND P0, PT, R10, RZ, PT ;  /* 0x000000ff0a00720c */ /* 0x000fe20003f06270 */
[----:B------:R-:W-:Y:S01]  /*4d50*/  @!P4 IMAD.MOV R143, RZ, RZ, -R143 ;  /* 0x000000ffff8fc224 */ /* 0x000fe200078e0a8f */
[----:B------:R-:W-:Y:S01]  /*4d60*/  ISETP.GT.U32.AND P3, PT, R4, R145, PT ;  /* 0x000000910400720c */ /* 0x000fe20003f64070 */
[----:B------:R-:W-:Y:S01]  /*4d70*/  @!P6 IMAD.MOV R141, RZ, RZ, -R141 ;  /* 0x000000ffff8de224 */ /* 0x000fe200078e0a8d */
[----:B------:R-:W-:Y:S01]  /*4d80*/  ISETP.GE.AND P4, PT, R3, RZ, PT ;  /* 0x000000ff0300720c */ /* 0x000fe20003f86270 */
[----:B------:R-:W-:Y:S01]  /*4d90*/  IMAD.HI.U32 R3, R7, R148, RZ ;  /* 0x0000009407037227 */ /* 0x000fe200078e00ff */
[----:B------:R-:W-:-:S02]  /*4da0*/  IABS R149, R5 ;  /* 0x0000000500957213 */ /* 0x000fc40000000000 */
[----:B------:R-:W-:Y:S01]  /*4db0*/  ISETP.GT.U32.AND P2, PT, R4, R146, PT ;  /* 0x000000920400720c */ /* 0x000fe20003f44070 */
[----:B------:R-:W-:Y:S01]  /*4dc0*/  @!P1 IMAD.MOV R144, RZ, RZ, -R144 ;  /* 0x000000ffff909224 */ /* 0x000fe200078e0a90 */
[----:B------:R-:W-:Y:S01]  /*4dd0*/  ISETP.GE.AND P6, PT, R6, RZ, PT ;  /* 0x000000ff0600720c */ /* 0x000fe20003fc6270 */
[----:B------:R-:W-:Y:S01]  /*4de0*/  IMAD.MOV R3, RZ, RZ, -R3 ;  /* 0x000000ffff037224 */ /* 0x000fe200078e0a03 */
[----:B------:R-:W-:Y:S01]  /*4df0*/  ISETP.GE.AND P1, PT, R5, RZ, PT ;  /* 0x000000ff0500720c */ /* 0x000fe20003f26270 */
[----:B------:R-:W-:-:S04]  /*4e00*/  IMAD.HI.U32 R5, R7, R149, RZ ;  /* 0x0000009507057227 */ /* 0x000fc800078e00ff */
[----:B------:R-:W-:Y:S02]  /*4e10*/  IMAD.MOV R5, RZ, RZ, -R5 ;  /* 0x000000ffff057224 */ /* 0x000fe400078e0a05 */
[C---:B------:R-:W-:Y:S02]  /*4e20*/  IMAD R148, R4.reuse, R3, R148 ;  /* 0x0000000304947224 */ /* 0x040fe400078e0294 */
[--C-:B------:R-:W-:Y:S01]  /*4e30*/  @!P3 IMAD.IADD R145, R145, 0x1, -R4.reuse ;  /* 0x000000019191b824 */ /* 0x100fe200078e0a04 */
[C---:B------:R-:W-:Y:S01]  /*4e40*/  ISETP.GT.U32.AND P3, PT, R4.reuse, R147, PT ;  /* 0x000000930400720c */ /* 0x040fe20003f64070 */
[----:B------:R-:W-:Y:S02]  /*4e50*/  IMAD R149, R4, R5, R149 ;  /* 0x0000000504957224 */ /* 0x000fe400078e0295 */
[----:B------:R-:W-:Y:S01]  /*4e60*/  @!P2 IMAD.IADD R146, R146, 0x1, -R4 ;  /* 0x000000019292a824 */ /* 0x000fe200078e0a04 */
[C---:B------:R-:W-:Y:S01]  /*4e70*/  ISETP.GT.U32.AND P2, PT, R4.reuse, R148, PT ;  /* 0x000000940400720c */ /* 0x040fe20003f44070 */
[----:B------:R-:W-:Y:S01]  /*4e80*/  @!P6 IMAD.MOV R145, RZ, RZ, -R145 ;  /* 0x000000ffff91e224 */ /* 0x000fe200078e0a91 */
[----:B------:R-:W-:Y:S01]  /*4e90*/  ISETP.GT.U32.AND P6, PT, R4, R149, PT ;  /* 0x000000950400720c */ /* 0x000fe20003fc4070 */
[----:B------:R-:W-:-:S02]  /*4ea0*/  VIADD R6, R0, 0x57 ;  /* 0x0000005700067836 */ /* 0x000fc40000000000 */
[----:B------:R-:W-:Y:S01]  /*4eb0*/  @!P5 IMAD.MOV R142, RZ, RZ, -R142 ;  /* 0x000000ffff8ed224 */ /* 0x000fe200078e0a8e */
[----:B------:R-:W-:Y:S01]  /*4ec0*/  ISETP.GE.AND P5, PT, R9, RZ, PT ;  /* 0x000000ff0900720c */ /* 0x000fe20003fa6270 */
[C---:B------:R-:W-:Y:S01]  /*4ed0*/  VIADD R9, R0.reuse, 0x58 ;  /* 0x0000005800097836 */ /* 0x040fe20000000000 */
[----:B------:R-:W-:Y:S01]  /*4ee0*/  IABS R150, R6 ;  /* 0x0000000600967213 */ /* 0x000fe20000000000 */
[--C-:B------:R-:W-:Y:S02]  /*4ef0*/  @!P3 IMAD.IADD R147, R147, 0x1, -R4.reuse ;  /* 0x000000019393b824 */ /* 0x100fe400078e0a04 */
[----:B------:R-:W-:Y:S01]  /*4f00*/  VIADD R10, R0, 0x59 ;  /* 0x00000059000a7836 */ /* 0x000fe20000000000 */
[----:B------:R-:W-:Y:S01]  /*4f10*/  IABS R151, R9 ;  /* 0x0000000900977213 */ /* 0x000fe20000000000 */
[--C-:B------:R-:W-:Y:S01]  /*4f20*/  @!P2 IMAD.IADD R148, R148, 0x1, -R4.reuse ;  /* 0x000000019494a824 */ /* 0x100fe200078e0a04 */
[C---:B------:R-:W-:Y:S01]  /*4f30*/  ISETP.GT.U32.AND P3, PT, R4.reuse, R147, PT ;  /* 0x000000930400720c */ /* 0x040fe20003f64070 */
[----:B------:R-:W-:Y:S01]  /*4f40*/  @!P6 IMAD.IADD R149, R149, 0x1, -R4 ;  /* 0x000000019595e824 */ /* 0x000fe200078e0a04 */
[----:B------:R-:W-:Y:S01]  /*4f50*/  IABS R152, R10 ;  /* 0x0000000a00987213 */ /* 0x000fe20000000000 */
[----:B------:R-:W-:Y:S01]  /*4f60*/  IMAD.HI.U32 R3, R7, R150, RZ ;  /* 0x0000009607037227 */ /* 0x000fe200078e00ff */
[----:B------:R-:W-:-:S02]  /*4f70*/  ISETP.GT.U32.AND P2, PT, R4, R148, PT ;  /* 0x000000940400720c */ /* 0x000fc40003f44070 */
[----:B------:R-:W-:Y:S01]  /*4f80*/  ISETP.GT.U32.AND P6, PT, R4, R149, PT ;  /* 0x000000950400720c */ /* 0x000fe20003fc4070 */
[----:B------:R-:W-:-:S04]  /*4f90*/  IMAD.HI.U32 R5, R7, R151, RZ ;  /* 0x0000009707057227 */ /* 0x000fc800078e00ff */
[----:B------:R-:W-:Y:S02]  /*4fa0*/  IMAD.MOV R3, RZ, RZ, -R3 ;  /* 0x000000ffff037224 */ /* 0x000fe400078e0a03 */
[----:B------:R-:W-:Y:S02]  /*4fb0*/  IMAD.MOV R5, RZ, RZ, -R5 ;  /* 0x000000ffff057224 */ /* 0x000fe400078e0a05 */
[----:B------:R-:W-:Y:S02]  /*4fc0*/  IMAD R150, R4, R3, R150 ;  /* 0x0000000304967224 */ /* 0x000fe400078e0296 */
[----:B------:R-:W-:Y:S01]  /*4fd0*/  VIADD R11, R0, 0x5a ;  /* 0x0000005a000b7836 */ /* 0x000fe20000000000 */
[----:B------:R-:W-:Y:S01]  /*4fe0*/  @!P2 IADD3 R148, PT, PT, R148, -R4, RZ ;  /* 0x800000049494a210 */ /* 0x000fe20007ffe0ff */
[C---:B------:R-:W-:Y:S01]  /*4ff0*/  IMAD R151, R4.reuse, R5, R151 ;  /* 0x0000000504977224 */ /* 0x040fe200078e0297 */
[----:B------:R-:W-:Y:S01]  /*5000*/  ISETP.GT.U32.AND P2, PT, R4, R150, PT ;  /* 0x000000960400720c */ /* 0x000fe20003f44070 */
[----:B------:R-:W-:Y:S01]  /*5010*/  IMAD.HI.U32 R3, R7, R152, RZ ;  /* 0x0000009807037227 */ /* 0x000fe200078e00ff */
[----:B------:R-:W-:-:S03]  /*5020*/  IABS R153, R11 ;  /* 0x0000000b00997213 */ /* 0x000fc60000000000 */
[--C-:B------:R-:W-:Y:S01]  /*5030*/  @!P3 IMAD.IADD R147, R147, 0x1, -R4.reuse ;  /* 0x000000019393b824 */ /* 0x100fe200078e0a04 */
[----:B------:R-:W-:Y:S01]  /*5040*/  ISETP.GE.AND P3, PT, R9, RZ, PT ;  /* 0x000000ff0900720c */ /* 0x000fe20003f66270 */
[----:B------:R-:W-:Y:S01]  /*5050*/  @!P6 IMAD.IADD R149, R149, 0x1, -R4 ;  /* 0x000000019595e824 */ /* 0x000fe200078e0a04 */
[----:B------:R-:W-:Y:S01]  /*5060*/  ISETP.GT.U32.AND P6, PT, R4, R151, PT ;  /* 0x000000970400720c */ /* 0x000fe20003fc4070 */
[----:B------:R-:W-:Y:S02]  /*5070*/  IMAD.MOV R9, RZ, RZ, -R3 ;  /* 0x000000ffff097224 */ /* 0x000fe400078e0a03 */
[----:B------:R-:W-:-:S04]  /*5080*/  IMAD.HI.U32 R3, R7, R153, RZ ;  /* 0x0000009907037227 */ /* 0x000fc800078e00ff */
[----:B------:R-:W-:Y:S02]  /*5090*/  IMAD R152, R4, R9, R152 ;  /* 0x0000000904987224 */ /* 0x000fe400078e0298 */
[----:B------:R-:W-:Y:S02]  /*50a0*/  IMAD.MOV R9, RZ, RZ, -R3 ;  /* 0x000000ffff097224 */ /* 0x000fe400078e0a03 */
[--C-:B------:R-:W-:Y:S01]  /*50b0*/  @!P2 IMAD.IADD R150, R150, 0x1, -R4.reuse ;  /* 0x000000019696a824 */ /* 0x100fe200078e0a04 */
[C---:B------:R-:W-:Y:S01]  /*50c0*/  ISETP.GT.U32.AND P2, PT, R4.reuse, R152, PT ;  /* 0x000000980400720c */ /* 0x040fe20003f44070 */
[----:B------:R-:W-:Y:S02]  /*50d0*/  IMAD R153, R4, R9, R153 ;  /* 0x0000000904997224 */ /* 0x000fe400078e0299 */
[----:B------:R-:W-:Y:S02]  /*50e0*/  VIADD R12, R0, 0x5b ;  /* 0x0000005b000c7836 */ /* 0x000fe40000000000 */
[----:B------:R-:W-:Y:S01]  /*50f0*/  @!P6 IMAD.IADD R151, R151, 0x1, -R4 ;  /* 0x000000019797e824 */ /* 0x000fe200078e0a04 */
[----:B------:R-:W-:Y:S01]  /*5100*/  ISETP.GT.U32.AND P6, PT, R4, R153, PT ;  /* 0x000000990400720c */ /* 0x000fe20003fc4070 */
[C---:B------:R-:W-:Y:S01]  /*5110*/  VIADD R15, R0.reuse, 0x5d ;  /* 0x0000005d000f7836 */ /* 0x040fe20000000000 */
[----:B------:R-:W-:Y:S01]  /*5120*/  IABS R154, R12 ;  /* 0x0000000c009a7213 */ /* 0x000fe20000000000 */
[----:B------:R-:W-:-:S02]  /*5130*/  VIADD R14, R0, 0x5c ;  /* 0x0000005c000e7836 */ /* 0x000fc40000000000 */
[----:B------:R-:W-:Y:S01]  /*5140*/  @!P1 IMAD.MOV R149, RZ, RZ, -R149 ;  /* 0x000000ffff959224 */ /* 0x000fe200078e0a95 */
[----:B------:R-:W-:Y:S01]  /*5150*/  IABS R156, R15 ;  /* 0x0000000f009c7213 */ /* 0x000fe20000000000 */
[----:B------:R-:W-:Y:S01]  /*5160*/  IMAD.HI.U32 R5, R7, R154, RZ ;  /* 0x0000009a07057227 */ /* 0x000fe200078e00ff */
[----:B------:R-:W-:-:S03]  /*5170*/  IABS R155, R14 ;  /* 0x0000000e009b7213 */ /* 0x000fc60000000000 */
[--C-:B------:R-:W-:Y:S01]  /*5180*/  @!P2 IMAD.IADD R152, R152, 0x1, -R4.reuse ;  /* 0x000000019898a824 */ /* 0x100fe200078e0a04 */
[C---:B------:R-:W-:Y:S01]  /*5190*/  ISETP.GT.U32.AND P2, PT, R4.reuse, R150, PT ;  /* 0x000000960400720c */ /* 0x040fe20003f44070 */
[----:B------:R-:W-:Y:S02]  /*51a0*/  IMAD.MOV R5, RZ, RZ, -R5 ;  /* 0x000000ffff057224 */ /* 0x000fe400078e0a05 */
[----:B------:R-:W-:Y:S01]  /*51b0*/  @!P6 IMAD.IADD R153, R153, 0x1, -R4 ;  /* 0x000000019999e824 */ /* 0x000fe200078e0a04 */
[----:B------:R-:W-:Y:S01]  /*51c0*/  ISETP.GT.U32.AND P6, PT, R4, R152, PT ;  /* 0x000000980400720c */ /* 0x000fe20003fc4070 */
[----:B------:R-:W-:-:S04]  /*51d0*/  IMAD.HI.U32 R3, R7, R156, RZ ;  /* 0x0000009c07037227 */ /* 0x000fc800078e00ff */
[C---:B------:R-:W-:Y:S02]  /*51e0*/  IMAD R154, R4.reuse, R5, R154 ;  /* 0x00000005049a7224 */ /* 0x040fe400078e029a */
[----:B------:R-:W-:Y:S02]  /*51f0*/  IMAD.MOV R3, RZ, RZ, -R3 ;  /* 0x000000ffff037224 */ /* 0x000fe400078e0a03 */
[----:B------:R-:W-:Y:S01]  /*5200*/  @!P5 IMAD.MOV R146, RZ, RZ, -R146 ;  /* 0x000000ffff92d224 */ /* 0x000fe200078e0a92 */
[----:B------:R-:W-:Y:S01]  /*5210*/  ISETP.GT.U32.AND P1, PT, R4, R154, PT ;  /* 0x0000009a0400720c */ /* 0x000fe20003f24070 */
[----:B------:R-:W-:Y:S01]  /*5220*/  @!P4 IMAD.MOV R148, RZ, RZ, -R148 ;  /* 0x000000ffff94c224 */ /* 0x000fe200078e0a94 */
[----:B------:R-:W-:Y:S01]  /*5230*/  ISETP.GE.AND P5, PT, R6, RZ, PT ;  /* 0x000000ff0600720c */ /* 0x000fe20003fa6270 */
[----:B------:R-:W-:Y:S01]  /*5240*/  VIADD R9, R0, 0x5f ;  /* 0x0000005f00097836 */ /* 0x000fe20000000000 */
[----:B------:R-:W-:Y:S01]  /*5250*/  ISETP.GT.U32.AND P4, PT, R4, R153, PT ;  /* 0x000000990400720c */ /* 0x000fe20003f84070 */
[----:B------:R-:W-:Y:S01]  /*5260*/  IMAD.HI.U32 R6, R7, R155, RZ ;  /* 0x0000009b07067227 */ /* 0x000fe200078e00ff */
[----:B------:R-:W-:-:S02]  /*5270*/  @!P6 IADD3 R152, PT, PT, R152, -R4, RZ ;  /* 0x800000049898e210 */ /* 0x000fc40007ffe0ff */
[----:B------:R-:W-:Y:S01]  /*5280*/  IABS R158, R9 ;  /* 0x00000009009e7213 */ /* 0x000fe20000000000 */
[C---:B------:R-:W-:Y:S02]  /*5290*/  IMAD R156, R4.reuse, R3, R156 ;  /* 0x00000003049c7224 */ /* 0x040fe400078e029c */
[----:B------:R-:W-:Y:S01]  /*52a0*/  @!P0 IMAD.MOV R147, RZ, RZ, -R147 ;  /* 0x000000ffff938224 */ /* 0x000fe200078e0a93 */
[C---:B------:R-:W-:Y:S01]  /*52b0*/  ISETP.GT.U32.AND P0, PT, R4.reuse, R151, PT ;  /* 0x000000970400720c */ /* 0x040fe20003f04070 */
[----:B------:R-:W-:Y:S01]  /*52c0*/  IMAD.MOV R6, RZ, RZ, -R6 ;  /* 0x000000ffff067224 */ /* 0x000fe200078e0a06 */
[----:B------:R-:W-:Y:S01]  /*52d0*/  ISETP.GT.U32.AND P6, PT, R4, R156, PT ;  /* 0x0000009c0400720c */ /* 0x000fe20003fc4070 */
[----:B------:R-:W-:-:S04]  /*52e0*/  IMAD.HI.U32 R5, R7, R158, RZ ;  /* 0x0000009e07057227 */ /* 0x000fc800078e00ff */
[----:B------:R-:W-:Y:S02]  /*52f0*/  IMAD R155, R4, R6, R155 ;  /* 0x00000006049b7224 */ /* 0x000fe400078e029b */
[----:B------:R-:W-:Y:S02]  /*5300*/  VIADD R6, R0, 0x5e ;  /* 0x0000005e00067836 */ /* 0x000fe40000000000 */
[--C-:B------:R-:W-:Y:S01]  /*5310*/  @!P2 IMAD.IADD R150, R150, 0x1, -R4.reuse ;  /* 0x000000019696a824 */ /* 0x100fe200078e0a04 */
[----:B------:R-:W-:Y:S01]  /*5320*/  ISETP.GT.U32.AND P2, PT, R4, R155, PT ;  /* 0x0000009b0400720c */ /* 0x000fe20003f44070 */
[--C-:B------:R-:W-:Y:S01]  /*5330*/  @!P1 IMAD.IADD R154, R154, 0x1, -R4.reuse ;  /* 0x000000019a9a9824 */ /* 0x100fe200078e0a04 */
[----:B------:R-:W-:Y:S01]  /*5340*/  IABS R157, R6 ;  /* 0x00000006009d7213 */ /* 0x000fe20000000000 */
[----:B------:R-:W-:Y:S01]  /*5350*/  @!P4 IMAD.IADD R153, R153, 0x1, -R4 ;  /* 0x000000019999c824 */ /* 0x000fe200078e0a04 */
[----:B------:R-:W-:Y:S01]  /*5360*/  ISETP.GE.AND P4, PT, R11, RZ, PT ;  /* 0x000000ff0b00720c */ /* 0x000fe20003f86270 */
[----:B------:R-:W-:Y:S01]  /*5370*/  IMAD.MOV R5, RZ, RZ, -R5 ;  /* 0x000000ffff057224 */ /* 0x000fe200078e0a05 */
[----:B------:R-:W-:Y:S01]  /*5380*/  ISETP.GE.AND P1, PT, R12, RZ, PT ;  /* 0x000000ff0c00720c */ /* 0x000fe20003f26270 */
[----:B------:R-:W-:Y:S01]  /*5390*/  @!P5 IMAD.MOV R150, RZ, RZ, -R150 ;  /* 0x000000ffff96d224 */ /* 0x000fe200078e0a96 */
[----:B------:R-:W-:Y:S01]  /*53a0*/  ISETP.GT.U32.AND P5, PT, R4, R154, PT ;  /* 0x0000009a0400720c */ /* 0x000fe20003fa4070 */
[----:B------:R-:W-:Y:S01]  /*53b0*/  @!P0 IMAD.IADD R151, R151, 0x1, -R4 ;  /* 0x0000000197978824 */ /* 0x000fe200078e0a04 */
[----:B------:R-:W-:Y:S01]  /*53c0*/  ISETP.GE.AND P0, PT, R10, RZ, PT ;  /* 0x000000ff0a00720c */ /* 0x000fe20003f06270 */
[----:B------:R-:W-:-:S02]  /*53d0*/  IMAD R158, R4, R5, R158 ;  /* 0x00000005049e7224 */ /* 0x000fc400078e029e */
[----:B------:R-:W-:Y:S02]  /*53e0*/  VIADD R5, R0, 0x60 ;  /* 0x0000006000057836 */ /* 0x000fe40000000000 */
[----:B------:R-:W-:Y:S02]  /*53f0*/  @!P6 IMAD.IADD R156, R156, 0x1, -R4 ;  /* 0x000000019c9ce824 */ /* 0x000fe400078e0a04 */
[----:B------:R-:W-:Y:S01]  /*5400*/  IMAD.HI.U32 R3, R7, R157, RZ ;  /* 0x0000009d07037227 */ /* 0x000fe200078e00ff */
[----:B------:R-:W-:Y:S02]  /*5410*/  IABS R159, R5 ;  /* 0x00000005009f7213 */ /* 0x000fe40000000000 */
[C---:B------:R-:W-:Y:S01]  /*5420*/  ISETP.GT.U32.AND P6, PT, R4.reuse, R156, PT ;  /* 0x0000009c0400720c */ /* 0x040fe20003fc4070 */
[----:B------:R-:W-:Y:S02]  /*5430*/  IMAD.MOV R3, RZ, RZ, -R3 ;  /* 0x000000ffff037224 */ /* 0x000fe400078e0a03 */
[----:B------:R-:W-:Y:S01]  /*5440*/  @!P4 IMAD.MOV R153, RZ, RZ, -R153 ;  /* 0x000000ffff99c224 */ /* 0x000fe200078e0a99 */
[----:B------:R-:W-:Y:S01]  /*5450*/  ISETP.GE.AND P4, PT, R15, RZ, PT ;  /* 0x000000ff0f00720c */ /* 0x000fe20003f86270 */
[----:B------:R-:W-:-:S02]  /*5460*/  IMAD R157, R4, R3, R157 ;  /* 0x00000003049d7224 */ /* 0x000fc400078e029d */
[----:B------:R-:W-:Y:S01]  /*5470*/  @!P5 IMAD.IADD R154, R154, 0x1, -R4 ;  /* 0x000000019a9ad824 */ /* 0x000fe200078e0a04 */
[----:B------:R-:W-:Y:S01]  /*5480*/  ISETP.GT.U32.AND P5, PT, R4, R158, PT ;  /* 0x0000009e0400720c */ /* 0x000fe20003fa4070 */
[----:B------:R-:W-:-:S04]  /*5490*/  IMAD.HI.U32 R3, R7, R159, RZ ;  /* 0x0000009f07037227 */ /* 0x000fc800078e00ff */
[----:B------:R-:W-:Y:S01]  /*54a0*/  @!P0 IMAD.MOV R152, RZ, RZ, -R152 ;  /* 0x000000ffff988224 */ /* 0x000fe200078e0a98 */
[----:B------:R-:W-:Y:S01]  /*54b0*/  ISETP.GT.U32.AND P0, PT, R4, R157, PT ;  /* 0x0000009d0400720c */ /* 0x000fe20003f04070 */
[----:B------:R-:W-:Y:S02]  /*54c0*/  IMAD.MOV R3, RZ, RZ, -R3 ;  /* 0x000000ffff037224 */ /* 0x000fe400078e0a03 */
[----:B------:R-:W-:Y:S01]  /*54d0*/  @!P6 IMAD.IADD R156, R156, 0x1, -R4 ;  /* 0x000000019c9ce824 */ /* 0x000fe200078e0a04 */
[----:B------:R-:W-:Y:S01]  /*54e0*/  ISETP.GE.AND P6, PT, R9, RZ, PT ;  /* 0x000000ff0900720c */ /* 0x000fe20003fc6270 */
[----:B------:R-:W-:Y:S02]  /*54f0*/  IMAD R159, R4, R3, R159 ;  /* 0x00000003049f7224 */ /* 0x000fe400078e029f */
[----:B------:R-:W-:Y:S01]  /*5500*/  VIADD R10, R0, 0x61 ;  /* 0x00000061000a7836 */ /* 0x000fe20000000000 */
[----:B------:R-:W-:Y:S01]  /*5510*/  @!P5 IADD3 R158, PT, PT, R158, -R4, RZ ;  /* 0x800000049e9ed210 */ /* 0x000fe20007ffe0ff */
[----:B------:R-:W-:Y:S01]  /*5520*/  @!P4 IMAD.MOV R156, RZ, RZ, -R156 ;  /* 0x000000ffff9cc224 */ /* 0x000fe200078e0a9c */
[C---:B------:R-:W-:Y:S01]  /*5530*/  ISETP.GT.U32.AND P4, PT, R4.reuse, R159, PT ;  /* 0x0000009f0400720c */ /* 0x040fe20003f84070 */
[--C-:B------:R-:W-:Y:S01]  /*5540*/  @!P2 IMAD.IADD R155, R155, 0x1, -R4.reuse ;  /* 0x000000019b9ba824 */ /* 0x100fe200078e0a04 */
[----:B------:R-:W-:Y:S01]  /*5550*/  IABS R160, R10 ;  /* 0x0000000a00a07213 */ /* 0x000fe20000000000 */
[----:B------:R-:W-:Y:S01]  /*5560*/  @!P0 IMAD.IADD R157, R157, 0x1, -R4 ;  /* 0x000000019d9d8824 */ /* 0x000fe200078e0a04 */
[----:B------:R-:W-:Y:S01]  /*5570*/  ISETP.GE.AND P0, PT, R5, RZ, PT ;  /* 0x000000ff0500720c */ /* 0x000fe20003f06270 */
[----:B------:R-:W-:Y:S01]  /*5580*/  @!P3 IMAD.MOV R151, RZ, RZ, -R151 ;  /* 0x000000ffff97b224 */ /* 0x000fe200078e0a97 */
[C---:B------:R-:W-:Y:S01]  /*5590*/  ISETP.GT.U32.AND P5, PT, R4.reuse, R158, PT ;  /* 0x0000009e0400720c */ /* 0x040fe20003fa4070 */
[----:B------:R-:W-:Y:S01]  /*55a0*/  IMAD.HI.U32 R5, R7, R160, RZ ;  /* 0x000000a007057227 */ /* 0x000fe200078e00ff */
[----:B------:R-:W-:-:S02]  /*55b0*/  ISETP.GT.U32.AND P3, PT, R4, R155, PT ;  /* 0x0000009b0400720c */ /* 0x000fc40003f64070 */
[----:B------:R-:W-:Y:S01]  /*55c0*/  ISETP.GE.AND P2, PT, R14, RZ, PT ;  /* 0x000000ff0e00720c */ /* 0x000fe20003f46270 */
[----:B------:R-:W-:Y:S01]  /*55d0*/  @!P1 IMAD.MOV R154, RZ, RZ, -R154 ;  /* 0x000000ffff9a9224 */ /* 0x000fe200078e0a9a */
[----:B------:R-:W-:Y:S01]  /*55e0*/  ISETP.GT.U32.AND P1, PT, R4, R157, PT ;  /* 0x0000009d0400720c */ /* 0x000fe20003f24070 */
[----:B------:R-:W-:Y:S01]  /*55f0*/  IMAD.MOV R5, RZ, RZ, -R5 ;  /* 0x000000ffff057224 */ /* 0x000fe200078e0a05 */
[----:B------:R-:W-:Y:S01]  /*5600*/  IADD3 R14, PT, PT, R0, 0x96, RZ ;  /* 0x00000096000e7810 */ /* 0x000fe20007ffe0ff */
[----:B------:R-:W-:Y:S02]  /*5610*/  @!P4 IMAD.IADD R159, R159, 0x1, -R4 ;  /* 0x000000019f9fc824 */ /* 0x000fe400078e0a04 */
[----:B------:R-:W-:Y:S01]  /*5620*/  IMAD R160, R4, R5, R160 ;  /* 0x0000000504a07224 */ /* 0x000fe200078e02a0 */
[----:B------:R-:W-:Y:S01]  /*5630*/  IABS R213, R14 ;  /* 0x0000000e00d57213 */ /* 0x000fe20000000000 */
[----:B------:R-:W-:Y:S01]  /*5640*/  VIADD R3, R0, 0x62 ;  /* 0x0000006200037836 */ /* 0x000fe20000000000 */
[----:B------:R-:W-:Y:S01]  /*5650*/  ISETP.GT.U32.AND P4, PT, R4, R159, PT ;  /* 0x0000009f0400720c */ /* 0x000fe20003f84070 */
[----:B------:R-:W-:-:S02]  /*5660*/  VIADD R9, R0, 0x64 ;  /* 0x0000006400097836 */ /* 0x000fc40000000000 */
[--C-:B------:R-:W-:Y:S01]  /*5670*/  @!P5 IMAD.IADD R158, R158, 0x1, -R4.reuse ;  /* 0x000000019e9ed824 */ /* 0x100fe200078e0a04 */
[----:B------:R-:W-:Y:S01]  /*5680*/  IABS R161, R3 ;  /* 0x0000000300a17213 */ /* 0x000fe20000000000 */
[--C-:B------:R-:W-:Y:S01]  /*5690*/  @!P3 IMAD.IADD R155, R155, 0x1, -R4.reuse ;  /* 0x000000019b9bb824 */ /* 0x100fe200078e0a04 */
[----:B------:R-:W-:Y:S01]  /*56a0*/  ISETP.GT.U32.AND P5, PT, R4, R160, PT ;  /* 0x000000a00400720c */ /* 0x000fe20003fa4070 */
[----:B------:R-:W-:Y:S01]  /*56b0*/  @!P1 IMAD.IADD R157, R157, 0x1, -R4 ;  /* 0x000000019d9d9824 */ /* 0x000fe200078e0a04 */
[----:B------:R-:W-:Y:S01]  /*56c0*/  IABS R163, R9 ;  /* 0x0000000900a37213 */ /* 0x000fe20000000000 */
[----:B------:R-:W-:Y:S01]  /*56d0*/  VIADD R5, R0, 0x63 ;  /* 0x0000006300057836 */ /* 0x000fe20000000000 */
[----:B------:R-:W-:Y:S01]  /*56e0*/  ISETP.GE.AND P3, PT, R6, RZ, PT ;  /* 0x000000ff0600720c */ /* 0x000fe20003f66270 */
[----:B------:R-:W-:Y:S01]  /*56f0*/  @!P2 IMAD.MOV R155, RZ, RZ, -R155 ;  /* 0x000000ffff9ba224 */ /* 0x000fe200078e0a9b */
[----:B------:R-:W-:Y:S01]  /*5700*/  ISETP.GE.AND P1, PT, R3, RZ, PT ;  /* 0x000000ff0300720c */ /* 0x000fe20003f26270 */
[----:B------:R-:W-:Y:S01]  /*5710*/  IMAD.HI.U32 R3, R7, R161, RZ ;  /* 0x000000a107037227 */ /* 0x000fe200078e00ff */
[----:B------:R-:W-:-:S02]  /*5720*/  @!P4 IADD3 R159, PT, PT, R159, -R4, RZ ;  /* 0x800000049f9fc210 */ /* 0x000fc40007ffe0ff */
[----:B------:R-:W-:Y:S01]  /*5730*/  IABS R162, R5 ;  /* 0x0000000500a27213 */ /* 0x000fe20000000000 */
[----:B------:R-:W-:Y:S01]  /*5740*/  IMAD.HI.U32 R6, R7, R163, RZ ;  /* 0x000000a307067227 */ /* 0x000fe200078e00ff */
[----:B------:R-:W-:-:S03]  /*5750*/  ISETP.GE.AND P2, PT, R10, RZ, PT ;  /* 0x000000ff0a00720c */ /* 0x000fc60003f46270 */
[----:B------:R-:W-:Y:S02]  /*5760*/  IMAD.MOV R3, RZ, RZ, -R3 ;  /* 0x000000ffff037224 */ /* 0x000fe400078e0a03 */
[----:B------:R-:W-:Y:S02]  /*5770*/  IMAD.MOV R6, RZ, RZ, -R6 ;  /* 0x000000ffff067224 */ /* 0x000fe400078e0a06 */
[----:B------:R-:W-:Y:S02]  /*5780*/  @!P5 IMAD.IADD R160, R160, 0x1, -R4 ;  /* 0x00000001a0a0d824 */ /* 0x000fe400078e0a04 */
[C---:B------:R-:W-:Y:S02]  /*5790*/  IMAD R161, R4.reuse, R3, R161 ;  /* 0x0000000304a17224 */ /* 0x040fe400078e02a1 */
[C---:B------:R-:W-:Y:S01]  /*57a0*/  IMAD R163, R4.reuse, R6, R163 ;  /* 0x0000000604a37224 */ /* 0x040fe200078e02a3 */
[C---:B------:R-:W-:Y:S01]  /*57b0*/  ISETP.GT.U32.AND P5, PT, R4.reuse, R160, PT ;  /* 0x000000a00400720c */ /* 0x040fe20003fa4070 */
[----:B------:R-:W-:Y:S01]  /*57c0*/  @!P3 IMAD.MOV R157, RZ, RZ, -R157 ;  /* 0x000000ffff9db224 */ /* 0x000fe200078e0a9d */
[----:B------:R-:W-:Y:S01]  /*57d0*/  ISETP.GE.AND P3, PT, R5, RZ, PT ;  /* 0x000000ff0500720c */ /* 0x000fe20003f66270 */
[----:B------:R-:W-:Y:S01]  /*57e0*/  @!P0 IMAD.MOV R159, RZ, RZ, -R159 ;  /* 0x000000ffff9f8224 */ /* 0x000fe200078e0a9f */
[C---:B------:R-:W-:Y:S01]  /*57f0*/  ISETP.GT.U32.AND P4, PT, R4.reuse, R161, PT ;  /* 0x000000a10400720c */ /* 0x040fe20003f84070 */
[----:B------:R-:W-:Y:S01]  /*5800*/  IMAD.HI.U32 R5, R7, R162, RZ ;  /* 0x000000a207057227 */ /* 0x000fe200078e00ff */
[----:B------:R-:W-:-:S03]  /*5810*/  ISETP.GT.U32.AND P0, PT, R4, R163, PT ;  /* 0x000000a30400720c */ /* 0x000fc60003f04070 */
[----:B------:R-:W-:Y:S02]  /*5820*/  IMAD.MOV R5, RZ, RZ, -R5 ;  /* 0x000000ffff057224 */ /* 0x000fe400078e0a05 */
[----:B------:R-:W-:Y:S02]  /*5830*/  VIADD R10, R0, 0x67 ;  /* 0x00000067000a7836 */ /* 0x000fe40000000000 */
[----:B------:R-:W-:Y:S02]  /*5840*/  IMAD R162, R4, R5, R162 ;  /* 0x0000000504a27224 */ /* 0x000fe400078e02a2 */
[----:B------:R-:W-:Y:S01]  /*5850*/  VIADD R5, R0, 0x65 ;  /* 0x0000006500057836 */ /* 0x000fe20000000000 */
[----:B------:R-:W-:Y:S01]  /*5860*/  IABS R166, R10 ;  /* 0x0000000a00a67213 */ /* 0x000fe20000000000 */
[--C-:B------:R-:W-:Y:S01]  /*5870*/  @!P5 IMAD.IADD R160, R160, 0x1, -R4.reuse ;  /* 0x00000001a0a0d824 */ /* 0x100fe200078e0a04 */
[----:B------:R-:W-:Y:S01]  /*5880*/  ISETP.GT.U32.AND P5, PT, R4, R162, PT ;  /* 0x000000a20400720c */ /* 0x000fe20003fa4070 */
[----:B------:R-:W-:Y:S01]  /*5890*/  VIADD R11, R0, 0x68 ;  /* 0x00000068000b7836 */ /* 0x000fe20000000000 */
[----:B------:R-:W-:Y:S01]  /*58a0*/  IABS R164, R5 ;  /* 0x0000000500a47213 */ /* 0x000fe20000000000 */
[----:B------:R-:W-:-:S02]  /*58b0*/  @!P4 IMAD.IADD R161, R161, 0x1, -R4 ;  /* 0x00000001a1a1c824 */ /* 0x000fc400078e0a04 */
[----:B------:R-:W-:Y:S01]  /*58c0*/  @!P0 IMAD.IADD R163, R163, 0x1, -R4 ;  /* 0x00000001a3a38824 */ /* 0x000fe200078e0a04 */
[----:B------:R-:W-:Y:S01]  /*58d0*/  IABS R167, R11 ;  /* 0x0000000b00a77213 */ /* 0x000fe20000000000 */
[----:B------:R-:W-:Y:S01]  /*58e0*/  @!P2 IMAD.MOV R160, RZ, RZ, -R160 ;  /* 0x000000ffffa0a224 */ /* 0x000fe200078e0aa0 */
[C---:B------:R-:W-:Y:S01]  /*58f0*/  ISETP.GT.U32.AND P4, PT, R4.reuse, R161, PT ;  /* 0x000000a10400720c */ /* 0x040fe20003f84070 */
[----:B------:R-:W-:Y:S01]  /*5900*/  IMAD.HI.U32 R3, R7, R164, RZ ;  /* 0x000000a407037227 */ /* 0x000fe200078e00ff */
[----:B------:R-:W-:Y:S02]  /*5910*/  ISETP.GE.AND P2, PT, R5, RZ, PT ;  /* 0x000000ff0500720c */ /* 0x000fe40003f46270 */
[----:B------:R-:W-:Y:S01]  /*5920*/  ISETP.GT.U32.AND P0, PT, R4, R163, PT ;  /* 0x000000a30400720c */ /* 0x000fe20003f04070 */
[----:B------:R-:W-:-:S04]  /*5930*/  IMAD.HI.U32 R5, R7, R166, RZ ;  /* 0x000000a607057227 */ /* 0x000fc800078e00ff */
[----:B------:R-:W-:Y:S01]  /*5940*/  @!P6 IMAD.MOV R158, RZ, RZ, -R158 ;  /* 0x000000ffff9ee224 */ /* 0x000fe200078e0a9e */
[----:B------:R-:W-:Y:S01]  /*5950*/  ISETP.GE.AND P6, PT, R9, RZ, PT ;  /* 0x000000ff0900720c */ /* 0x000fe20003fc6270 */
[----:B------:R-:W-:Y:S02]  /*5960*/  VIADD R9, R0, 0x66 ;  /* 0x0000006600097836 */ /* 0x000fe40000000000 */
[----:B------:R-:W-:Y:S02]  /*5970*/  IMAD.MOV R3, RZ, RZ, -R3 ;  /* 0x000000ffff037224 */ /* 0x000fe400078e0a03 */
[----:B------:R-:W-:Y:S01]  /*5980*/  IMAD.HI.U32 R6, R7, R167, RZ ;  /* 0x000000a707067227 */ /* 0x000fe200078e00ff */
[----:B------:R-:W-:-:S03]  /*5990*/  IABS R165, R9 ;  /* 0x0000000900a57213 */ /* 0x000fc60000000000 */
[----:B------:R-:W-:Y:S02]  /*59a0*/  IMAD.MOV R5, RZ, RZ, -R5 ;  /* 0x000000ffff057224 */ /* 0x000fe400078e0a05 */
[C---:B------:R-:W-:Y:S02]  /*59b0*/  IMAD R164, R4.reuse, R3, R164 ;  /* 0x0000000304a47224 */ /* 0x040fe400078e02a4 */
[----:B------:R-:W-:Y:S02]  /*59c0*/  IMAD.MOV R6, RZ, RZ, -R6 ;  /* 0x000000ffff067224 */ /* 0x000fe400078e0a06 */
[C---:B------:R-:W-:Y:S02]  /*59d0*/  IMAD R166, R4.reuse, R5, R166 ;  /* 0x0000000504a67224 */ /* 0x040fe400078e02a6 */
[----:B------:R-:W-:Y:S01]  /*59e0*/  @!P4 IMAD.IADD R161, R161, 0x1, -R4 ;  /* 0x00000001a1a1c824 */ /* 0x000fe200078e0a04 */
[C---:B------:R-:W-:Y:S01]  /*59f0*/  ISETP.GT.U32.AND P4, PT, R4.reuse, R164, PT ;  /* 0x000000a40400720c */ /* 0x040fe20003f84070 */
[----:B------:R-:W-:-:S02]  /*5a00*/  IMAD R167, R4, R6, R167 ;  /* 0x0000000604a77224 */ /* 0x000fc400078e02a7 */
[----:B------:R-:W-:Y:S01]  /*5a10*/  @!P0 IMAD.IADD R163, R163, 0x1, -R4 ;  /* 0x00000001a3a38824 */ /* 0x000fe200078e0a04 */
[----:B------:R-:W-:Y:S01]  /*5a20*/  ISETP.GT.U32.AND P0, PT, R4, R166, PT ;  /* 0x000000a60400720c */ /* 0x000fe20003f04070 */
[----:B------:R-:W-:Y:S01]  /*5a30*/  VIADD R5, R0, 0x69 ;  /* 0x0000006900057836 */ /* 0x000fe20000000000 */
[----:B------:R-:W-:Y:S01]  /*5a40*/  @!P1 IADD3 R161, PT, PT, -R161, RZ, RZ ;  /* 0x000000ffa1a19210 */ /* 0x000fe20007ffe1ff */
[----:B------:R-:W-:-:S03]  /*5a50*/  IMAD.HI.U32 R3, R7, R165, RZ ;  /* 0x000000a507037227 */ /* 0x000fc600078e00ff */
[----:B------:R-:W-:Y:S01]  /*5a60*/  IABS R168, R5 ;  /* 0x0000000500a87213 */ /* 0x000fe20000000000 */
[----:B------:R-:W-:Y:S01]  /*5a70*/  @!P6 IMAD.MOV R163, RZ, RZ, -R163 ;  /* 0x000000ffffa3e224 */ /* 0x000fe200078e0aa3 */
[----:B------:R-:W-:Y:S01]  /*5a80*/  ISETP.GT.U32.AND P6, PT, R4, R167, PT ;  /* 0x000000a70400720c */ /* 0x000fe20003fc4070 */
[----:B------:R-:W-:Y:S02]  /*5a90*/  IMAD.MOV R3, RZ, RZ, -R3 ;  /* 0x000000ffff037224 */ /* 0x000fe400078e0a03 */
[----:B------:R-:W-:Y:S02]  /*5aa0*/  VIADD R6, R0, 0x6a ;  /* 0x0000006a00067836 */ /* 0x000fe40000000000 */
[----:B------:R-:W-:Y:S02]  /*5ab0*/  IMAD R165, R4, R3, R165 ;  /* 0x0000000304a57224 */ /* 0x000fe400078e02a5 */
[----:B------:R-:W-:Y:S01]  /*5ac0*/  IMAD.HI.U32 R3, R7, R168, RZ ;  /* 0x000000a807037227 */ /* 0x000fe200078e00ff */
[----:B------:R-:W-:-:S02]  /*5ad0*/  IABS R169, R6 ;  /* 0x0000000600a97213 */ /* 0x000fc40000000000 */
[----:B------:R-:W-:Y:S01]  /*5ae0*/  ISETP.GT.U32.AND P1, PT, R4, R165, PT ;  /* 0x000000a50400720c */ /* 0x000fe20003f24070 */
[--C-:B------:R-:W-:Y:S02]  /*5af0*/  @!P5 IMAD.IADD R162, R162, 0x1, -R4.reuse ;  /* 0x00000001a2a2d824 */ /* 0x100fe400078e0a04 */
[--C-:B------:R-:W-:Y:S02]  /*5b00*/  @!P4 IMAD.IADD R164, R164, 0x1, -R4.reuse ;  /* 0x00000001a4a4c824 */ /* 0x100fe400078e0a04 */
[--C-:B------:R-:W-:Y:S01]  /*5b10*/  @!P0 IMAD.IADD R166, R166, 0x1, -R4.reuse ;  /* 0x00000001a6a68824 */ /* 0x100fe200078e0a04 */
[C---:B------:R-:W-:Y:S01]  /*5b20*/  ISETP.GT.U32.AND P5, PT, R4.reuse, R162, PT ;  /* 0x000000a20400720c */ /* 0x040fe20003fa4070 */
[----:B------:R-:W-:Y:S01]  /*5b30*/  IMAD.MOV R3, RZ, RZ, -R3 ;  /* 0x000000ffff037224 */ /* 0x000fe200078e0a03 */
[C---:B------:R-:W-:Y:S01]  /*5b40*/  ISETP.GT.U32.AND P4, PT, R4.reuse, R164, PT ;  /* 0x000000a40400720c */ /* 0x040fe20003f84070 */
[----:B------:R-:W-:Y:S01]  /*5b50*/  @!P6 IMAD.IADD R167, R167, 0x1, -R4 ;  /* 0x00000001a7a7e824 */ /* 0x000fe200078e0a04 */
[C---:B------:R-:W-:Y:S01]  /*5b60*/  ISETP.GT.U32.AND P6, PT, R4.reuse, R166, PT ;  /* 0x000000a60400720c */ /* 0x040fe20003fc4070 */
[----:B------:R-:W-:-:S02]  /*5b70*/  IMAD R168, R4, R3, R168 ;  /* 0x0000000304a87224 */ /* 0x000fc400078e02a8 */
[----:B------:R-:W-:-:S04]  /*5b80*/  IMAD.HI.U32 R3, R7, R169, RZ ;  /* 0x000000a907037227 */ /* 0x000fc800078e00ff */
[----:B------:R-:W-:Y:S02]  /*5b90*/  IMAD.MOV R3, RZ, RZ, -R3 ;  /* 0x000000ffff037224 */ /* 0x000fe400078e0a03 */
[--C-:B------:R-:W-:Y:S01]  /*5ba0*/  @!P5 IMAD.IADD R162, R162, 0x1, -R4.reuse ;  /* 0x00000001a2a2d824 */ /* 0x100fe200078e0a04 */
[----:B------:R-:W-:Y:S01]  /*5bb0*/  ISETP.GE.AND P5, PT, R9, RZ, PT ;  /* 0x000000ff0900720c */ /* 0x000fe20003fa6270 */
[----:B------:R-:W-:Y:S02]  /*5bc0*/  IMAD R169, R4, R3, R169 ;  /* 0x0000000304a97224 */ /* 0x000fe400078e02a9 */
[--C-:B------:R-:W-:Y:S01]  /*5bd0*/  @!P4 IMAD.IADD R164, R164, 0x1, -R4.reuse ;  /* 0x00000001a4a4c824 */ /* 0x100fe200078e0a04 */
[----:B------:R-:W-:Y:S01]  /*5be0*/  ISETP.GE.AND P4, PT, R11, RZ, PT ;  /* 0x000000ff0b00720c */ /* 0x000fe20003f86270 */
[--C-:B------:R-:W-:Y:S01]  /*5bf0*/  @!P6 IMAD.IADD R166, R166, 0x1, -R4.reuse ;  /* 0x00000001a6a6e824 */ /* 0x100fe200078e0a04 */
[----:B------:R-:W-:Y:S01]  /*5c00*/  ISETP.GT.U32.AND P6, PT, R4, R169, PT ;  /* 0x000000a90400720c */ /* 0x000fe20003fc4070 */
[----:B------:R-:W-:Y:S01]  /*5c10*/  @!P1 IMAD.IADD R165, R165, 0x1, -R4 ;  /* 0x00000001a5a59824 */ /* 0x000fe200078e0a04 */
[----:B------:R-:W-:Y:S01]  /*5c20*/  ISETP.GE.AND P1, PT, R5, RZ, PT ;  /* 0x000000ff0500720c */ /* 0x000fe20003f26270 */
[----:B------:R-:W-:-:S02]  /*5c30*/  VIADD R9, R0, 0x6b ;  /* 0x0000006b00097836 */ /* 0x000fc40000000000 */
[----:B------:R-:W-:Y:S01]  /*5c40*/  @!P3 IMAD.MOV R162, RZ, RZ, -R162 ;  /* 0x000000ffffa2b224 */ /* 0x000fe200078e0aa2 */
[----:B------:R-:W-:Y:S01]  /*5c50*/  ISETP.GE.AND P3, PT, R10, RZ, PT ;  /* 0x000000ff0a00720c */ /* 0x000fe20003f66270 */
[----:B------:R-:W-:Y:S01]  /*5c60*/  @!P2 IMAD.MOV R164, RZ, RZ, -R164 ;  /* 0x000000ffffa4a224 */ /* 0x000fe200078e0aa4 */
[----:B------:R-:W-:Y:S01]  /*5c70*/  ISETP.GT.U32.AND P2, PT, R4, R167, PT ;  /* 0x000000a70400720c */ /* 0x000fe20003f44070 */
[----:B------:R-:W-:Y:S01]  /*5c80*/  VIADD R10, R0, 0x6c ;  /* 0x0000006c000a7836 */ /* 0x000fe20000000000 */
[----:B------:R-:W-:Y:S01]  /*5c90*/  ISETP.GT.U32.AND P0, PT, R4, R165, PT ;  /* 0x000000a50400720c */ /* 0x000fe20003f04070 */
[C---:B------:R-:W-:Y:S01]  /*5ca0*/  VIADD R11, R0.reuse, 0x6d ;  /* 0x0000006d000b7836 */ /* 0x040fe20000000000 */
[----:B------:R-:W-:Y:S01]  /*5cb0*/  IABS R170, R9 ;  /* 0x0000000900aa7213 */ /* 0x000fe20000000000 */
[----:B------:R-:W-:Y:S01]  /*5cc0*/  @!P6 IMAD.IADD R169, R169, 0x1, -R4 ;  /* 0x00000001a9a9e824 */ /* 0x000fe200078e0a04 */
[----:B------:R-:W-:Y:S01]  /*5cd0*/  IABS R171, R10 ;  /* 0x0000000a00ab7213 */ /* 0x000fe20000000000 */
[----:B------:R-:W-:Y:S01]  /*5ce0*/  VIADD R12, R0, 0x72 ;  /* 0x00000072000c7836 */ /* 0x000fe20000000000 */
[----:B------:R-:W-:Y:S01]  /*5cf0*/  IABS R172, R11 ;  /* 0x0000000b00ac7213 */ /* 0x000fe20000000000 */
[----:B------:R-:W-:Y:S01]  /*5d00*/  IMAD.HI.U32 R3, R7, R170, RZ ;  /* 0x000000aa07037227 */ /* 0x000fe200078e00ff */
[----:B------:R-:W-:-:S02]  /*5d10*/  ISETP.GT.U32.AND P6, PT, R4, R169, PT ;  /* 0x000000a90400720c */ /* 0x000fc40003fc4070 */
[----:B------:R-:W-:Y:S01]  /*5d20*/  IABS R177, R12 ;  /* 0x0000000c00b17213 */ /* 0x000fe20000000000 */
[----:B------:R-:W-:-:S04]  /*5d30*/  IMAD.HI.U32 R5, R7, R171, RZ ;  /* 0x000000ab07057227 */ /* 0x000fc800078e00ff */
[----:B------:R-:W-:Y:S02]  /*5d40*/  IMAD.MOV R3, RZ, RZ, -R3 ;  /* 0x000000ffff037224 */ /* 0x000fe400078e0a03 */
[--C-:B------:R-:W-:Y:S01]  /*5d50*/  @!P2 IMAD.IADD R167, R167, 0x1, -R4.reuse ;  /* 0x00000001a7a7a824 */ /* 0x100fe200078e0a04 */
[----:B------:R-:W-:Y:S01]  /*5d60*/  ISETP.GE.AND P2, PT, R6, RZ, PT ;  /* 0x000000ff0600720c */ /* 0x000fe20003f46270 */
[----:B------:R-:W-:Y:S01]  /*5d70*/  @!P0 IMAD.IADD R165, R165, 0x1, -R4 ;  /* 0x00000001a5a58824 */ /* 0x000fe200078e0a04 */
[----:B------:R-:W-:Y:S01]  /*5d80*/  ISETP.GT.U32.AND P0, PT, R4, R168, PT ;  /* 0x000000a80400720c */ /* 0x000fe20003f04070 */
[----:B------:R-:W-:-:S04]  /*5d90*/  IMAD.HI.U32 R6, R7, R172, RZ ;  /* 0x000000ac07067227 */ /* 0x000fc800078e00ff */
[----:B------:R-:W-:Y:S02]  /*5da0*/  IMAD.MOV R5, RZ, RZ, -R5 ;  /* 0x000000ffff057224 */ /* 0x000fe400078e0a05 */
[C---:B------:R-:W-:Y:S02]  /*5db0*/  IMAD R170, R4.reuse, R3, R170 ;  /* 0x0000000304aa7224 */ /* 0x040fe400078e02aa */
[----:B------:R-:W-:Y:S02]  /*5dc0*/  IMAD.MOV R3, RZ, RZ, -R6 ;  /* 0x000000ffff037224 */ /* 0x000fe400078e0a06 */
[C---:B------:R-:W-:Y:S02]  /*5dd0*/  IMAD R171, R4.reuse, R5, R171 ;  /* 0x0000000504ab7224 */ /* 0x040fe400078e02ab */
[----:B------:R-:W-:Y:S01]  /*5de0*/  @!P3 IMAD.MOV R166, RZ, RZ, -R166 ;  /* 0x000000ffffa6b224 */ /* 0x000fe200078e0aa6 */
[C---:B------:R-:W-:Y:S01]  /*5df0*/  ISETP.GT.U32.AND P3, PT, R4.reuse, R170, PT ;  /* 0x000000aa0400720c */ /* 0x040fe20003f64070 */
[----:B------:R-:W-:Y:S01]  /*5e00*/  IMAD R172, R4, R3, R172 ;  /* 0x0000000304ac7224 */ /* 0x000fe200078e02ac */
[----:B------:R-:W-:Y:S01]  /*5e10*/  @!P0 IADD3 R168, PT, PT, R168, -R4, RZ ;  /* 0x80000004a8a88210 */ /* 0x000fe20007ffe0ff */
[----:B------:R-:W-:Y:S01]  /*5e20*/  @!P4 IMAD.MOV R167, RZ, RZ, -R167 ;  /* 0x000000ffffa7c224 */ /* 0x000fe200078e0aa7 */
[----:B------:R-:W-:Y:S01]  /*5e30*/  ISETP.GT.U32.AND P4, PT, R4, R171, PT ;  /* 0x000000ab0400720c */ /* 0x000fe20003f84070 */
[----:B------:R-:W-:Y:S01]  /*5e40*/  VIADD R6, R0, 0x6e ;  /* 0x0000006e00067836 */ /* 0x000fe20000000000 */
[----:B------:R-:W-:Y:S01]  /*5e50*/  ISETP.GE.AND P0, PT, R9, RZ, PT ;  /* 0x000000ff0900720c */ /* 0x000fe20003f06270 */
[--C-:B------:R-:W-:Y:S01]  /*5e60*/  @!P6 IMAD.IADD R169, R169, 0x1, -R4.reuse ;  /* 0x00000001a9a9e824 */ /* 0x100fe200078e0a04 */
[----:B------:R-:W-:Y:S01]  /*5e70*/  ISETP.GT.U32.AND P6, PT, R4, R172, PT ;  /* 0x000000ac0400720c */ /* 0x000fe20003fc4070 */
[----:B------:R-:W-:Y:S01]  /*5e80*/  VIADD R9, R0, 0x6f ;  /* 0x0000006f00097836 */ /* 0x000fe20000000000 */
[----:B------:R-:W-:Y:S01]  /*5e90*/  IABS R173, R6 ;  /* 0x0000000600ad7213 */ /* 0x000fe20000000000 */
[----:B------:R-:W-:Y:S01]  /*5ea0*/  @!P5 IMAD.MOV R165, RZ, RZ, -R165 ;  /* 0x000000ffffa5d224 */ /* 0x000fe200078e0aa5 */
[----:B------:R-:W-:Y:S01]  /*5eb0*/  ISETP.GT.U32.AND P5, PT, R4, R168, PT ;  /* 0x000000a80400720c */ /* 0x000fe20003fa4070 */
[----:B------:R-:W-:Y:S01]  /*5ec0*/  @!P3 IMAD.IADD R170, R170, 0x1, -R4 ;  /* 0x00000001aaaab824 */ /* 0x000fe200078e0a04 */
[----:B------:R-:W-:Y:S01]  /*5ed0*/  IABS R174, R9 ;  /* 0x0000000900ae7213 */ /* 0x000fe20000000000 */
[----:B------:R-:W-:Y:S01]  /*5ee0*/  IMAD.HI.U32 R3, R7, R173, RZ ;  /* 0x000000ad07037227 */ /* 0x000fe200078e00ff */
[----:B------:R-:W-:-:S03]  /*5ef0*/  ISETP.GE.AND P3, PT, R11, RZ, PT ;  /* 0x000000ff0b00720c */ /* 0x000fc60003f66270 */
[----:B------:R-:W-:Y:S01]  /*5f00*/  @!P4 IMAD.IADD R171, R171, 0x1, -R4 ;  /* 0x00000001ababc824 */ /* 0x000fe200078e0a04 */
[----:B------:R-:W-:Y:S01]  /*5f10*/  ISETP.GT.U32.AND P4, PT, R4, R170, PT ;  /* 0x000000aa0400720c */ /* 0x000fe20003f84070 */
[----:B------:R-:W-:Y:S02]  /*5f20*/  IMAD.MOV R5, RZ, RZ, -R3 ;  /* 0x000000ffff057224 */ /* 0x000fe400078e0a03 */
[----:B------:R-:W-:-:S04]  /*5f30*/  IMAD.HI.U32 R3, R7, R174, RZ ;  /* 0x000000ae07037227 */ /* 0x000fc800078e00ff */
[--C-:B------:R-:W-:Y:S01]  /*5f40*/  @!P6 IMAD.IADD R172, R172, 0x1, -R4.reuse ;  /* 0x00000001acace824 */ /* 0x100fe200078e0a04 */
[C---:B------:R-:W-:Y:S01]  /*5f50*/  ISETP.GT.U32.AND P6, PT, R4.reuse, R171, PT ;  /* 0x000000ab0400720c */ /* 0x040fe20003fc4070 */
[----:B------:R-:W-:Y:S01]  /*5f60*/  IMAD R173, R4, R5, R173 ;  /* 0x0000000504ad7224 */ /* 0x000fe200078e02ad */
[----:B------:R-:W-:Y:S01]  /*5f70*/  IADD3 R3, PT, PT, -R3, RZ, RZ ;  /* 0x000000ff03037210 */ /* 0x000fe20007ffe1ff */
[--C-:B------:R-:W-:Y:S01]  /*5f80*/  @!P5 IMAD.IADD R168, R168, 0x1, -R4.reuse ;  /* 0x00000001a8a8d824 */ /* 0x100fe200078e0a04 */
[----:B------:R-:W-:Y:S01]  /*5f90*/  ISETP.GE.AND P5, PT, R10, RZ, PT ;  /* 0x000000ff0a00720c */ /* 0x000fe20003fa6270 */
[----:B------:R-:W-:Y:S01]  /*5fa0*/  @!P4 IMAD.IADD R170, R170, 0x1, -R4 ;  /* 0x00000001aaaac824 */ /* 0x000fe200078e0a04 */
[C---:B------:R-:W-:Y:S01]  /*5fb0*/  ISETP.GT.U32.AND P4, PT, R4.reuse, R173, PT ;  /* 0x000000ad0400720c */ /* 0x040fe20003f84070 */
[----:B------:R-:W-:Y:S02]  /*5fc0*/  IMAD R174, R4, R3, R174 ;  /* 0x0000000304ae7224 */ /* 0x000fe400078e02ae */
[----:B------:R-:W-:-:S02]  /*5fd0*/  VIADD R10, R0, 0x70 ;  /* 0x00000070000a7836 */ /* 0x000fc40000000000 */
[----:B------:R-:W-:Y:S02]  /*5fe0*/  VIADD R11, R0, 0x71 ;  /* 0x00000071000b7836 */ /* 0x000fe40000000000 */
[----:B------:R-:W-:Y:S01]  /*5ff0*/  @!P6 IMAD.IADD R171, R171, 0x1, -R4 ;  /* 0x00000001ababe824 */ /* 0x000fe200078e0a04 */
[C---:B------:R-:W-:Y:S01]  /*6000*/  ISETP.GT.U32.AND P6, PT, R4.reuse, R174, PT ;  /* 0x000000ae0400720c */ /* 0x040fe20003fc4070 */
[----:B------:R-:W-:Y:S01]  /*6010*/  @!P1 IMAD.MOV R168, RZ, RZ, -R168 ;  /* 0x000000ffffa89224 */ /* 0x000fe200078e0aa8 */
[----:B------:R-:W-:Y:S01]  /*6020*/  IABS R175, R10 ;  /* 0x0000000a00af7213 */ /* 0x000fe20000000000 */
[----:B------:R-:W-:Y:S01]  /*6030*/  @!P2 IMAD.MOV R169, RZ, RZ, -R169 ;  /* 0x000000ffffa9a224 */ /* 0x000fe200078e0aa9 */
[----:B------:R-:W-:Y:S01]  /*6040*/  IABS R176, R11 ;  /* 0x0000000b00b07213 */ /* 0x000fe20000000000 */
[----:B------:R-:W-:Y:S01]  /*6050*/  @!P4 IMAD.IADD R173, R173, 0x1, -R4 ;  /* 0x00000001adadc824 */ /* 0x000fe200078e0a04 */
[----:B------:R-:W-:Y:S01]  /*6060*/  ISETP.GT.U32.AND P1, PT, R4, R172, PT ;  /* 0x000000ac0400720c */ /* 0x000fe20003f24070 */
[----:B------:R-:W-:Y:S01]  /*6070*/  IMAD.HI.U32 R3, R7, R175, RZ ;  /* 0x000000af07037227 */ /* 0x000fe200078e00ff */
[----:B------:R-:W-:-:S03]  /*6080*/  ISETP.GE.AND P4, PT, R9, RZ, PT ;  /* 0x000000ff0900720c */ /* 0x000fc60003f86270 */
[----:B------:R-:W-:Y:S02]  /*6090*/  IMAD.MOV R5, RZ, RZ, -R3 ;  /* 0x000000ffff057224 */ /* 0x000fe400078e0a03 */
[----:B------:R-:W-:Y:S01]  /*60a0*/  @!P6 IMAD.IADD R174, R174, 0x1, -R4 ;  /* 0x00000001aeaee824 */ /* 0x000fe200078e0a04 */
[----:B------:R-:W-:Y:S01]  /*60b0*/  ISETP.GT.U32.AND P6, PT, R4, R173, PT ;  /* 0x000000ad0400720c */ /* 0x000fe20003fc4070 */
[----:B------:R-:W-:-:S04]  /*60c0*/  IMAD.HI.U32 R3, R7, R176, RZ ;  /* 0x000000b007037227 */ /* 0x000fc800078e00ff */
[C---:B------:R-:W-:Y:S02]  /*60d0*/  IMAD R175, R4.reuse, R5, R175 ;  /* 0x0000000504af7224 */ /* 0x040fe400078e02af */
[----:B------:R-:W-:Y:S02]  /*60e0*/  IMAD.MOV R5, RZ, RZ, -R3 ;  /* 0x000000ffff057224 */ /* 0x000fe400078e0a03 */
[----:B------:R-:W-:Y:S01]  /*60f0*/  @!P0 IMAD.MOV R170, RZ, RZ, -R170 ;  /* 0x000000ffffaa8224 */ /* 0x000fe200078e0aaa */
[C---:B------:R-:W-:Y:S01]  /*6100*/  ISETP.GT.U32.AND P2, PT, R4.reuse, R175, PT ;  /* 0x000000af0400720c */ /* 0x040fe20003f44070 */
[C---:B------:R-:W-:Y:S01]  /*6110*/  IMAD R176, R4.reuse, R5, R176 ;  /* 0x0000000504b07224 */ /* 0x040fe200078e02b0 */
[----:B------:R-:W-:Y:S01]  /*6120*/  ISETP.GT.U32.AND P0, PT, R4, R174, PT ;  /* 0x000000ae0400720c */ /* 0x000fe20003f04070 */
[----:B------:R-:W-:Y:S02]  /*6130*/  @!P6 IMAD.IADD R173, R173, 0x1, -R4 ;  /* 0x00000001adade824 */ /* 0x000fe400078e0a04 */
[----:B------:R-:W-:Y:S01]  /*6140*/  VIADD R5, R0, 0x73 ;  /* 0x0000007300057836 */ /* 0x000fe20000000000 */
[----:B------:R-:W-:Y:S01]  /*6150*/  ISETP.GT.U32.AND P6, PT, R4, R176, PT ;  /* 0x000000b00400720c */ /* 0x000fe20003fc4070 */
[----:B------:R-:W-:-:S03]  /*6160*/  IMAD.HI.U32 R3, R7, R177, RZ ;  /* 0x000000b107037227 */ /* 0x000fc600078e00ff */
[----:B------:R-:W-:Y:S01]  /*6170*/  IABS R178, R5 ;  /* 0x0000000500b27213 */ /* 0x000fe20000000000 */
[--C-:B------:R-:W-:Y:S01]  /*6180*/  @!P1 IMAD.IADD R172, R172, 0x1, -R4.reuse ;  /* 0x00000001acac9824 */ /* 0x100fe200078e0a04 */
[----:B------:R-:W-:Y:S01]  /*6190*/  ISETP.GE.AND P1, PT, R6, RZ, PT ;  /* 0x000000ff0600720c */ /* 0x000fe20003f26270 */
[----:B------:R-:W-:Y:S01]  /*61a0*/  IMAD.MOV R3, RZ, RZ, -R3 ;  /* 0x000000ffff037224 */ /* 0x000fe200078e0a03 */
[----:B------:R-:W-:Y:S01]  /*61b0*/  @!P2 IADD3 R175, PT, PT, R175, -R4, RZ ;  /* 0x80000004afafa210 */ /* 0x000fe20007ffe0ff */
[--C-:B------:R-:W-:Y:S01]  /*61c0*/  @!P0 IMAD.IADD R174, R174, 0x1, -R4.reuse ;  /* 0x00000001aeae8824 */ /* 0x100fe200078e0a04 */
[----:B------:R-:W-:Y:S01]  /*61d0*/  ISETP.GE.AND P2, PT, R5, RZ, PT ;  /* 0x000000ff0500720c */ /* 0x000fe20003f46270 */
[----:B------:R-:W-:Y:S01]  /*61e0*/  IMAD R177, R4, R3, R177 ;  /* 0x0000000304b17224 */ /* 0x000fe200078e02b1 */
[----:B------:R-:W-:Y:S01]  /*61f0*/  ISETP.GE.AND P0, PT, R12, RZ, PT ;  /* 0x000000ff0c00720c */ /* 0x000fe20003f06270 */
[----:B------:R-:W-:Y:S01]  /*6200*/  @!P6 IMAD.IADD R176, R176, 0x1, -R4 ;  /* 0x00000001b0b0e824 */ /* 0x000fe200078e0a04 */
[----:B------:R-:W-:Y:S01]  /*6210*/  ISETP.GT.U32.AND P6, PT, R4, R175, PT ;  /* 0x000000af0400720c */ /* 0x000fe20003fc4070 */
[----:B------:R-:W-:-:S04]  /*6220*/  IMAD.HI.U32 R3, R7, R178, RZ ;  /* 0x000000b207037227 */ /* 0x000fc800078e00ff */
[----:B------:R-:W-:Y:S01]  /*6230*/  @!P4 IMAD.MOV R174, RZ, RZ, -R174 ;  /* 0x000000ffffaec224 */ /* 0x000fe200078e0aae */
[----:B------:R-:W-:Y:S01]  /*6240*/  ISETP.GT.U32.AND P4, PT, R4, R177, PT ;  /* 0x000000b10400720c */ /* 0x000fe20003f84070 */
[----:B------:R-:W-:Y:S02]  /*6250*/  IMAD.MOV R3, RZ, RZ, -R3 ;  /* 0x000000ffff037224 */ /* 0x000fe400078e0a03 */
[----:B------:R-:W-:Y:S01]  /*6260*/  @!P5 IMAD.MOV R171, RZ, RZ, -R171 ;  /* 0x000000ffffabd224 */ /* 0x000fe200078e0aab */
[----:B------:R-:W-:Y:S01]  /*6270*/  ISETP.GE.AND P5, PT, R10, RZ, PT ;  /* 0x000000ff0a00720c */ /* 0x000fe20003fa6270 */
[----:B------:R-:W-:Y:S01]  /*6280*/  @!P1 IMAD.MOV R173, RZ, RZ, -R173 ;  /* 0x000000ffffad9224 */ /* 0x000fe200078e0aad */
[C---:B------:R-:W-:Y:S01]  /*6290*/  ISETP.GT.U32.AND P1, PT, R4.reuse, R176, PT ;  /* 0x000000b00400720c */ /* 0x040fe20003f24070 */
[----:B------:R-:W-:Y:S02]  /*62a0*/  IMAD R178, R4, R3, R178 ;  /* 0x0000000304b27224 */ /* 0x000fe400078e02b2 */
[----:B------:R-:W-:-:S02]  /*62b0*/  VIADD R6, R0, 0x74 ;  /* 0x0000007400067836 */ /* 0x000fc40000000000 */
[----:B------:R-:W-:Y:S01]  /*62c0*/  @!P6 IMAD.IADD R175, R175, 0x1, -R4 ;  /* 0x00000001afafe824 */ /* 0x000fe200078e0a04 */
[----:B------:R-:W-:Y:S01]  /*62d0*/  ISETP.GT.U32.AND P6, PT, R4, R178, PT ;  /* 0x000000b20400720c */ /* 0x000fe20003fc4070 */
[C---:B------:R-:W-:Y:S01]  /*62e0*/  VIADD R9, R0.reuse, 0x75 ;  /* 0x0000007500097836 */ /* 0x040fe20000000000 */
[----:B------:R-:W-:Y:S01]  /*62f0*/  IABS R179, R6 ;  /* 0x0000000600b37213 */ /* 0x000fe20000000000 */
[----:B------:R-:W-:Y:S01]  /*6300*/  @!P3 IMAD.MOV R172, RZ, RZ, -R172 ;  /* 0x000000ffffacb224 */ /* 0x000fe200078e0aac */
[----:B------:R-:W-:Y:S01]  /*6310*/  ISETP.GE.AND P3, PT, R11, RZ, PT ;  /* 0x000000ff0b00720c */ /* 0x000fe20003f66270 */
[--C-:B------:R-:W-:Y:S01]  /*6320*/  @!P4 IMAD.IADD R177, R177, 0x1, -R4.reuse ;  /* 0x00000001b1b1c824 */ /* 0x100fe200078e0a04 */
[----:B------:R-:W-:Y:S01]  /*6330*/  IABS R180, R9 ;  /* 0x0000000900b47213 */ /* 0x000fe20000000000 */
[----:B------:R-:W-:Y:S01]  /*6340*/  IMAD.HI.U32 R3, R7, R179, RZ ;  /* 0x000000b307037227 */ /* 0x000fe200078e00ff */
[----:B------:R-:W-:Y:S02]  /*6350*/  ISETP.GE.AND P4, PT, R9, RZ, PT ;  /* 0x000000ff0900720c */ /* 0x000fe40003f86270 */
[----:B------:R-:W-:Y:S01]  /*6360*/  IADD3 R11, PT, PT, R0, 0x79, RZ ;  /* 0x00000079000b7810 */ /* 0x000fe20007ffe0ff */
        /* <DEDUP_REMOVED lines=8> */
[----:B------:R-:W-:Y:S02]  /*63f0*/  IMAD.MOV R6, RZ, RZ, -R3 ;  /* 0x000000ffff067224 */ /* 0x000fe400078e0a03 */
[----:B------:R-:W-:Y:S02]  /*6400*/  @!P6 IMAD.IADD R178, R178, 0x1, -R4 ;  /* 0x00000001b2b2e824 */ /* 0x000fe400078e0a04 */
[----:B------:R-:W-:Y:S02]  /*6410*/  IMAD.MOV R5, RZ, RZ, -R5 ;  /* 0x000000ffff057224 */ /* 0x000fe400078e0a05 */
[C---:B------:R-:W-:Y:S01]  /*6420*/  IMAD R179, R4.reuse, R6, R179 ;  /* 0x0000000604b37224 */ /* 0x040fe200078e02b3 */
[C---:B------:R-:W-:Y:S01]  /*6430*/  ISETP.GT.U32.AND P6, PT, R4.reuse, R178, PT ;  /* 0x000000b20400720c */ /* 0x040fe20003fc4070 */
[C---:B------:R-:W-:Y:S02]  /*6440*/  IMAD R180, R4.reuse, R5, R180 ;  /* 0x0000000504b47224 */ /* 0x040fe400078e02b4 */
[----:B------:R-:W-:Y:S01]  /*6450*/  @!P3 IMAD.MOV R176, RZ, RZ, -R176 ;  /* 0x000000ffffb0b224 */ /* 0x000fe200078e0ab0 */
[----:B------:R-:W-:Y:S01]  /*6460*/  ISETP.GT.U32.AND P3, PT, R4, R179, PT ;  /* 0x000000b30400720c */ /* 0x000fe20003f64070 */
[----:B------:R-:W-:-:S04]  /*6470*/  IMAD.HI.U32 R3, R7, R181, RZ ;  /* 0x000000b507037227 */ /* 0x000fc800078e00ff */
[--C-:B------:R-:W-:Y:S01]  /*6480*/  @!P5 IMAD.IADD R177, R177, 0x1, -R4.reuse ;  /* 0x00000001b1b1d824 */ /* 0x100fe200078e0a04 */
[----:B------:R-:W-:Y:S01]  /*6490*/  ISETP.GT.U32.AND P5, PT, R4, R180, PT ;  /* 0x000000b40400720c */ /* 0x000fe20003fa4070 */
[----:B------:R-:W-:Y:S02]  /*64a0*/  IMAD.MOV R3, RZ, RZ, -R3 ;  /* 0x000000ffff037224 */ /* 0x000fe400078e0a03 */
[----:B------:R-:W-:Y:S02]  /*64b0*/  VIADD R6, R0, 0x77 ;  /* 0x0000007700067836 */ /* 0x000fe40000000000 */
[----:B------:R-:W-:Y:S02]  /*64c0*/  IMAD R181, R4, R3, R181 ;  /* 0x0000000304b57224 */ /* 0x000fe400078e02b5 */
[--C-:B------:R-:W-:Y:S01]  /*64d0*/  @!P6 IMAD.IADD R178, R178, 0x1, -R4.reuse ;  /* 0x00000001b2b2e824 */ /* 0x100fe200078e0a04 */
[----:B------:R-:W-:Y:S01]  /*64e0*/  IABS R182, R6 ;  /* 0x0000000600b67213 */ /* 0x000fe20000000000 */
[--C-:B------:R-:W-:Y:S01]  /*64f0*/  @!P3 IMAD.IADD R179, R179, 0x1, -R4.reuse ;  /* 0x00000001b3b3b824 */ /* 0x100fe200078e0a04 */
[----:B------:R-:W-:Y:S01]  /*6500*/  ISETP.GT.U32.AND P6, PT, R4, R181, PT ;  /* 0x000000b50400720c */ /* 0x000fe20003fc4070 */
[----:B------:R-:W-:Y:S01]  /*6510*/  VIADD R9, R0, 0x78 ;  /* 0x0000007800097836 */ /* 0x000fe20000000000 */
[----:B------:R-:W-:Y:S01]  /*6520*/  ISETP.GE.AND P3, PT, R10, RZ, PT ;  /* 0x000000ff0a00720c */ /* 0x000fe20003f66270 */
[----:B------:R-:W-:Y:S01]  /*6530*/  @!P5 IMAD.IADD R180, R180, 0x1, -R4 ;  /* 0x00000001b4b4d824 */ /* 0x000fe200078e0a04 */
[----:B------:R-:W-:Y:S01]  /*6540*/  ISETP.GT.U32.AND P5, PT, R4, R179, PT ;  /* 0x000000b30400720c */ /* 0x000fe20003fa4070 */
[----:B------:R-:W-:Y:S01]  /*6550*/  IMAD.HI.U32 R3, R7, R182, RZ ;  /* 0x000000b607037227 */ /* 0x000fe200078e00ff */
[----:B------:R-:W-:-:S03]  /*6560*/  IABS R183, R9 ;  /* 0x0000000900b77213 */ /* 0x000fc60000000000 */
[----:B------:R-:W-:Y:S02]  /*6570*/  IMAD.MOV R3, RZ, RZ, -R3 ;  /* 0x000000ffff037224 */ /* 0x000fe400078e0a03 */
[----:B------:R-:W-:Y:S02]  /*6580*/  VIADD R12, R0, 0x7a ;  /* 0x0000007a000c7836 */ /* 0x000fe40000000000 */
[----:B------:R-:W-:Y:S01]  /*6590*/  @!P6 IMAD.IADD R181, R181, 0x1, -R4 ;  /* 0x00000001b5b5e824 */ /* 0x000fe200078e0a04 */
[C---:B------:R-:W-:Y:S01]  /*65a0*/  ISETP.GT.U32.AND P6, PT, R4.reuse, R180, PT ;  /* 0x000000b40400720c */ /* 0x040fe20003fc4070 */
[----:B------:R-:W-:Y:S01]  /*65b0*/  IMAD R182, R4, R3, R182 ;  /* 0x0000000304b67224 */ /* 0x000fe200078e02b6 */
[----:B------:R-:W-:Y:S01]  /*65c0*/  IABS R185, R12 ;  /* 0x0000000c00b97213 */ /* 0x000fe20000000000 */
[----:B------:R-:W-:-:S04]  /*65d0*/  IMAD.HI.U32 R5, R7, R183, RZ ;  /* 0x000000b707057227 */ /* 0x000fc800078e00ff */
[----:B------:R-:W-:Y:S01]  /*65e0*/  @!P5 IMAD.IADD R179, R179, 0x1, -R4 ;  /* 0x00000001b3b3d824 */ /* 0x000fe200078e0a04 */
[----:B------:R-:W-:Y:S01]  /*65f0*/  ISETP.GT.U32.AND P5, PT, R4, R182, PT ;  /* 0x000000b60400720c */ /* 0x000fe20003fa4070 */
[----:B------:R-:W-:Y:S02]  /*6600*/  IMAD.MOV R5, RZ, RZ, -R5 ;  /* 0x000000ffff057224 */ /* 0x000fe400078e0a05 */
[----:B------:R-:W-:Y:S01]  /*6610*/  @!P2 IMAD.MOV R178, RZ, RZ, -R178 ;  /* 0x000000ffffb2a224 */ /* 0x000fe200078e0ab2 */
[----:B------:R-:W-:Y:S01]  /*6620*/  ISETP.GE.AND P2, PT, R6, RZ, PT ;  /* 0x000000ff0600720c */ /* 0x000fe20003f46270 */
[----:B------:R-:W-:Y:S02]  /*6630*/  IMAD R183, R4, R5, R183 ;  /* 0x0000000504b77224 */ /* 0x000fe400078e02b7 */
[----:B------:R-:W-:-:S04]  /*6640*/  IMAD.HI.U32 R5, R7, R185, RZ ;  /* 0x000000b907057227 */ /* 0x000fc800078e00ff */
[--C-:B------:R-:W-:Y:S01]  /*6650*/  @!P6 IMAD.IADD R180, R180, 0x1, -R4.reuse ;  /* 0x00000001b4b4e824 */ /* 0x100fe200078e0a04 */
[----:B------:R-:W-:Y:S01]  /*6660*/  ISETP.GT.U32.AND P6, PT, R4, R183, PT ;  /* 0x000000b70400720c */ /* 0x000fe20003fc4070 */
[----:B------:R-:W-:Y:S02]  /*6670*/  IMAD.MOV R5, RZ, RZ, -R5 ;  /* 0x000000ffff057224 */ /* 0x000fe400078e0a05 */
[----:B------:R-:W-:Y:S02]  /*6680*/  @!P5 IMAD.IADD R182, R182, 0x1, -R4 ;  /* 0x00000001b6b6d824 */ /* 0x000fe400078e0a04 */
[----:B------:R-:W-:Y:S01]  /*6690*/  IMAD R185, R4, R5, R185 ;  /* 0x0000000504b97224 */ /* 0x000fe200078e02b9 */
[----:B------:R-:W-:Y:S01]  /*66a0*/  IADD3 R5, PT, PT, R0, 0x7c, RZ ;  /* 0x0000007c00057810 */ /* 0x000fe20007ffe0ff */
[----:B------:R-:W-:Y:S01]  /*66b0*/  @!P1 IMAD.MOV R179, RZ, RZ, -R179 ;  /* 0x000000ffffb39224 */ /* 0x000fe200078e0ab3 */
[C---:B------:R-:W-:Y:S01]  /*66c0*/  ISETP.GT.U32.AND P1, PT, R4.reuse, R182, PT ;  /* 0x000000b60400720c */ /* 0x040fe20003f24070 */
[----:B------:R-:W-:Y:S01]  /*66d0*/  @!P4 IMAD.MOV R180, RZ, RZ, -R180 ;  /* 0x000000ffffb4c224 */ /* 0x000fe200078e0ab4 */
[----:B------:R-:W-:Y:S01]  /*66e0*/  ISETP.GT.U32.AND P4, PT, R4, R185, PT ;  /* 0x000000b90400720c */ /* 0x000fe20003f84070 */
        /* <DEDUP_REMOVED lines=10> */
[----:B------:R-:W-:-:S03]  /*6790*/  IMAD.HI.U32 R3, R7, R186, RZ ;  /* 0x000000ba07037227 */ /* 0x000fc600078e00ff */
[----:B------:R-:W-:Y:S01]  /*67a0*/  ISETP.GT.U32.AND P5, PT, R4, R184, PT ;  /* 0x000000b80400720c */ /* 0x000fe20003fa4070 */
[----:B------:R-:W-:Y:S01]  /*67b0*/  @!P4 IMAD.IADD R185, R185, 0x1, -R4 ;  /* 0x00000001b9b9c824 */ /* 0x000fe200078e0a04 */
[----:B------:R-:W-:Y:S01]  /*67c0*/  ISETP.GE.AND P4, PT, R6, RZ, PT ;  /* 0x000000ff0600720c */ /* 0x000fe20003f86270 */
[----:B------:R-:W-:Y:S02]  /*67d0*/  IMAD.MOV R3, RZ, RZ, -R3 ;  /* 0x000000ffff037224 */ /* 0x000fe400078e0a03 */
[----:B------:R-:W-:Y:S01]  /*67e0*/  @!P2 IMAD.MOV R182, RZ, RZ, -R182 ;  /* 0x000000ffffb6a224 */ /* 0x000fe200078e0ab6 */
[C---:B------:R-:W-:Y:S01]  /*67f0*/  ISETP.GT.U32.AND P2, PT, R4.reuse, R185, PT ;  /* 0x000000b90400720c */ /* 0x040fe20003f44070 */
[----:B------:R-:W-:Y:S02]  /*6800*/  IMAD R186, R4, R3, R186 ;  /* 0x0000000304ba7224 */ /* 0x000fe400078e02ba */
[----:B------:R-:W-:-:S04]  /*6810*/  IMAD.HI.U32 R3, R7, R187, RZ ;  /* 0x000000bb07037227 */ /* 0x000fc800078e00ff */
[----:B------:R-:W-:Y:S01]  /*6820*/  @!P0 IMAD.MOV R177, RZ, RZ, -R177 ;  /* 0x000000ffffb18224 */ /* 0x000fe200078e0ab1 */
[C---:B------:R-:W-:Y:S01]  /*6830*/  ISETP.GT.U32.AND P0, PT, R4.reuse, R181, PT ;  /* 0x000000b50400720c */ /* 0x040fe20003f04070 */
[--C-:B------:R-:W-:Y:S01]  /*6840*/  @!P6 IMAD.IADD R183, R183, 0x1, -R4.reuse ;  /* 0x00000001b7b7e824 */ /* 0x100fe200078e0a04 */
[----:B------:R-:W-:Y:S01]  /*6850*/  ISETP.GT.U32.AND P6, PT, R4, R186, PT ;  /* 0x000000ba0400720c */ /* 0x000fe20003fc4070 */
[----:B------:R-:W-:Y:S02]  /*6860*/  IMAD.MOV R3, RZ, RZ, -R3 ;  /* 0x000000ffff037224 */ /* 0x000fe400078e0a03 */
[--C-:B------:R-:W-:Y:S02]  /*6870*/  @!P5 IMAD.IADD R184, R184, 0x1, -R4.reuse ;  /* 0x00000001b8b8d824 */ /* 0x100fe400078e0a04 */
[C---:B------:R-:W-:Y:S02]  /*6880*/  IMAD R187, R4.reuse, R3, R187 ;  /* 0x0000000304bb7224 */ /* 0x040fe400078e02bb */
[--C-:B------:R-:W-:Y:S01]  /*6890*/  @!P2 IMAD.IADD R185, R185, 0x1, -R4.reuse ;  /* 0x00000001b9b9a824 */ /* 0x100fe200078e0a04 */
[----:B------:R-:W-:Y:S01]  /*68a0*/  ISETP.GT.U32.AND P5, PT, R4, R184, PT ;  /* 0x000000b80400720c */ /* 0x000fe20003fa4070 */
[----:B------:R-:W-:Y:S01]  /*68b0*/  VIADD R3, R0, 0x7d ;  /* 0x0000007d00037836 */ /* 0x000fe20000000000 */
[----:B------:R-:W-:Y:S01]  /*68c0*/  ISETP.GT.U32.AND P2, PT, R4, R187, PT ;  /* 0x000000bb0400720c */ /* 0x000fe20003f44070 */
[--C-:B------:R-:W-:Y:S01]  /*68d0*/  @!P0 IMAD.IADD R181, R181, 0x1, -R4.reuse ;  /* 0x00000001b5b58824 */ /* 0x100fe200078e0a04 */
[----:B------:R-:W-:Y:S01]  /*68e0*/  ISETP.GE.AND P0, PT, R9, RZ, PT ;  /* 0x000000ff0900720c */ /* 0x000fe20003f06270 */
[--C-:B------:R-:W-:Y:S01]  /*68f0*/  @!P6 IMAD.IADD R186, R186, 0x1, -R4.reuse ;  /* 0x00000001babae824 */ /* 0x100fe200078e0a04 */
[----:B------:R-:W-:Y:S01]  /*6900*/  IABS R188, R3 ;  /* 0x0000000300bc7213 */ /* 0x000fe20000000000 */
[----:B------:R-:W-:Y:S01]  /*6910*/  @!P3 IMAD.MOV R181, RZ, RZ, -R181 ;  /* 0x000000ffffb5b224 */ /* 0x000fe200078e0ab5 */
[----:B------:R-:W-:Y:S01]  /*6920*/  ISETP.GE.AND P3, PT, R11, RZ, PT ;  /* 0x000000ff0b00720c */ /* 0x000fe20003f66270 */
[----:B------:R-:W-:Y:S01]  /*6930*/  VIADD R6, R0, 0x7f ;  /* 0x0000007f00067836 */ /* 0x000fe20000000000 */
[----:B------:R-:W-:Y:S01]  /*6940*/  ISETP.GT.U32.AND P6, PT, R4, R186, PT ;  /* 0x000000ba0400720c */ /* 0x000fe20003fc4070 */
[----:B------:R-:W-:Y:S01]  /*6950*/  @!P1 IMAD.MOV R185, RZ, RZ, -R185 ;  /* 0x000000ffffb99224 */ /* 0x000fe200078e0ab9 */
[----:B------:R-:W-:Y:S01]  /*6960*/  IADD3 R9, PT, PT, R0, 0x80, RZ ;  /* 0x0000008000097810 */ /* 0x000fe20007ffe0ff */
[--C-:B------:R-:W-:Y:S01]  /*6970*/  @!P5 IMAD.IADD R184, R184, 0x1, -R4.reuse ;  /* 0x00000001b8b8d824 */ /* 0x100fe200078e0a04 */
[----:B------:R-:W-:Y:S01]  /*6980*/  ISETP.GE.AND P5, PT, R5, RZ, PT ;  /* 0x000000ff0500720c */ /* 0x000fe20003fa6270 */
[----:B------:R-:W-:Y:S01]  /*6990*/  @!P2 IMAD.IADD R187, R187, 0x1, -R4 ;  /* 0x00000001bbbba824 */ /* 0x000fe200078e0a04 */
[----:B------:R-:W-:Y:S01]  /*69a0*/  IABS R190, R6 ;  /* 0x0000000600be7213 */ /* 0x000fe20000000000 */
[----:B------:R-:W-:Y:S01]  /*69b0*/  VIADD R5, R0, 0x7e ;  /* 0x0000007e00057836 */ /* 0x000fe20000000000 */
[----:B------:R-:W-:Y:S01]  /*69c0*/  IABS R191, R9 ;  /* 0x0000000900bf7213 */ /* 0x000fe20000000000 */
[----:B------:R-:W-:Y:S01]  /*69d0*/  @!P0 IMAD.MOV R183, RZ, RZ, -R183 ;  /* 0x000000ffffb78224 */ /* 0x000fe200078e0ab7 */
[----:B------:R-:W-:Y:S01]  /*69e0*/  ISETP.GT.U32.AND P2, PT, R4, R187, PT ;  /* 0x000000bb0400720c */ /* 0x000fe20003f44070 */
[----:B------:R-:W-:Y:S01]  /*69f0*/  @!P3 IMAD.MOV R184, RZ, RZ, -R184 ;  /* 0x000000ffffb8b224 */ /* 0x000fe200078e0ab8 */
[----:B------:R-:W-:Y:S01]  /*6a00*/  ISETP.GE.AND P0, PT, R3, RZ, PT ;  /* 0x000000ff0300720c */ /* 0x000fe20003f06270 */
[----:B------:R-:W-:Y:S01]  /*6a10*/  IMAD.HI.U32 R3, R7, R188, RZ ;  /* 0x000000bc07037227 */ /* 0x000fe200078e00ff */
[----:B------:R-:W-:-:S02]  /*6a20*/  ISETP.GE.AND P3, PT, R5, RZ, PT ;  /* 0x000000ff0500720c */ /* 0x000fc40003f66270 */
[----:B------:R-:W-:Y:S01]  /*6a30*/  IABS R189, R5 ;  /* 0x0000000500bd7213 */ /* 0x000fe20000000000 */
[----:B------:R-:W-:Y:S01]  /*6a40*/  @!P6 IMAD.IADD R186, R186, 0x1, -R4 ;  /* 0x00000001babae824 */ /* 0x000fe200078e0a04 */
[----:B------:R-:W-:Y:S01]  /*6a50*/  ISETP.GE.AND P6, PT, R9, RZ, PT ;  /* 0x000000ff0900720c */ /* 0x000fe20003fc6270 */
[----:B------:R-:W-:Y:S01]  /*6a60*/  IMAD.HI.U32 R5, R7, R190, RZ ;  /* 0x000000be07057227 */ /* 0x000fe200078e00ff */
[----:B------:R-:W-:Y:S02]  /*6a70*/  ISETP.GE.AND P1, PT, R6, RZ, PT ;  /* 0x000000ff0600720c */ /* 0x000fe40003f26270 */
[----:B------:R-:W-:Y:S01]  /*6a80*/  IADD3 R11, PT, PT, R0, 0x84, RZ ;  /* 0x00000084000b7810 */ /* 0x000fe20007ffe0ff */
[----:B------:R-:W-:Y:S02]  /*6a90*/  IMAD.MOV R9, RZ, RZ, -R3 ;  /* 0x000000ffff097224 */ /* 0x000fe400078e0a03 */
[----:B------:R-:W-:Y:S01]  /*6aa0*/  IMAD.MOV R5, RZ, RZ, -R5 ;  /* 0x000000ffff057224 */ /* 0x000fe200078e0a05 */
[----:B------:R-:W-:Y:S01]  /*6ab0*/  IABS R195, R11 ;  /* 0x0000000b00c37213 */ /* 0x000fe20000000000 */
[----:B------:R-:W-:-:S02]  /*6ac0*/  IMAD R188, R4, R9, R188 ;  /* 0x0000000904bc7224 */ /* 0x000fc400078e02bc */
[----:B------:R-:W-:Y:S02]  /*6ad0*/  @!P2 IMAD.IADD R187, R187, 0x1, -R4 ;  /* 0x00000001bbbba824 */ /* 0x000fe400078e0a04 */
[C---:B------:R-:W-:Y:S02]  /*6ae0*/  IMAD R190, R4.reuse, R5, R190 ;  /* 0x0000000504be7224 */ /* 0x040fe400078e02be */
[----:B------:R-:W-:Y:S01]  /*6af0*/  @!P4 IMAD.MOV R186, RZ, RZ, -R186 ;  /* 0x000000ffffbac224 */ /* 0x000fe200078e0aba */
[C---:B------:R-:W-:Y:S01]  /*6b00*/  ISETP.GT.U32.AND P4, PT, R4.reuse, R188, PT ;  /* 0x000000bc0400720c */ /* 0x040fe20003f84070 */
[----:B------:R-:W-:Y:S01]  /*6b10*/  @!P5 IMAD.MOV R187, RZ, RZ, -R187 ;  /* 0x000000ffffbbd224 */ /* 0x000fe200078e0abb */
[----:B------:R-:W-:Y:S01]  /*6b20*/  ISETP.GT.U32.AND P5, PT, R4, R190, PT ;  /* 0x000000be0400720c */ /* 0x000fe20003fa4070 */
[----:B------:R-:W-:-:S04]  /*6b30*/  IMAD.HI.U32 R3, R7, R189, RZ ;  /* 0x000000bd07037227 */ /* 0x000fc800078e00ff */
[----:B------:R-:W-:Y:S02]  /*6b40*/  IMAD.MOV R6, RZ, RZ, -R3 ;  /* 0x000000ffff067224 */ /* 0x000fe400078e0a03 */
[----:B------:R-:W-:Y:S02]  /*6b50*/  VIADD R9, R0, 0x82 ;  /* 0x0000008200097836 */ /* 0x000fe40000000000 */
[----:B------:R-:W-:Y:S02]  /*6b60*/  IMAD R189, R4, R6, R189 ;  /* 0x0000000604bd7224 */ /* 0x000fe400078e02bd */
[--C-:B------:R-:W-:Y:S01]  /*6b70*/  @!P4 IMAD.IADD R188, R188, 0x1, -R4.reuse ;  /* 0x00000001bcbcc824 */ /* 0x100fe200078e0a04 */
[----:B------:R-:W-:Y:S01]  /*6b80*/  IABS R193, R9 ;  /* 0x0000000900c17213 */ /* 0x000fe20000000000 */
[----:B------:R-:W-:Y:S01]  /*6b90*/  @!P5 IMAD.IADD R190, R190, 0x1, -R4 ;  /* 0x00000001bebed824 */ /* 0x000fe200078e0a04 */
[C---:B------:R-:W-:Y:S01]  /*6ba0*/  ISETP.GT.U32.AND P2, PT, R4.reuse, R189, PT ;  /* 0x000000bd0400720c */ /* 0x040fe20003f44070 */
[----:B------:R-:W-:Y:S01]  /*6bb0*/  IMAD.HI.U32 R3, R7, R191, RZ ;  /* 0x000000bf07037227 */ /* 0x000fe200078e00ff */
[----:B------:R-:W-:-:S02]  /*6bc0*/  ISETP.GT.U32.AND P4, PT, R4, R188, PT ;  /* 0x000000bc0400720c */ /* 0x000fc40003f84070 */
[----:B------:R-:W-:Y:S01]  /*6bd0*/  ISETP.GT.U32.AND P5, PT, R4, R190, PT ;  /* 0x000000be0400720c */ /* 0x000fe20003fa4070 */
[----:B------:R-:W-:-:S04]  /*6be0*/  IMAD.HI.U32 R5, R7, R193, RZ ;  /* 0x000000c107057227 */ /* 0x000fc800078e00ff */
[----:B------:R-:W-:Y:S02]  /*6bf0*/  IMAD.MOV R3, RZ, RZ, -R3 ;  /* 0x000000ffff037224 */ /* 0x000fe400078e0a03 */
[----:B------:R-:W-:Y:S02]  /*6c00*/  VIADD R6, R0, 0x81 ;  /* 0x0000008100067836 */ /* 0x000fe40000000000 */
[----:B------:R-:W-:Y:S02]  /*6c10*/  IMAD.MOV R5, RZ, RZ, -R5 ;  /* 0x000000ffff057224 */ /* 0x000fe400078e0a05 */
[C---:B------:R-:W-:Y:S01]  /*6c20*/  IMAD R191, R4.reuse, R3, R191 ;  /* 0x0000000304bf7224 */ /* 0x040fe200078e02bf */
[----:B------:R-:W-:Y:S01]  /*6c30*/  IABS R192, R6 ;  /* 0x0000000600c07213 */ /* 0x000fe20000000000 */
[----:B------:R-:W-:Y:S02]  /*6c40*/  @!P2 IMAD.IADD R189, R189, 0x1, -R4 ;  /* 0x00000001bdbda824 */ /* 0x000fe400078e0a04 */
[----:B------:R-:W-:-:S02]  /*6c50*/  IMAD R193, R4, R5, R193 ;  /* 0x0000000504c17224 */ /* 0x000fc400078e02c1 */
[--C-:B------:R-:W-:Y:S01]  /*6c60*/  @!P4 IMAD.IADD R188, R188, 0x1, -R4.reuse ;  /* 0x00000001bcbcc824 */ /* 0x100fe200078e0a04 */
[----:B------:R-:W-:Y:S01]  /*6c70*/  ISETP.GT.U32.AND P4, PT, R4, R191, PT ;  /* 0x000000bf0400720c */ /* 0x000fe20003f84070 */
[----:B------:R-:W-:Y:S01]  /*6c80*/  @!P5 IMAD.IADD R190, R190, 0x1, -R4 ;  /* 0x00000001bebed824 */ /* 0x000fe200078e0a04 */
[----:B------:R-:W-:Y:S01]  /*6c90*/  ISETP.GT.U32.AND P2, PT, R4, R189, PT ;  /* 0x000000bd0400720c */ /* 0x000fe20003f44070 */
[----:B------:R-:W-:Y:S01]  /*6ca0*/  VIADD R10, R0, 0x83 ;  /* 0x00000083000a7836 */ /* 0x000fe20000000000 */
[----:B------:R-:W-:Y:S01]  /*6cb0*/  ISETP.GT.U32.AND P5, PT, R4, R193, PT ;  /* 0x000000c10400720c */ /* 0x000fe20003fa4070 */
[----:B------:R-:W-:Y:S01]  /*6cc0*/  IMAD.HI.U32 R3, R7, R192, RZ ;  /* 0x000000c007037227 */ /* 0x000fe200078e00ff */
[----:B------:R-:W-:Y:S02]  /*6cd0*/  @!P1 IADD3 R190, PT, PT, -R190, RZ, RZ ;  /* 0x000000ffbebe9210 */ /* 0x000fe40007ffe1ff */
[----:B------:R-:W-:Y:S01]  /*6ce0*/  IABS R194, R10 ;  /* 0x0000000a00c27213 */ /* 0x000fe20000000000 */
[----:B------:R-:W-:Y:S01]  /*6cf0*/  IMAD.MOV R3, RZ, RZ, -R3 ;  /* 0x000000ffff037224 */ /* 0x000fe200078e0a03 */
[----:B------:R-:W-:Y:S01]  /*6d00*/  ISETP.GE.AND P1, PT, R10, RZ, PT ;  /* 0x000000ff0a00720c */ /* 0x000fe20003f26270 */
[----:B------:R-:W-:-:S02]  /*6d10*/  VIADD R12, R0, 0x85 ;  /* 0x00000085000c7836 */ /* 0x000fc40000000000 */
[----:B------:R-:W-:Y:S02]  /*6d20*/  IMAD R192, R4, R3, R192 ;  /* 0x0000000304c07224 */ /* 0x000fe400078e02c0 */
[----:B------:R-:W-:Y:S01]  /*6d30*/  IMAD.HI.U32 R3, R7, R194, RZ ;  /* 0x000000c207037227 */ /* 0x000fe200078e00ff */
[----:B------:R-:W-:-:S03]  /*6d40*/  IABS R196, R12 ;  /* 0x0000000c00c47213 */ /* 0x000fc60000000000 */
[--C-:B------:R-:W-:Y:S01]  /*6d50*/  @!P4 IMAD.IADD R191, R191, 0x1, -R4.reuse ;  /* 0x00000001bfbfc824 */ /* 0x100fe200078e0a04 */
[----:B------:R-:W-:Y:S01]  /*6d60*/  ISETP.GE.AND P4, PT, R6, RZ, PT ;  /* 0x000000ff0600720c */ /* 0x000fe20003f86270 */
[--C-:B------:R-:W-:Y:S01]  /*6d70*/  @!P2 IMAD.IADD R189, R189, 0x1, -R4.reuse ;  /* 0x00000001bdbda824 */ /* 0x100fe200078e0a04 */
[C---:B------:R-:W-:Y:S01]  /*6d80*/  ISETP.GT.U32.AND P2, PT, R4.reuse, R192, PT ;  /* 0x000000c00400720c */ /* 0x040fe20003f44070 */
[----:B------:R-:W-:Y:S02]  /*6d90*/  @!P5 IMAD.IADD R193, R193, 0x1, -R4 ;  /* 0x00000001c1c1d824 */ /* 0x000fe400078e0a04 */
[----:B------:R-:W-:Y:S01]  /*6da0*/  @!P0 IMAD.MOV R188, RZ, RZ, -R188 ;  /* 0x000000ffffbc8224 */ /* 0x000fe200078e0abc */
[C---:B------:R-:W-:Y:S01]  /*6db0*/  ISETP.GT.U32.AND P0, PT, R4.reuse, R191, PT ;  /* 0x000000bf0400720c */ /* 0x040fe20003f04070 */
[----:B------:R-:W-:Y:S01]  /*6dc0*/  IMAD.MOV R3, RZ, RZ, -R3 ;  /* 0x000000ffff037224 */ /* 0x000fe200078e0a03 */
[----:B------:R-:W-:Y:S01]  /*6dd0*/  ISETP.GT.U32.AND P5, PT, R4, R193, PT ;  /* 0x000000c10400720c */ /* 0x000fe20003fa4070 */
[----:B------:R-:W-:-:S04]  /*6de0*/  IMAD.HI.U32 R5, R7, R195, RZ ;  /* 0x000000c307057227 */ /* 0x000fc800078e00ff */
[----:B------:R-:W-:Y:S02]  /*6df0*/  IMAD R194, R4, R3, R194 ;  /* 0x0000000304c27224 */ /* 0x000fe400078e02c2 */
[----:B------:R-:W-:-:S04]  /*6e00*/  IMAD.HI.U32 R3, R7, R196, RZ ;  /* 0x000000c407037227 */ /* 0x000fc800078e00ff */
[----:B------:R-:W-:Y:S02]  /*6e10*/  IMAD.MOV R3, RZ, RZ, -R3 ;  /* 0x000000ffff037224 */ /* 0x000fe400078e0a03 */
[----:B------:R-:W-:Y:S02]  /*6e20*/  IMAD.MOV R5, RZ, RZ, -R5 ;  /* 0x000000ffff057224 */ /* 0x000fe400078e0a05 */
[----:B------:R-:W-:Y:S01]  /*6e30*/  @!P2 IMAD.IADD R192, R192, 0x1, -R4 ;  /* 0x00000001c0c0a824 */ /* 0x000fe200078e0a04 */
[----:B------:R-:W-:Y:S01]  /*6e40*/  ISETP.GE.AND P2, PT, R9, RZ, PT ;  /* 0x000000ff0900720c */ /* 0x000fe20003f46270 */
[C---:B------:R-:W-:Y:S02]  /*6e50*/  IMAD R196, R4.reuse, R3, R196 ;  /* 0x0000000304c47224 */ /* 0x040fe400078e02c4 */
[C---:B------:R-:W-:Y:S02]  /*6e60*/  IMAD R195, R4.reuse, R5, R195 ;  /* 0x0000000504c37224 */ /* 0x040fe400078e02c3 */
[--C-:B------:R-:W-:Y:S01]  /*6e70*/  @!P0 IMAD.IADD R191, R191, 0x1, -R4.reuse ;  /* 0x00000001bfbf8824 */ /* 0x100fe200078e0a04 */
[C---:B------:R-:W-:Y:S01]  /*6e80*/  ISETP.GT.U32.AND P0, PT, R4.reuse, R194, PT ;  /* 0x000000c20400720c */ /* 0x040fe20003f04070 */
[----:B------:R-:W-:Y:S01]  /*6e90*/  @!P3 IMAD.MOV R189, RZ, RZ, -R189 ;  /* 0x000000ffffbdb224 */ /* 0x000fe200078e0abd */
[C---:B------:R-:W-:Y:S01]  /*6ea0*/  ISETP.GT.U32.AND P3, PT, R4.reuse, R192, PT ;  /* 0x000000c00400720c */ /* 0x040fe20003f64070 */
[----:B------:R-:W-:Y:S01]  /*6eb0*/  @!P5 IMAD.IADD R193, R193, 0x1, -R4 ;  /* 0x00000001c1c1d824 */ /* 0x000fe200078e0a04 */
[C---:B------:R-:W-:Y:S01]  /*6ec0*/  ISETP.GT.U32.AND P5, PT, R4.reuse, R196, PT ;  /* 0x000000c40400720c */ /* 0x040fe20003fa4070 */
[----:B------:R-:W-:Y:S01]  /*6ed0*/  @!P6 IMAD.MOV R191, RZ, RZ, -R191 ;  /* 0x000000ffffbfe224 */ /* 0x000fe200078e0abf */
[----:B------:R-:W-:Y:S01]  /*6ee0*/  ISETP.GT.U32.AND P6, PT, R4, R195, PT ;  /* 0x000000c30400720c */ /* 0x000fe20003fc4070 */
[----:B------:R-:W-:-:S02]  /*6ef0*/  VIADD R6, R0, 0x86 ;  /* 0x0000008600067836 */ /* 0x000fc40000000000 */
[C---:B------:R-:W-:Y:S02]  /*6f00*/  VIADD R9, R0.reuse, 0x87 ;  /* 0x0000008700097836 */ /* 0x040fe40000000000 */
[----:B------:R-:W-:Y:S01]  /*6f10*/  VIADD R10, R0, 0x88 ;  /* 0x00000088000a7836 */ /* 0x000fe20000000000 */
[----:B------:R-:W-:Y:S01]  /*6f20*/  IABS R197, R6 ;  /* 0x0000000600c57213 */ /* 0x000fe20000000000 */
[--C-:B------:R-:W-:Y:S01]  /*6f30*/  @!P0 IMAD.IADD R194, R194, 0x1, -R4.reuse ;  /* 0x00000001c2c28824 */ /* 0x100fe200078e0a04 */
[----:B------:R-:W-:Y:S01]  /*6f40*/  IABS R198, R9 ;  /* 0x0000000900c67213 */ /* 0x000fe20000000000 */
[--C-:B------:R-:W-:Y:S01]  /*6f50*/  @!P3 IMAD.IADD R192, R192, 0x1, -R4.reuse ;  /* 0x00000001c0c0b824 */ /* 0x100fe200078e0a04 */
[----:B------:R-:W-:Y:S01]  /*6f60*/  ISETP.GE.AND P3, PT, R11, RZ, PT ;  /* 0x000000ff0b00720c */ /* 0x000fe20003f66270 */
[----:B------:R-:W-:Y:S01]  /*6f70*/  @!P5 IMAD.IADD R196, R196, 0x1, -R4 ;  /* 0x00000001c4c4d824 */ /* 0x000fe200078e0a04 */
[----:B------:R-:W-:Y:S01]  /*6f80*/  IABS R199, R10 ;  /* 0x0000000a00c77213 */ /* 0x000fe20000000000 */
[----:B------:R-:W-:Y:S01]  /*6f90*/  IMAD.HI.U32 R3, R7, R197, RZ ;  /* 0x000000c507037227 */ /* 0x000fe200078e00ff */
[----:B------:R-:W-:-:S03]  /*6fa0*/  ISETP.GE.AND P0, PT, R12, RZ, PT ;  /* 0x000000ff0c00720c */ /* 0x000fc60003f06270 */
[----:B------:R-:W-:Y:S01]  /*6fb0*/  @!P6 IMAD.IADD R195, R195, 0x1, -R4 ;  /* 0x00000001c3c3e824 */ /* 0x000fe200078e0a04 */
[C---:B------:R-:W-:Y:S01]  /*6fc0*/  ISETP.GT.U32.AND P6, PT, R4.reuse, R194, PT ;  /* 0x000000c20400720c */ /* 0x040fe20003fc4070 */
[----:B------:R-:W-:Y:S01]  /*6fd0*/  @!P4 IMAD.MOV R192, RZ, RZ, -R192 ;  /* 0x000000ffffc0c224 */ /* 0x000fe200078e0ac0 */
[C---:B------:R-:W-:Y:S01]  /*6fe0*/  ISETP.GT.U32.AND P4, PT, R4.reuse, R196, PT ;  /* 0x000000c40400720c */ /* 0x040fe20003f84070 */
[----:B------:R-:W-:Y:S01]  /*6ff0*/  IMAD.MOV R5, RZ, RZ, -R3 ;  /* 0x000000ffff057224 */ /* 0x000fe200078e0a03 */
[----:B------:R-:W-:Y:S01]  /*7000*/  ISETP.GT.U32.AND P5, PT, R4, R195, PT ;  /* 0x000000c30400720c */ /* 0x000fe20003fa4070 */
[----:B------:R-:W-:-:S04]  /*7010*/  IMAD.HI.U32 R3, R7, R198, RZ ;  /* 0x000000c607037227 */ /* 0x000fc800078e00ff */
[----:B------:R-:W-:Y:S02]  /*7020*/  IMAD.MOV R3, RZ, RZ, -R3 ;  /* 0x000000ffff037224 */ /* 0x000fe400078e0a03 */
[C---:B------:R-:W-:Y:S02]  /*7030*/  IMAD R197, R4.reuse, R5, R197 ;  /* 0x0000000504c57224 */ /* 0x040fe400078e02c5 */
[----:B------:R-:W-:Y:S02]  /*7040*/  IMAD R198, R4, R3, R198 ;  /* 0x0000000304c67224 */ /* 0x000fe400078e02c6 */
[--C-:B------:R-:W-:Y:S01]  /*7050*/  @!P6 IMAD.IADD R194, R194, 0x1, -R4.reuse ;  /* 0x00000001c2c2e824 */ /* 0x100fe200078e0a04 */
[----:B------:R-:W-:Y:S01]  /*7060*/  ISETP.GT.U32.AND P6, PT, R4, R197, PT ;  /* 0x000000c50400720c */ /* 0x000fe20003fc4070 */
[----:B------:R-:W-:Y:S01]  /*7070*/  @!P4 IMAD.IADD R196, R196, 0x1, -R4 ;  /* 0x00000001c4c4c824 */ /* 0x000fe200078e0a04 */
[----:B------:R-:W-:Y:S01]  /*7080*/  ISETP.GT.U32.AND P4, PT, R4, R198, PT ;  /* 0x000000c60400720c */ /* 0x000fe20003f84070 */
[----:B------:R-:W-:-:S02]  /*7090*/  VIADD R11, R0, 0x89 ;  /* 0x00000089000b7836 */ /* 0x000fc40000000000 */
[----:B------:R-:W-:Y:S01]  /*70a0*/  @!P5 IMAD.IADD R195, R195, 0x1, -R4 ;  /* 0x00000001c3c3d824 */ /* 0x000fe200078e0a04 */
[----:B------:R-:W-:Y:S01]  /*70b0*/  ISETP.GE.AND P5, PT, R6, RZ, PT ;  /* 0x000000ff0600720c */ /* 0x000fe20003fa6270 */
[----:B------:R-:W-:Y:S01]  /*70c0*/  IMAD.HI.U32 R3, R7, R199, RZ ;  /* 0x000000c707037227 */ /* 0x000fe200078e00ff */
[----:B------:R-:W-:-:S03]  /*70d0*/  IABS R200, R11 ;  /* 0x0000000b00c87213 */ /* 0x000fc60000000000 */
[----:B------:R-:W-:Y:S01]  /*70e0*/  VIADD R6, R0, 0x8a ;  /* 0x0000008a00067836 */ /* 0x000fe20000000000 */
[----:B------:R-:W-:Y:S01]  /*70f0*/  IADD3 R3, PT, PT, -R3, RZ, RZ ;  /* 0x000000ff03037210 */ /* 0x000fe20007ffe1ff */
[----:B------:R-:W-:-:S03]  /*7100*/  IMAD.HI.U32 R5, R7, R200, RZ ;  /* 0x000000c807057227 */ /* 0x000fc600078e00ff */
[----:B------:R-:W-:Y:S01]  /*7110*/  IABS R201, R6 ;  /* 0x0000000600c97213 */ /* 0x000fe20000000000 */
[--C-:B------:R-:W-:Y:S01]  /*7120*/  @!P6 IMAD.IADD R197, R197, 0x1, -R4.reuse ;  /* 0x00000001c5c5e824 */ /* 0x100fe200078e0a04 */
[----:B------:R-:W-:Y:S01]  /*7130*/  ISETP.GE.AND P6, PT, R9, RZ, PT ;  /* 0x000000ff0900720c */ /* 0x000fe20003fc6270 */
[----:B------:R-:W-:Y:S02]  /*7140*/  @!P4 IMAD.IADD R198, R198, 0x1, -R4 ;  /* 0x00000001c6c6c824 */ /* 0x000fe400078e0a04 */
[----:B------:R-:W-:Y:S01]  /*7150*/  IMAD.MOV R5, RZ, RZ, -R5 ;  /* 0x000000ffff057224 */ /* 0x000fe200078e0a05 */
[----:B------:R-:W-:Y:S01]  /*7160*/  ISETP.GT.U32.AND P4, PT, R4, R197, PT ;  /* 0x000000c50400720c */ /* 0x000fe20003f84070 */
[----:B------:R-:W-:Y:S02]  /*7170*/  VIADD R9, R0, 0x8b ;  /* 0x0000008b00097836 */ /* 0x000fe40000000000 */
[----:B------:R-:W-:Y:S01]  /*7180*/  @!P2 IMAD.MOV R193, RZ, RZ, -R193 ;  /* 0x000000ffffc1a224 */ /* 0x000fe200078e0ac1 */
[C---:B------:R-:W-:Y:S01]  /*7190*/  ISETP.GT.U32.AND P2, PT, R4.reuse, R198, PT ;  /* 0x000000c60400720c */ /* 0x040fe20003f44070 */
[C---:B------:R-:W-:Y:S01]  /*71a0*/  IMAD R200, R4.reuse, R5, R200 ;  /* 0x0000000504c87224 */ /* 0x040fe200078e02c8 */
[----:B------:R-:W-:Y:S01]  /*71b0*/  IABS R202, R9 ;  /* 0x0000000900ca7213 */ /* 0x000fe20000000000 */
[----:B------:R-:W-:-:S02]  /*71c0*/  IMAD R199, R4, R3, R199 ;  /* 0x0000000304c77224 */ /* 0x000fc400078e02c7 */
[----:B------:R-:W-:-:S04]  /*71d0*/  IMAD.HI.U32 R3, R7, R201, RZ ;  /* 0x000000c907037227 */ /* 0x000fc800078e00ff */
[----:B------:R-:W-:Y:S01]  /*71e0*/  @!P3 IMAD.MOV R195, RZ, RZ, -R195 ;  /* 0x000000ffffc3b224 */ /* 0x000fe200078e0ac3 */
[----:B------:R-:W-:Y:S01]  /*71f0*/  ISETP.GT.U32.AND P3, PT, R4, R200, PT ;  /* 0x000000c80400720c */ /* 0x000fe20003f64070 */
[----:B------:R-:W-:-:S04]  /*7200*/  IMAD.HI.U32 R5, R7, R202, RZ ;  /* 0x000000ca07057227 */ /* 0x000fc800078e00ff */
[----:B------:R-:W-:Y:S02]  /*7210*/  IMAD.MOV R3, RZ, RZ, -R3 ;  /* 0x000000ffff037224 */ /* 0x000fe400078e0a03 */
[----:B------:R-:W-:Y:S01]  /*7220*/  @!P4 IMAD.IADD R197, R197, 0x1, -R4 ;  /* 0x00000001c5c5c824 */ /* 0x000fe200078e0a04 */
[----:B------:R-:W-:Y:S01]  /*7230*/  ISETP.GE.AND P4, PT, R11, RZ, PT ;  /* 0x000000ff0b00720c */ /* 0x000fe20003f86270 */
[----:B------:R-:W-:Y:S02]  /*7240*/  IMAD.MOV R5, RZ, RZ, -R5 ;  /* 0x000000ffff057224 */ /* 0x000fe400078e0a05 */
[C---:B------:R-:W-:Y:S02]  /*7250*/  IMAD R201, R4.reuse, R3, R201 ;  /* 0x0000000304c97224 */ /* 0x040fe400078e02c9 */
[----:B------:R-:W-:Y:S01]  /*7260*/  @!P1 IMAD.MOV R194, RZ, RZ, -R194 ;  /* 0x000000ffffc29224 */ /* 0x000fe200078e0ac2 */
[----:B------:R-:W-:Y:S01]  /*7270*/  ISETP.GT.U32.AND P1, PT, R4, R199, PT ;  /* 0x000000c70400720c */ /* 0x000fe20003f24070 */
[----:B------:R-:W-:Y:S01]  /*7280*/  @!P2 IMAD.IADD R198, R198, 0x1, -R4 ;  /* 0x00000001c6c6a824 */ /* 0x000fe200078e0a04 */
[----:B------:R-:W-:Y:S01]  /*7290*/  ISETP.GE.AND P2, PT, R6, RZ, PT ;  /* 0x000000ff0600720c */ /* 0x000fe20003f46270 */
[----:B------:R-:W-:-:S02]  /*72a0*/  IMAD R202, R4, R5, R202 ;  /* 0x0000000504ca7224 */ /* 0x000fc400078e02ca */
[----:B------:R-:W-:Y:S01]  /*72b0*/  @!P5 IMAD.MOV R197, RZ, RZ, -R197 ;  /* 0x000000ffffc5d224 */ /* 0x000fe200078e0ac5 */
[----:B------:R-:W-:Y:S01]  /*72c0*/  ISETP.GT.U32.AND P5, PT, R4, R201, PT ;  /* 0x000000c90400720c */ /* 0x000fe20003fa4070 */
[--C-:B------:R-:W-:Y:S01]  /*72d0*/  @!P3 IMAD.IADD R200, R200, 0x1, -R4.reuse ;  /* 0x00000001c8c8b824 */ /* 0x100fe200078e0a04 */
[----:B------:R-:W-:Y:S01]  /*72e0*/  @!P6 IADD3 R198, PT, PT, -R198, RZ, RZ ;  /* 0x000000ffc6c6e210 */ /* 0x000fe20007ffe1ff */
[----:B------:R-:W-:Y:S01]  /*72f0*/  VIADD R5, R0, 0x8c ;  /* 0x0000008c00057836 */ /* 0x000fe20000000000 */
[----:B------:R-:W-:Y:S01]  /*7300*/  ISETP.GT.U32.AND P6, PT, R4, R202, PT ;  /* 0x000000ca0400720c */ /* 0x000fe20003fc4070 */
[----:B------:R-:W-:Y:S01]  /*7310*/  VIADD R6, R0, 0x8d ;  /* 0x0000008d00067836 */ /* 0x000fe20000000000 */
[----:B------:R-:W-:Y:S01]  /*7320*/  ISETP.GT.U32.AND P3, PT, R4, R200, PT ;  /* 0x000000c80400720c */ /* 0x000fe20003f64070 */
[----:B------:R-:W-:Y:S01]  /*7330*/  @!P1 IMAD.IADD R199, R199, 0x1, -R4 ;  /* 0x00000001c7c79824 */ /* 0x000fe200078e0a04 */
[----:B------:R-:W-:Y:S01]  /*7340*/  IABS R203, R5 ;  /* 0x0000000500cb7213 */ /* 0x000fe20000000000 */
[----:B------:R-:W-:Y:S01]  /*7350*/  @!P0 IMAD.MOV R196, RZ, RZ, -R196 ;  /* 0x000000ffffc48224 */ /* 0x000fe200078e0ac4 */
[----:B------:R-:W-:Y:S01]  /*7360*/  IABS R204, R6 ;  /* 0x0000000600cc7213 */ /* 0x000fe20000000000 */
[----:B------:R-:W-:Y:S01]  /*7370*/  VIADD R11, R0, 0x91 ;  /* 0x00000091000b7836 */ /* 0x000fe20000000000 */
[----:B------:R-:W-:Y:S01]  /*7380*/  ISETP.GT.U32.AND P1, PT, R4, R199, PT ;  /* 0x000000c70400720c */ /* 0x000fe20003f24070 */
[----:B------:R-:W-:Y:S01]  /*7390*/  @!P5 IMAD.IADD R201, R201, 0x1, -R4 ;  /* 0x00000001c9c9d824 */ /* 0x000fe200078e0a04 */
[----:B------:R-:W-:Y:S01]  /*73a0*/  ISETP.GE.AND P0, PT, R10, RZ, PT ;  /* 0x000000ff0a00720c */ /* 0x000fe20003f06270 */
[----:B------:R-:W-:Y:S01]  /*73b0*/  IMAD.HI.U32 R3, R7, R203, RZ ;  /* 0x000000cb07037227 */ /* 0x000fe200078e00ff */
[----:B------:R-:W-:-:S02]  /*73c0*/  IABS R208, R11 ;  /* 0x0000000b00d07213 */ /* 0x000fc40000000000 */
[----:B------:R-:W-:Y:S01]  /*73d0*/  ISETP.GT.U32.AND P5, PT, R4, R201, PT ;  /* 0x000000c90400720c */ /* 0x000fe20003fa4070 */
        /* <DEDUP_REMOVED lines=8> */
[----:B------:R-:W-:Y:S01]  /*7460*/  @!P1 IMAD.IADD R199, R199, 0x1, -R4 ;  /* 0x00000001c7c79824 */ /* 0x000fe200078e0a04 */
[----:B------:R-:W-:Y:S01]  /*7470*/  ISETP.GE.AND P1, PT, R9, RZ, PT ;  /* 0x000000ff0900720c */ /* 0x000fe20003f26270 */
[C---:B------:R-:W-:Y:S02]  /*7480*/  IMAD R204, R4.reuse, R5, R204 ;  /* 0x0000000504cc7224 */ /* 0x040fe400078e02cc */
        /* <DEDUP_REMOVED lines=8> */
[----:B------:R-:W-:Y:S01]  /*7510*/  ISETP.GE.AND P0, PT, R6, RZ, PT ;  /* 0x000000ff0600720c */ /* 0x000fe20003f06270 */
[----:B------:R-:W-:Y:S02]  /*7520*/  VIADD R6, R0, 0x8f ;  /* 0x0000008f00067836 */ /* 0x000fe40000000000 */
[----:B------:R-:W-:Y:S01]  /*7530*/  IMAD.HI.U32 R3, R7, R205, RZ ;  /* 0x000000cd07037227 */ /* 0x000fe200078e00ff */
[----:B------:R-:W-:Y:S02]  /*7540*/  IABS R207, R10 ;  /* 0x0000000a00cf7213 */ /* 0x000fe40000000000 */
[----:B------:R-:W-:Y:S01]  /*7550*/  IABS R206, R6 ;  /* 0x0000000600ce7213 */ /* 0x000fe20000000000 */
[----:B------:R-:W-:-:S02]  /*7560*/  @!P5 IMAD.IADD R203, R203, 0x1, -R4 ;  /* 0x00000001cbcbd824 */ /* 0x000fc400078e0a04 */
[----:B------:R-:W-:Y:S02]  /*7570*/  IMAD.MOV R3, RZ, RZ, -R3 ;  /* 0x000000ffff037224 */ /* 0x000fe400078e0a03 */
[----:B------:R-:W-:Y:S01]  /*7580*/  @!P6 IMAD.IADD R204, R204, 0x1, -R4 ;  /* 0x00000001cccce824 */ /* 0x000fe200078e0a04 */
[C---:B------:R-:W-:Y:S01]  /*7590*/  ISETP.GT.U32.AND P6, PT, R4.reuse, R203, PT ;  /* 0x000000cb0400720c */ /* 0x040fe20003fc4070 */
[----:B------:R-:W-:Y:S02]  /*75a0*/  IMAD R205, R4, R3, R205 ;  /* 0x0000000304cd7224 */ /* 0x000fe400078e02cd */
[----:B------:R-:W-:-:S03]  /*75b0*/  IMAD.HI.U32 R3, R7, R206, RZ ;  /* 0x000000ce07037227 */ /* 0x000fc600078e00ff */
[C---:B------:R-:W-:Y:S01]  /*75c0*/  ISETP.GT.U32.AND P5, PT, R4.reuse, R205, PT ;  /* 0x000000cd0400720c */ /* 0x040fe20003fa4070 */
[----:B------:R-:W-:Y:S02]  /*75d0*/  IMAD.MOV R3, RZ, RZ, -R3 ;  /* 0x000000ffff037224 */ /* 0x000fe400078e0a03 */
[----:B------:R-:W-:Y:S01]  /*75e0*/  @!P2 IMAD.MOV R201, RZ, RZ, -R201 ;  /* 0x000000ffffc9a224 */ /* 0x000fe200078e0ac9 */
[C---:B------:R-:W-:Y:S01]  /*75f0*/  ISETP.GT.U32.AND P2, PT, R4.reuse, R204, PT ;  /* 0x000000cc0400720c */ /* 0x040fe20003f44070 */
[C---:B------:R-:W-:Y:S02]  /*7600*/  IMAD R206, R4.reuse, R3, R206 ;  /* 0x0000000304ce7224 */ /* 0x040fe400078e02ce */
[----:B------:R-:W-:Y:S02]  /*7610*/  @!P6 IMAD.IADD R203, R203, 0x1, -R4 ;  /* 0x00000001cbcbe824 */ /* 0x000fe400078e0a04 */
[----:B------:R-:W-:Y:S01]  /*7620*/  IMAD.HI.U32 R3, R7, R208, RZ ;  /* 0x000000d007037227 */ /* 0x000fe200078e00ff */
[----:B------:R-:W-:-:S03]  /*7630*/  ISETP.GT.U32.AND P6, PT, R4, R206, PT ;  /* 0x000000ce0400720c */ /* 0x000fc60003fc4070 */
[----:B------:R-:W-:Y:S02]  /*7640*/  IMAD.MOV R3, RZ, RZ, -R3 ;  /* 0x000000ffff037224 */ /* 0x000fe400078e0a03 */
[----:B------:R-:W-:-:S04]  /*7650*/  IMAD.HI.U32 R5, R7, R207, RZ ;  /* 0x000000cf07057227 */ /* 0x000fc800078e00ff */
[----:B------:R-:W-:Y:S01]  /*7660*/  IMAD R208, R4, R3, R208 ;  /* 0x0000000304d07224 */ /* 0x000fe200078e02d0 */
[----:B------:R-:W-:Y:S01]  /*7670*/  IADD3 R5, PT, PT, -R5, RZ, RZ ;  /* 0x000000ff05057210 */ /* 0x000fe20007ffe1ff */
[----:B------:R-:W-:Y:S02]  /*7680*/  VIADD R12, R0, 0x92 ;  /* 0x00000092000c7836 */ /* 0x000fe40000000000 */
[----:B------:R-:W-:Y:S01]  /*7690*/  @!P6 IMAD.IADD R206, R206, 0x1, -R4 ;  /* 0x00000001cecee824 */ /* 0x000fe200078e0a04 */
[----:B------:R-:W-:Y:S01]  /*76a0*/  ISETP.GT.U32.AND P6, PT, R4, R208, PT ;  /* 0x000000d00400720c */ /* 0x000fe20003fc4070 */
[----:B------:R-:W-:Y:S01]  /*76b0*/  @!P4 IMAD.MOV R200, RZ, RZ, -R200 ;  /* 0x000000ffffc8c224 */ /* 0x000fe200078e0ac8 */
[----:B------:R-:W-:Y:S01]  /*76c0*/  ISETP.GE.AND P4, PT, R9, RZ, PT ;  /* 0x000000ff0900720c */ /* 0x000fe20003f86270 */
[----:B------:R-:W-:Y:S01]  /*76d0*/  @!P2 IMAD.IADD R204, R204, 0x1, -R4 ;  /* 0x00000001cccca824 */ /* 0x000fe200078e0a04 */
[----:B------:R-:W-:Y:S01]  /*76e0*/  IABS R209, R12 ;  /* 0x0000000c00d17213 */ /* 0x000fe20000000000 */
[----:B------:R-:W-:Y:S01]  /*76f0*/  VIADD R9, R0, 0x93 ;  /* 0x0000009300097836 */ /* 0x000fe20000000000 */
[----:B------:R-:W-:Y:S01]  /*7700*/  ISETP.GE.AND P2, PT, R10, RZ, PT ;  /* 0x000000ff0a00720c */ /* 0x000fe20003f46270 */
[----:B------:R-:W-:Y:S01]  /*7710*/  @!P0 IMAD.MOV R204, RZ, RZ, -R204 ;  /* 0x000000ffffcc8224 */ /* 0x000fe200078e0acc */
[C---:B------:R-:W-:Y:S01]  /*7720*/  ISETP.GT.U32.AND P0, PT, R4.reuse, R206, PT ;  /* 0x000000ce0400720c */ /* 0x040fe20003f04070 */
[----:B------:R-:W-:Y:S01]  /*7730*/  IMAD R207, R4, R5, R207 ;  /* 0x0000000504cf7224 */ /* 0x000fe200078e02cf */
[----:B------:R-:W-:Y:S01]  /*7740*/  IABS R210, R9 ;  /* 0x0000000900d27213 */ /* 0x000fe20000000000 */
[----:B------:R-:W-:-:S04]  /*7750*/  IMAD.HI.U32 R5, R7, R209, RZ ;  /* 0x000000d107057227 */ /* 0x000fc800078e00ff */
[----:B------:R-:W-:Y:S02]  /*7760*/  @!P6 IMAD.IADD R208, R208, 0x1, -R4 ;  /* 0x00000001d0d0e824 */ /* 0x000fe400078e0a04 */
[----:B------:R-:W-:Y:S02]  /*7770*/  IMAD.MOV R5, RZ, RZ, -R5 ;  /* 0x000000ffff057224 */ /* 0x000fe400078e0a05 */
[----:B------:R-:W-:Y:S01]  /*7780*/  IMAD.HI.U32 R3, R7, R210, RZ ;  /* 0x000000d207037227 */ /* 0x000fe200078e00ff */
[----:B------:R-:W-:-:S03]  /*7790*/  ISETP.GT.U32.AND P6, PT, R4, R208, PT ;  /* 0x000000d00400720c */ /* 0x000fc60003fc4070 */
[--C-:B------:R-:W-:Y:S02]  /*77a0*/  @!P5 IMAD.IADD R205, R205, 0x1, -R4.reuse ;  /* 0x00000001cdcdd824 */ /* 0x100fe400078e0a04 */
[C---:B------:R-:W-:Y:S02]  /*77b0*/  IMAD R209, R4.reuse, R5, R209 ;  /* 0x0000000504d17224 */ /* 0x040fe400078e02d1 */
[----:B------:R-:W-:Y:S01]  /*77c0*/  IMAD.MOV R3, RZ, RZ, -R3 ;  /* 0x000000ffff037224 */ /* 0x000fe200078e0a03 */
[----:B------:R-:W-:Y:S01]  /*77d0*/  ISETP.GT.U32.AND P5, PT, R4, R205, PT ;  /* 0x000000cd0400720c */ /* 0x000fe20003fa4070 */
[----:B------:R-:W-:Y:S01]  /*77e0*/  @!P0 IMAD.IADD R206, R206, 0x1, -R4 ;  /* 0x00000001cece8824 */ /* 0x000fe200078e0a04 */
[C---:B------:R-:W-:Y:S01]  /*77f0*/  ISETP.GT.U32.AND P0, PT, R4.reuse, R209, PT ;  /* 0x000000d10400720c */ /* 0x040fe20003f04070 */
[C---:B------:R-:W-:Y:S02]  /*7800*/  IMAD R210, R4.reuse, R3, R210 ;  /* 0x0000000304d27224 */ /* 0x040fe400078e02d2 */
[----:B------:R-:W-:Y:S01]  /*7810*/  @!P3 IMAD.MOV R203, RZ, RZ, -R203 ;  /* 0x000000ffffcbb224 */ /* 0x000fe200078e0acb */
[----:B------:R-:W-:Y:S01]  /*7820*/  ISETP.GT.U32.AND P3, PT, R4, R207, PT ;  /* 0x000000cf0400720c */ /* 0x000fe20003f64070 */
[----:B------:R-:W-:Y:S01]  /*7830*/  @!P6 IMAD.IADD R208, R208, 0x1, -R4 ;  /* 0x00000001d0d0e824 */ /* 0x000fe200078e0a04 */
[----:B------:R-:W-:Y:S01]  /*7840*/  ISETP.GT.U32.AND P6, PT, R4, R210, PT ;  /* 0x000000d20400720c */ /* 0x000fe20003fc4070 */
[----:B------:R-:W-:-:S02]  /*7850*/  VIADD R10, R0, 0x94 ;  /* 0x00000094000a7836 */ /* 0x000fc40000000000 */
[----:B------:R-:W-:Y:S01]  /*7860*/  @!P1 IMAD.MOV R202, RZ, RZ, -R202 ;  /* 0x000000ffffca9224 */ /* 0x000fe200078e0aca */
[----:B------:R-:W-:Y:S01]  /*7870*/  ISETP.GE.AND P1, PT, R6, RZ, PT ;  /* 0x000000ff0600720c */ /* 0x000fe20003f26270 */
[--C-:B------:R-:W-:Y:S01]  /*7880*/  @!P5 IMAD.IADD R205, R205, 0x1, -R4.reuse ;  /* 0x00000001cdcdd824 */ /* 0x100fe200078e0a04 */
[----:B------:R-:W-:Y:S01]  /*7890*/  ISETP.GE.AND P5, PT, R11, RZ, PT ;  /* 0x000000ff0b00720c */ /* 0x000fe20003fa6270 */
[--C-:B------:R-:W-:Y:S01]  /*78a0*/  @!P0 IMAD.IADD R209, R209, 0x1, -R4.reuse ;  /* 0x00000001d1d18824 */ /* 0x100fe200078e0a04 */
[----:B------:R-:W-:Y:S01]  /*78b0*/  IABS R211, R10 ;  /* 0x0000000a00d37213 */ /* 0x000fe20000000000 */
[----:B------:R-:W-:Y:S01]  /*78c0*/  VIADD R11, R0, 0x95 ;  /* 0x00000095000b7836 */ /* 0x000fe20000000000 */
[----:B------:R-:W-:Y:S01]  /*78d0*/  ISETP.GE.AND P0, PT, R9, RZ, PT ;  /* 0x000000ff0900720c */ /* 0x000fe20003f06270 */
[--C-:B------:R-:W-:Y:S02]  /*78e0*/  @!P3 IMAD.IADD R207, R207, 0x1, -R4.reuse ;  /* 0x00000001cfcfb824 */ /* 0x100fe400078e0a04 */
[----:B------:R-:W-:Y:S01]  /*78f0*/  @!P6 IMAD.IADD R210, R210, 0x1, -R4 ;  /* 0x00000001d2d2e824 */ /* 0x000fe200078e0a04 */
[C---:B------:R-:W-:Y:S01]  /*7900*/  ISETP.GT.U32.AND P6, PT, R4.reuse, R209, PT ;  /* 0x000000d10400720c */ /* 0x040fe20003fc4070 */
[----:B------:R-:W-:Y:S01]  /*7910*/  IMAD.HI.U32 R6, R7, R213, RZ ;  /* 0x000000d507067227 */ /* 0x000fe200078e00ff */
[----:B------:R-:W-:-:S02]  /*7920*/  ISETP.GT.U32.AND P3, PT, R4, R207, PT ;  /* 0x000000cf0400720c */ /* 0x000fc40003f64070 */
[----:B------:R-:W-:Y:S01]  /*7930*/  IABS R212, R11 ;  /* 0x0000000b00d47213 */ /* 0x000fe20000000000 */
[----:B------:R-:W-:-:S04]  /*7940*/  IMAD.HI.U32 R3, R7, R211, RZ ;  /* 0x000000d307037227 */ /* 0x000fc800078e00ff */
[----:B------:R-:W-:Y:S02]  /*7950*/  IMAD.MOV R6, RZ, RZ, -R6 ;  /* 0x000000ffff067224 */ /* 0x000fe400078e0a06 */
[----:B------:R-:W-:-:S04]  /*7960*/  IMAD.HI.U32 R5, R7, R212, RZ ;  /* 0x000000d407057227 */ /* 0x000fc800078e00ff */
[----:B------:R-:W-:Y:S02]  /*7970*/  IMAD.MOV R3, RZ, RZ, -R3 ;  /* 0x000000ffff037224 */ /* 0x000fe400078e0a03 */
[----:B------:R-:W-:Y:S02]  /*7980*/  VIADD R9, R0, 0x97 ;  /* 0x0000009700097836 */ /* 0x000fe40000000000 */
[C---:B------:R-:W-:Y:S02]  /*7990*/  IMAD R213, R4.reuse, R6, R213 ;  /* 0x0000000604d57224 */ /* 0x040fe400078e02d5 */
[----:B------:R-:W-:Y:S01]  /*79a0*/  IMAD.MOV R5, RZ, RZ, -R5 ;  /* 0x000000ffff057224 */ /* 0x000fe200078e0a05 */
[----:B------:R-:W-:Y:S01]  /*79b0*/  IABS R214, R9 ;  /* 0x0000000900d67213 */ /* 0x000fe20000000000 */
[C---:B------:R-:W-:Y:S02]  /*79c0*/  IMAD R211, R4.reuse, R3, R211 ;  /* 0x0000000304d37224 */ /* 0x040fe400078e02d3 */
[--C-:B------:R-:W-:Y:S01]  /*79d0*/  @!P6 IMAD.IADD R209, R209, 0x1, -R4.reuse ;  /* 0x00000001d1d1e824 */ /* 0x100fe200078e0a04 */
[----:B------:R-:W-:Y:S01]  /*79e0*/  ISETP.GT.U32.AND P6, PT, R4, R213, PT ;  /* 0x000000d50400720c */ /* 0x000fe20003fc4070 */
[----:B------:R-:W-:Y:S01]  /*79f0*/  @!P3 IMAD.IADD R207, R207, 0x1, -R4 ;  /* 0x00000001cfcfb824 */ /* 0x000fe200078e0a04 */
[----:B------:R-:W-:Y:S01]  /*7a00*/  ISETP.GE.AND P3, PT, R12, RZ, PT ;  /* 0x000000ff0c00720c */ /* 0x000fe20003f66270 */
[----:B------:R-:W-:-:S02]  /*7a10*/  IMAD R212, R4, R5, R212 ;  /* 0x0000000504d47224 */ /* 0x000fc400078e02d4 */
[----:B------:R-:W-:Y:S01]  /*7a20*/  @!P4 IMAD.MOV R205, RZ, RZ, -R205 ;  /* 0x000000ffffcdc224 */ /* 0x000fe200078e0acd */
[C---:B------:R-:W-:Y:S01]  /*7a30*/  ISETP.GT.U32.AND P4, PT, R4.reuse, R211, PT ;  /* 0x000000d30400720c */ /* 0x040fe20003f84070 */
[----:B------:R-:W-:Y:S01]  /*7a40*/  @!P1 IMAD.MOV R206, RZ, RZ, -R206 ;  /* 0x000000ffffce9224 */ /* 0x000fe200078e0ace */
[C---:B------:R-:W-:Y:S01]  /*7a50*/  ISETP.GT.U32.AND P1, PT, R4.reuse, R210, PT ;  /* 0x000000d20400720c */ /* 0x040fe20003f24070 */
[----:B------:R-:W-:Y:S01]  /*7a60*/  @!P2 IMAD.MOV R207, RZ, RZ, -R207 ;  /* 0x000000ffffcfa224 */ /* 0x000fe200078e0acf */
[----:B------:R-:W-:Y:S01]  /*7a70*/  ISETP.GT.U32.AND P2, PT, R4, R212, PT ;  /* 0x000000d40400720c */ /* 0x000fe20003f44070 */
[----:B------:R-:W-:-:S04]  /*7a80*/  IMAD.HI.U32 R3, R7, R214, RZ ;  /* 0x000000d607037227 */ /* 0x000fc800078e00ff */
[--C-:B------:R-:W-:Y:S01]  /*7a90*/  @!P6 IMAD.IADD R213, R213, 0x1, -R4.reuse ;  /* 0x00000001d5d5e824 */ /* 0x100fe200078e0a04 */
[----:B------:R-:W-:Y:S01]  /*7aa0*/  IADD3 R5, PT, PT, -R3, RZ, RZ ;  /* 0x000000ff03057210 */ /* 0x000fe20007ffe1ff */
[----:B------:R-:W-:Y:S02]  /*7ab0*/  VIADD R6, R0, 0x98 ;  /* 0x0000009800067836 */ /* 0x000fe40000000000 */
[--C-:B------:R-:W-:Y:S01]  /*7ac0*/  @!P4 IMAD.IADD R211, R211, 0x1, -R4.reuse ;  /* 0x00000001d3d3c824 */ /* 0x100fe200078e0a04 */
[----:B------:R-:W-:Y:S01]  /*7ad0*/  ISETP.GE.AND P4, PT, R14, RZ, PT ;  /* 0x000000ff0e00720c */ /* 0x000fe20003f86270 */
[----:B------:R-:W-:Y:S01]  /*7ae0*/  @!P1 IMAD.IADD R210, R210, 0x1, -R4 ;  /* 0x00000001d2d29824 */ /* 0x000fe200078e0a04 */
[----:B------:R-:W-:Y:S01]  /*7af0*/  IABS R215, R6 ;  /* 0x0000000600d77213 */ /* 0x000fe20000000000 */
[C---:B------:R-:W-:Y:S01]  /*7b00*/  IMAD R214, R4.reuse, R5, R214 ;  /* 0x0000000504d67224 */ /* 0x040fe200078e02d6 */
[----:B------:R-:W-:Y:S01]  /*7b10*/  ISETP.GE.AND P1, PT, R11, RZ, PT ;  /* 0x000000ff0b00720c */ /* 0x000fe20003f26270 */
[----:B------:R-:W-:Y:S01]  /*7b20*/  @!P3 IMAD.MOV R209, RZ, RZ, -R209 ;  /* 0x000000ffffd1b224 */ /* 0x000fe200078e0ad1 */
[----:B------:R-:W-:Y:S01]  /*7b30*/  ISETP.GT.U32.AND P3, PT, R4, R213, PT ;  /* 0x000000d50400720c */ /* 0x000fe20003f64070 */
[----:B------:R-:W-:Y:S01]  /*7b40*/  @!P2 IMAD.IADD R212, R212, 0x1, -R4 ;  /* 0x00000001d4d4a824 */ /* 0x000fe200078e0a04 */
[C---:B------:R-:W-:Y:S01]  /*7b50*/  ISETP.GT.U32.AND P2, PT, R4.reuse, R211, PT ;  /* 0x000000d30400720c */ /* 0x040fe20003f44070 */
[----:B------:R-:W-:Y:S01]  /*7b60*/  @!P0 IMAD.MOV R210, RZ, RZ, -R210 ;  /* 0x000000ffffd28224 */ /* 0x000fe200078e0ad2 */
[----:B------:R-:W-:Y:S01]  /*7b70*/  ISETP.GT.U32.AND P0, PT, R4, R214, PT ;  /* 0x000000d60400720c */ /* 0x000fe20003f04070 */
[----:B------:R-:W-:Y:S01]  /*7b80*/  @!P5 IMAD.MOV R208, RZ, RZ, -R208 ;  /* 0x000000ffffd0d224 */ /* 0x000fe200078e0ad0 */
[----:B------:R-:W-:Y:S01]  /*7b90*/  ISETP.GE.AND P5, PT, R10, RZ, PT ;  /* 0x000000ff0a00720c */ /* 0x000fe20003fa6270 */
[----:B------:R-:W-:Y:S01]  /*7ba0*/  IMAD.HI.U32 R3, R7, R215, RZ ;  /* 0x000000d707037227 */ /* 0x000fe200078e00ff */
[----:B------:R-:W-:-:S03]  /*7bb0*/  ISETP.GT.U32.AND P6, PT, R4, R212, PT ;  /* 0x000000d40400720c */ /* 0x000fc60003fc4070 */
[----:B------:R-:W-:Y:S02]  /*7bc0*/  VIADD R10, R0, 0x99 ;  /* 0x00000099000a7836 */ /* 0x000fe40000000000 */
[----:B------:R-:W-:Y:S02]  /*7bd0*/  IMAD.MOV R3, RZ, RZ, -R3 ;  /* 0x000000ffff037224 */ /* 0x000fe400078e0a03 */
[--C-:B------:R-:W-:Y:S01]  /*7be0*/  @!P3 IMAD.IADD R213, R213, 0x1, -R4.reuse ;  /* 0x00000001d5d5b824 */ /* 0x100fe200078e0a04 */
[----:B------:R-:W-:Y:S01]  /*7bf0*/  IABS R216, R10 ;  /* 0x0000000a00d87213 */ /* 0x000fe20000000000 */
[----:B------:R-:W-:Y:S01]  /*7c00*/  IMAD R215, R4, R3, R215 ;  /* 0x0000000304d77224 */ /* 0x000fe200078e02d7 */
[----:B------:R-:W-:Y:S01]  /*7c10*/  ISETP.GE.AND P3, PT, R6, RZ, PT ;  /* 0x000000ff0600720c */ /* 0x000fe20003f66270 */
[----:B------:R-:W-:Y:S01]  /*7c20*/  @!P2 IMAD.IADD R211, R211, 0x1, -R4 ;  /* 0x00000001d3d3a824 */ /* 0x000fe200078e0a04 */
[----:B------:R-:W-:Y:S01]  /*7c30*/  ISETP.GE.AND P2, PT, R9, RZ, PT ;  /* 0x000000ff0900720c */ /* 0x000fe20003f46270 */
[----:B------:R-:W-:-:S02]  /*7c40*/  VIADD R6, R0, 0x9b ;  /* 0x0000009b00067836 */ /* 0x000fc40000000000 */
[--C-:B------:R-:W-:Y:S01]  /*7c50*/  @!P0 IMAD.IADD R214, R214, 0x1, -R4.reuse ;  /* 0x00000001d6d68824 */ /* 0x100fe200078e0a04 */
[----:B------:R-:W-:Y:S01]  /*7c60*/  @!P5 IADD3 R211, PT, PT, -R211, RZ, RZ ;  /* 0x000000ffd3d3d210 */ /* 0x000fe20007ffe1ff */
[----:B------:R-:W-:Y:S01]  /*7c70*/  IMAD.HI.U32 R3, R7, R216, RZ ;  /* 0x000000d807037227 */ /* 0x000fe200078e00ff */
[----:B------:R-:W-:Y:S02]  /*7c80*/  IABS R218, R6 ;  /* 0x0000000600da7213 */ /* 0x000fe40000000000 */
[----:B------:R-:W-:Y:S01]  /*7c90*/  ISETP.GT.U32.AND P5, PT, R4, R214, PT ;  /* 0x000000d60400720c */ /* 0x000fe20003fa4070 */
[----:B------:R-:W-:Y:S01]  /*7ca0*/  @!P6 IMAD.IADD R212, R212, 0x1, -R4 ;  /* 0x00000001d4d4e824 */ /* 0x000fe200078e0a04 */
[----:B------:R-:W-:Y:S01]  /*7cb0*/  ISETP.GT.U32.AND P6, PT, R4, R215, PT ;  /* 0x000000d70400720c */ /* 0x000fe20003fc4070 */
[----:B------:R-:W-:Y:S01]  /*7cc0*/  IMAD.MOV R3, RZ, RZ, -R3 ;  /* 0x000000ffff037224 */ /* 0x000fe200078e0a03 */
[----:B------:R-:W-:Y:S01]  /*7cd0*/  ISETP.GE.AND P0, PT, R10, RZ, PT ;  /* 0x000000ff0a00720c */ /* 0x000fe20003f06270 */
[----:B------:R-:W-:-:S02]  /*7ce0*/  VIADD R11, R0, 0x9a ;  /* 0x0000009a000b7836 */ /* 0x000fc40000000000 */
[----:B------:R-:W-:Y:S02]  /*7cf0*/  IMAD R216, R4, R3, R216 ;  /* 0x0000000304d87224 */ /* 0x000fe400078e02d8 */
[----:B------:R-:W-:Y:S01]  /*7d00*/  IMAD.HI.U32 R3, R7, R218, RZ ;  /* 0x000000da07037227 */ /* 0x000fe200078e00ff */
[----:B------:R-:W-:-:S03]  /*7d10*/  IABS R217, R11 ;  /* 0x0000000b00d97213 */ /* 0x000fc60000000000 */
[----:B------:R-:W-:Y:S02]  /*7d20*/  IMAD.MOV R3, RZ, RZ, -R3 ;  /* 0x000000ffff037224 */ /* 0x000fe400078e0a03 */
[----:B------:R-:W-:-:S04]  /*7d30*/  IMAD.HI.U32 R5, R7, R217, RZ ;  /* 0x000000d907057227 */ /* 0x000fc800078e00ff */
[--C-:B------:R-:W-:Y:S02]  /*7d40*/  @!P6 IMAD.IADD R215, R215, 0x1, -R4.reuse ;  /* 0x00000001d7d7e824 */ /* 0x100fe400078e0a04 */
[----:B------:R-:W-:Y:S02]  /*7d50*/  @!P5 IMAD.IADD R214, R214, 0x1, -R4 ;  /* 0x00000001d6d6d824 */ /* 0x000fe400078e0a04 */
[C---:B------:R-:W-:Y:S01]  /*7d60*/  IMAD R218, R4.reuse, R3, R218 ;  /* 0x0000000304da7224 */ /* 0x040fe200078e02da */
[C---:B------:R-:W-:Y:S01]  /*7d70*/  ISETP.GT.U32.AND P6, PT, R4.reuse, R215, PT ;  /* 0x000000d70400720c */ /* 0x040fe20003fc4070 */
[----:B------:R-:W-:Y:S02]  /*7d80*/  IMAD.MOV R5, RZ, RZ, -R5 ;  /* 0x000000ffff057224 */ /* 0x000fe400078e0a05 */
[----:B------:R-:W-:Y:S01]  /*7d90*/  @!P2 IMAD.MOV R214, RZ, RZ, -R214 ;  /* 0x000000ffffd6a224 */ /* 0x000fe200078e0ad6 */
[C---:B------:R-:W-:Y:S01]  /*7da0*/  ISETP.GT.U32.AND P2, PT, R4.reuse, R218, PT ;  /* 0x000000da0400720c */ /* 0x040fe20003f44070 */
[----:B------:R-:W-:-:S02]  /*7db0*/  IMAD R217, R4, R5, R217 ;  /* 0x0000000504d97224 */ /* 0x000fc400078e02d9 */
[----:B------:R-:W-:Y:S01]  /*7dc0*/  @!P1 IMAD.MOV R212, RZ, RZ, -R212 ;  /* 0x000000ffffd49224 */ /* 0x000fe200078e0ad4 */
[----:B------:R-:W-:Y:S01]  /*7dd0*/  ISETP.GT.U32.AND P1, PT, R4, R216, PT ;  /* 0x000000d80400720c */ /* 0x000fe20003f24070 */
[----:B------:R-:W-:Y:S01]  /*7de0*/  VIADD R9, R0, 0x9d ;  /* 0x0000009d00097836 */ /* 0x000fe20000000000 */
[----:B------:R-:W-:Y:S01]  /*7df0*/  ISETP.GT.U32.AND P5, PT, R4, R217, PT ;  /* 0x000000d90400720c */ /* 0x000fe20003fa4070 */
[C---:B------:R-:W-:Y:S02]  /*7e00*/  VIADD R5, R0.reuse, 0x9c ;  /* 0x0000009c00057836 */ /* 0x040fe40000000000 */
[--C-:B------:R-:W-:Y:S01]  /*7e10*/  @!P6 IMAD.IADD R215, R215, 0x1, -R4.reuse ;  /* 0x00000001d7d7e824 */ /* 0x100fe200078e0a04 */
[----:B------:R-:W-:Y:S01]  /*7e20*/  IABS R220, R9 ;  /* 0x0000000900dc7213 */ /* 0x000fe20000000000 */
[----:B------:R-:W-:Y:S01]  /*7e30*/  VIADD R10, R0, 0x9e ;  /* 0x0000009e000a7836 */ /* 0x000fe20000000000 */
[----:B------:R-:W-:Y:S01]  /*7e40*/  IABS R219, R5 ;  /* 0x0000000500db7213 */ /* 0x000fe20000000000 */
[----:B------:R-:W-:Y:S01]  /*7e50*/  @!P3 IMAD.MOV R215, RZ, RZ, -R215 ;  /* 0x000000ffffd7b224 */ /* 0x000fe200078e0ad7 */
[----:B------:R-:W-:Y:S01]  /*7e60*/  @!P2 IADD3 R218, PT, PT, R218, -R4, RZ ;  /* 0x80000004dadaa210 */ /* 0x000fe20007ffe0ff */
[----:B------:R-:W-:Y:S01]  /*7e70*/  @!P4 IMAD.MOV R213, RZ, RZ, -R213 ;  /* 0x000000ffffd5c224 */ /* 0x000fe200078e0ad5 */
[----:B------:R-:W-:Y:S01]  /*7e80*/  ISETP.GE.AND P3, PT, R5, RZ, PT ;  /* 0x000000ff0500720c */ /* 0x000fe20003f66270 */
[----:B------:R-:W-:Y:S01]  /*7e90*/  @!P1 IMAD.IADD R216, R216, 0x1, -R4 ;  /* 0x00000001d8d89824 */ /* 0x000fe200078e0a04 */
[----:B------:R-:W-:Y:S01]  /*7ea0*/  ISETP.GT.U32.AND P2, PT, R4, R218, PT ;  /* 0x000000da0400720c */ /* 0x000fe20003f44070 */
[----:B------:R-:W-:Y:S01]  /*7eb0*/  IMAD.HI.U32 R5, R7, R220, RZ ;  /* 0x000000dc07057227 */ /* 0x000fe200078e00ff */
[----:B------:R-:W-:-:S02]  /*7ec0*/  IABS R221, R10 ;  /* 0x0000000a00dd7213 */ /* 0x000fc40000000000 */
[----:B------:R-:W-:Y:S01]  /*7ed0*/  ISETP.GT.U32.AND P1, PT, R4, R216, PT ;  /* 0x000000d80400720c */ /* 0x000fe20003f24070 */
[----:B------:R-:W-:Y:S01]  /*7ee0*/  @!P5 IMAD.IADD R217, R217, 0x1, -R4 ;  /* 0x00000001d9d9d824 */ /* 0x000fe200078e0a04 */
[----:B------:R-:W-:Y:S01]  /*7ef0*/  ISETP.GE.AND P4, PT, R11, RZ, PT ;  /* 0x000000ff0b00720c */ /* 0x000fe20003f86270 */
[----:B------:R-:W-:Y:S01]  /*7f00*/  IMAD.MOV R5, RZ, RZ, -R5 ;  /* 0x000000ffff057224 */ /* 0x000fe200078e0a05 */
[----:B------:R-:W-:Y:S01]  /*7f10*/  ISETP.GE.AND P6, PT, R6, RZ, PT ;  /* 0x000000ff0600720c */ /* 0x000fe20003fc6270 */
[----:B------:R-:W-:Y:S01]  /*7f20*/  IMAD.HI.U32 R3, R7, R219, RZ ;  /* 0x000000db07037227 */ /* 0x000fe200078e00ff */
[----:B------:R-:W-:-:S03]  /*7f30*/  ISETP.GT.U32.AND P5, PT, R4, R217, PT ;  /* 0x000000d90400720c */ /* 0x000fc60003fa4070 */
[----:B------:R-:W-:Y:S02]  /*7f40*/  IMAD R220, R4, R5, R220 ;  /* 0x0000000504dc7224 */ /* 0x000fe400078e02dc */
[----:B------:R-:W-:Y:S02]  /*7f50*/  IMAD.MOV R3, RZ, RZ, -R3 ;  /* 0x000000ffff037224 */ /* 0x000fe400078e0a03 */
[--C-:B------:R-:W-:Y:S01]  /*7f60*/  @!P2 IMAD.IADD R218, R218, 0x1, -R4.reuse ;  /* 0x00000001dadaa824 */ /* 0x100fe200078e0a04 */
[----:B------:R-:W-:Y:S01]  /*7f70*/  ISETP.GT.U32.AND P2, PT, R4, R220, PT ;  /* 0x000000dc0400720c */ /* 0x000fe20003f44070 */
[----:B------:R-:W-:Y:S01]  /*7f80*/  @!P1 IMAD.IADD R216, R216, 0x1, -R4 ;  /* 0x00000001d8d89824 */ /* 0x000fe200078e0a04 */
[----:B------:R-:W-:Y:S01]  /*7f90*/  ISETP.GE.AND P1, PT, R9, RZ, PT ;  /* 0x000000ff0900720c */ /* 0x000fe20003f26270 */
[----:B------:R-:W-:Y:S02]  /*7fa0*/  IMAD R219, R4, R3, R219 ;  /* 0x0000000304db7224 */ /* 0x000fe400078e02db */
[----:B------:R-:W-:-:S04]  /*7fb0*/  IMAD.HI.U32 R6, R7, R221, RZ ;  /* 0x000000dd07067227 */ /* 0x000fc800078e00ff */
[----:B------:R-:W-:Y:S01]  /*7fc0*/  @!P5 IMAD.IADD R217, R217, 0x1, -R4 ;  /* 0x00000001d9d9d824 */ /* 0x000fe200078e0a04 */
[----:B------:R-:W-:Y:S01]  /*7fd0*/  ISETP.GE.AND P5, PT, R10, RZ, PT ;  /* 0x000000ff0a00720c */ /* 0x000fe20003fa6270 */
[----:B------:R-:W-:Y:S01]  /*7fe0*/  @!P0 IMAD.MOV R216, RZ, RZ, -R216 ;  /* 0x000000ffffd88224 */ /* 0x000fe200078e0ad8 */
[----:B------:R-:W-:Y:S01]  /*7ff0*/  ISETP.GT.U32.AND P0, PT, R4, R219, PT ;  /* 0x000000db0400720c */ /* 0x000fe20003f04070 */
[----:B------:R-:W-:Y:S02]  /*8000*/  IMAD.MOV R6, RZ, RZ, -R6 ;  /* 0x000000ffff067224 */ /* 0x000fe400078e0a06 */
[C---:B------:R-:W-:Y:S02]  /*8010*/  VIADD R3, R0.reuse, 0x9f ;  /* 0x0000009f00037836 */ /* 0x040fe40000000000 */
[----:B------:R-:W-:Y:S02]  /*8020*/  VIADD R10, R0, 0xa0 ;  /* 0x000000a0000a7836 */ /* 0x000fe40000000000 */
[----:B------:R-:W-:Y:S01]  /*8030*/  IMAD R221, R4, R6, R221 ;  /* 0x0000000604dd7224 */ /* 0x000fe200078e02dd */
[----:B------:R-:W-:Y:S01]  /*8040*/  IABS R222, R3 ;  /* 0x0000000300de7213 */ /* 0x000fe20000000000 */
[----:B------:R-:W-:Y:S01]  /*8050*/  @!P2 IMAD.IADD R220, R220, 0x1, -R4 ;  /* 0x00000001dcdca824 */ /* 0x000fe200078e0a04 */
        /* <DEDUP_REMOVED lines=9> */
[----:B------:R-:W-:Y:S02]  /*80f0*/  VIADD R14, R0, 0xa2 ;  /* 0x000000a2000e7836 */ /* 0x000fe40000000000 */
[----:B------:R-:W-:Y:S01]  /*8100*/  IMAD.MOV R3, RZ, RZ, -R3 ;  /* 0x000000ffff037224 */ /* 0x000fe200078e0a03 */
[C---:B------:R-:W-:Y:S01]  /*8110*/  ISETP.GT.U32.AND P0, PT, R4.reuse, R219, PT ;  /* 0x000000db0400720c */ /* 0x040fe20003f04070 */
[----:B------:R-:W-:Y:S01]  /*8120*/  IMAD.MOV R5, RZ, RZ, -R5 ;  /* 0x000000ffff057224 */ /* 0x000fe200078e0a05 */
[----:B------:R-:W-:Y:S01]  /*8130*/  IABS R225, R14 ;  /* 0x0000000e00e17213 */ /* 0x000fe20000000000 */
[----:B------:R-:W-:Y:S01]  /*8140*/  IMAD R222, R4, R3, R222 ;  /* 0x0000000304de7224 */ /* 0x000fe200078e02de */
[----:B------:R-:W-:Y:S01]  /*8150*/  @!P2 IADD3 R220, PT, PT, R220, -R4, RZ ;  /* 0x80000004dcdca210 */ /* 0x000fe20007ffe0ff */
[----:B------:R-:W-:-:S02]  /*8160*/  IMAD R223, R4, R5, R223 ;  /* 0x0000000504df7224 */ /* 0x000fc400078e02df */
[----:B------:R-:W-:Y:S01]  /*8170*/  @!P6 IMAD.IADD R221, R221, 0x1, -R4 ;  /* 0x00000001dddde824 */ /* 0x000fe200078e0a04 */
[C---:B------:R-:W-:Y:S01]  /*8180*/  ISETP.GT.U32.AND P2, PT, R4.reuse, R222, PT ;  /* 0x000000de0400720c */ /* 0x040fe20003f44070 */
[----:B------:R-:W-:Y:S01]  /*8190*/  IMAD.HI.U32 R9, R7, R225, RZ ;  /* 0x000000e107097227 */ /* 0x000fe200078e00ff */
[----:B------:R-:W-:-:S03]  /*81a0*/  ISETP.GT.U32.AND P6, PT, R4, R223, PT ;  /* 0x000000df0400720c */ /* 0x000fc60003fc4070 */
[----:B------:R-:W-:Y:S02]  /*81b0*/  IMAD.MOV R9, RZ, RZ, -R9 ;  /* 0x000000ffff097224 */ /* 0x000fe400078e0a09 */
[----:B------:R-:W-:Y:S02]  /*81c0*/  VIADD R12, R0, 0xa1 ;  /* 0x000000a1000c7836 */ /* 0x000fe40000000000 */
[----:B------:R-:W-:Y:S01]  /*81d0*/  @!P0 IMAD.IADD R219, R219, 0x1, -R4 ;  /* 0x00000001dbdb8824 */ /* 0x000fe200078e0a04 */
[----:B------:R-:W-:Y:S01]  /*81e0*/  ISETP.GE.AND P0, PT, R10, RZ, PT ;  /* 0x000000ff0a00720c */ /* 0x000fe20003f06270 */
[----:B------:R-:W-:Y:S01]  /*81f0*/  IMAD R225, R4, R9, R225 ;  /* 0x0000000904e17224 */ /* 0x000fe200078e02e1 */
[----:B------:R-:W-:Y:S01]  /*8200*/  IABS R224, R12 ;  /* 0x0000000c00e07213 */ /* 0x000fe20000000000 */
[C---:B------:R-:W-:Y:S02]  /*8210*/  VIADD R9, R0.reuse, 0xa3 ;  /* 0x000000a300097836 */ /* 0x040fe40000000000 */
[----:B------:R-:W-:-:S02]  /*8220*/  VIADD R10, R0, 0xa4 ;  /* 0x000000a4000a7836 */ /* 0x000fc40000000000 */
[--C-:B------:R-:W-:Y:S01]  /*8230*/  @!P2 IMAD.IADD R222, R222, 0x1, -R4.reuse ;  /* 0x00000001dedea824 */ /* 0x100fe200078e0a04 */
[----:B------:R-:W-:Y:S01]  /*8240*/  IABS R226, R9 ;  /* 0x0000000900e27213 */ /* 0x000fe20000000000 */
[----:B------:R-:W-:Y:S01]  /*8250*/  @!P6 IMAD.IADD R223, R223, 0x1, -R4 ;  /* 0x00000001dfdfe824 */ /* 0x000fe200078e0a04 */
[----:B------:R-:W-:Y:S01]  /*8260*/  IABS R227, R10 ;  /* 0x0000000a00e37213 */ /* 0x000fe20000000000 */
[----:B------:R-:W-:Y:S01]  /*8270*/  IMAD.HI.U32 R6, R7, R224, RZ ;  /* 0x000000e007067227 */ /* 0x000fe200078e00ff */
[C---:B------:R-:W-:Y:S02]  /*8280*/  ISETP.GT.U32.AND P2, PT, R4.reuse, R221, PT ;  /* 0x000000dd0400720c */ /* 0x040fe40003f44070 */
[C---:B------:R-:W-:Y:S01]  /*8290*/  ISETP.GT.U32.AND P6, PT, R4.reuse, R223, PT ;  /* 0x000000df0400720c */ /* 0x040fe20003fc4070 */
[----:B------:R-:W-:Y:S01]  /*82a0*/  @!P3 IMAD.MOV R219, RZ, RZ, -R219 ;  /* 0x000000ffffdbb224 */ /* 0x000fe200078e0adb */
[----:B------:R-:W-:Y:S01]  /*82b0*/  ISETP.GT.U32.AND P3, PT, R4, R222, PT ;  /* 0x000000de0400720c */ /* 0x000fe20003f64070 */
[----:B------:R-:W-:-:S02]  /*82c0*/  IMAD.MOV R11, RZ, RZ, -R6 ;  /* 0x000000ffff0b7224 */ /* 0x000fc400078e0a06 */
[----:B------:R-:W-:-:S04]  /*82d0*/  IMAD.HI.U32 R3, R7, R226, RZ ;  /* 0x000000e207037227 */ /* 0x000fc800078e00ff */
[----:B------:R-:W-:-:S04]  /*82e0*/  IMAD.HI.U32 R5, R7, R227, RZ ;  /* 0x000000e307057227 */ /* 0x000fc800078e00ff */
[C---:B------:R-:W-:Y:S02]  /*82f0*/  IMAD R224, R4.reuse, R11, R224 ;  /* 0x0000000b04e07224 */ /* 0x040fe400078e02e0 */
[----:B------:R-:W-:Y:S02]  /*8300*/  IMAD.MOV R3, RZ, RZ, -R3 ;  /* 0x000000ffff037224 */ /* 0x000fe400078e0a03 */
[----:B------:R-:W-:Y:S02]  /*8310*/  IMAD.MOV R6, RZ, RZ, -R5 ;  /* 0x000000ffff067224 */ /* 0x000fe400078e0a05 */
[----:B------:R-:W-:Y:S01]  /*8320*/  @!P1 IMAD.MOV R220, RZ, RZ, -R220 ;  /* 0x000000ffffdc9224 */ /* 0x000fe200078e0adc */
[C---:B------:R-:W-:Y:S01]  /*8330*/  ISETP.GT.U32.AND P1, PT, R4.reuse, R224, PT ;  /* 0x000000e00400720c */ /* 0x040fe20003f24070 */
[----:B------:R-:W-:Y:S01]  /*8340*/  @!P2 IMAD.IADD R221, R221, 0x1, -R4 ;  /* 0x00000001dddda824 */ /* 0x000fe200078e0a04 */
[C---:B------:R-:W-:Y:S01]  /*8350*/  ISETP.GT.U32.AND P2, PT, R4.reuse, R225, PT ;  /* 0x000000e10400720c */ /* 0x040fe20003f44070 */
[----:B------:R-:W-:-:S02]  /*8360*/  IMAD R226, R4, R3, R226 ;  /* 0x0000000304e27224 */ /* 0x000fc400078e02e2 */
[----:B------:R-:W-:Y:S02]  /*8370*/  IMAD R227, R4, R6, R227 ;  /* 0x0000000604e37224 */ /* 0x000fe400078e02e3 */
[--C-:B------:R-:W-:Y:S01]  /*8380*/  @!P3 IMAD.IADD R222, R222, 0x1, -R4.reuse ;  /* 0x00000001dedeb824 */ /* 0x100fe200078e0a04 */
[C---:B------:R-:W-:Y:S01]  /*8390*/  ISETP.GT.U32.AND P3, PT, R4.reuse, R226, PT ;  /* 0x000000e20400720c */ /* 0x040fe20003f64070 */
[--C-:B------:R-:W-:Y:S01]  /*83a0*/  @!P6 IMAD.IADD R223, R223, 0x1, -R4.reuse ;  /* 0x00000001dfdfe824 */ /* 0x100fe200078e0a04 */
[----:B------:R-:W-:Y:S01]  /*83b0*/  ISETP.GT.U32.AND P6, PT, R4, R227, PT ;  /* 0x000000e30400720c */ /* 0x000fe20003fc4070 */
[----:B------:R-:W-:Y:S02]  /*83c0*/  VIADD R15, R0, 0xa6 ;  /* 0x000000a6000f7836 */ /* 0x000fe40000000000 */
[--C-:B------:R-:W-:Y:S01]  /*83d0*/  @!P1 IMAD.IADD R224, R224, 0x1, -R4.reuse ;  /* 0x00000001e0e09824 */ /* 0x100fe200078e0a04 */
[----:B------:R-:W-:Y:S01]  /*83e0*/  ISETP.GE.AND P1, PT, R12, RZ, PT ;  /* 0x000000ff0c00720c */ /* 0x000fe20003f26270 */
[--C-:B------:R-:W-:Y:S01]  /*83f0*/  @!P2 IMAD.IADD R225, R225, 0x1, -R4.reuse ;  /* 0x00000001e1e1a824 */ /* 0x100fe200078e0a04 */
[----:B------:R-:W-:Y:S01]  /*8400*/  IABS R229, R15 ;  /* 0x0000000f00e57213 */ /* 0x000fe20000000000 */
[C---:B------:R-:W-:Y:S01]  /*8410*/  VIADD R11, R0.reuse, 0xa5 ;  /* 0x000000a5000b7836 */ /* 0x040fe20000000000 */
[----:B------:R-:W-:Y:S01]  /*8420*/  IADD3 R12, PT, PT, R0, 0xa8, RZ ;  /* 0x000000a8000c7810 */ /* 0x000fe20007ffe0ff */
[----:B------:R-:W-:Y:S01]  /*8430*/  @!P5 IMAD.MOV R221, RZ, RZ, -R221 ;  /* 0x000000ffffddd224 */ /* 0x000fe200078e0add */
[----:B------:R-:W-:Y:S01]  /*8440*/  ISETP.GE.AND P2, PT, R14, RZ, PT ;  /* 0x000000ff0e00720c */ /* 0x000fe20003f46270 */
[--C-:B------:R-:W-:Y:S01]  /*8450*/  @!P3 IMAD.IADD R226, R226, 0x1, -R4.reuse ;  /* 0x00000001e2e2b824 */ /* 0x100fe200078e0a04 */
[C---:B------:R-:W-:Y:S01]  /*8460*/  ISETP.GT.U32.AND P3, PT, R4.reuse, R224, PT ;  /* 0x000000e00400720c */ /* 0x040fe20003f64070 */
[----:B------:R-:W-:Y:S01]  /*8470*/  @!P6 IMAD.IADD R227, R227, 0x1, -R4 ;  /* 0x00000001e3e3e824 */ /* 0x000fe200078e0a04 */
[----:B------:R-:W-:Y:S01]  /*8480*/  ISETP.GT.U32.AND P6, PT, R4, R225, PT ;  /* 0x000000e10400720c */ /* 0x000fe20003fc4070 */
[----:B------:R-:W-:Y:S01]  /*8490*/  IMAD.HI.U32 R5, R7, R229, RZ ;  /* 0x000000e507057227 */ /* 0x000fe200078e00ff */
[----:B------:R-:W-:-:S02]  /*84a0*/  IABS R228, R11 ;  /* 0x0000000b00e47213 */ /* 0x000fc40000000000 */
[----:B------:R-:W-:Y:S01]  /*84b0*/  ISETP.GT.U32.AND P5, PT, R4, R226, PT ;  /* 0x000000e20400720c */ /* 0x000fe20003fa4070 */
[----:B------:R-:W-:Y:S01]  /*84c0*/  IMAD.MOV R5, RZ, RZ, -R5 ;  /* 0x000000ffff057224 */ /* 0x000fe200078e0a05 */
[----:B------:R-:W-:Y:S01]  /*84d0*/  IABS R231, R12 ;  /* 0x0000000c00e77213 */ /* 0x000fe20000000000 */
[----:B------:R-:W-:Y:S02]  /*84e0*/  VIADD R6, R0, 0xa7 ;  /* 0x000000a700067836 */ /* 0x000fe40000000000 */
[----:B------:R-:W-:-:S03]  /*84f0*/  IMAD.HI.U32 R3, R7, R228, RZ ;  /* 0x000000e407037227 */ /* 0x000fc600078e00ff */
[----:B------:R-:W-:Y:S01]  /*8500*/  IABS R230, R6 ;  /* 0x0000000600e67213 */ /* 0x000fe20000000000 */
[C---:B------:R-:W-:Y:S02]  /*8510*/  IMAD R229, R4.reuse, R5, R229 ;  /* 0x0000000504e57224 */ /* 0x040fe400078e02e5 */
[----:B------:R-:W-:Y:S02]  /*8520*/  IMAD.MOV R3, RZ, RZ, -R3 ;  /* 0x000000ffff037224 */ /* 0x000fe400078e0a03 */
[----:B------:R-:W-:Y:S01]  /*8530*/  @!P4 IMAD.MOV R222, RZ, RZ, -R222 ;  /* 0x000000ffffdec224 */ /* 0x000fe200078e0ade */
[----:B------:R-:W-:Y:S01]  /*8540*/  ISETP.GT.U32.AND P4, PT, R4, R227, PT ;  /* 0x000000e30400720c */ /* 0x000fe20003f84070 */
[--C-:B------:R-:W-:Y:S01]  /*8550*/  @!P3 IMAD.IADD R224, R224, 0x1, -R4.reuse ;  /* 0x00000001e0e0b824 */ /* 0x100fe200078e0a04 */
[----:B------:R-:W-:Y:S01]  /*8560*/  ISETP.GE.AND P3, PT, R9, RZ, PT ;  /* 0x000000ff0900720c */ /* 0x000fe20003f66270 */
[----:B------:R-:W-:Y:S01]  /*8570*/  @!P6 IMAD.IADD R225, R225, 0x1, -R4 ;  /* 0x00000001e1e1e824 */ /* 0x000fe200078e0a04 */
[C---:B------:R-:W-:Y:S01]  /*8580*/  ISETP.GT.U32.AND P6, PT, R4.reuse, R229, PT ;  /* 0x000000e50400720c */ /* 0x040fe20003fc4070 */
[----:B------:R-:W-:-:S02]  /*8590*/  IMAD R228, R4, R3, R228 ;  /* 0x0000000304e47224 */ /* 0x000fc400078e02e4 */
[----:B------:R-:W-:-:S04]  /*85a0*/  IMAD.HI.U32 R3, R7, R230, RZ ;  /* 0x000000e607037227 */ /* 0x000fc800078e00ff */
[----:B------:R-:W-:Y:S01]  /*85b0*/  @!P5 IMAD.IADD R226, R226, 0x1, -R4 ;  /* 0x00000001e2e2d824 */ /* 0x000fe200078e0a04 */
[----:B------:R-:W-:Y:S01]  /*85c0*/  ISETP.GE.AND P5, PT, R10, RZ, PT ;  /* 0x000000ff0a00720c */ /* 0x000fe20003fa6270 */
[----:B------:R-:W-:-:S04]  /*85d0*/  IMAD.HI.U32 R5, R7, R231, RZ ;  /* 0x000000e707057227 */ /* 0x000fc800078e00ff */
[----:B------:R-:W-:Y:S02]  /*85e0*/  IMAD.MOV R3, RZ, RZ, -R3 ;  /* 0x000000ffff037224 */ /* 0x000fe400078e0a03 */
[----:B------:R-:W-:Y:S01]  /*85f0*/  @!P0 IMAD.MOV R223, RZ, RZ, -R223 ;  /* 0x000000ffffdf8224 */ /* 0x000fe200078e0adf */
[C---:B------:R-:W-:Y:S01]  /*8600*/  ISETP.GT.U32.AND P0, PT, R4.reuse, R228, PT ;  /* 0x000000e40400720c */ /* 0x040fe20003f04070 */
[----:B------:R-:W-:Y:S02]  /*8610*/  IMAD.MOV R5, RZ, RZ, -R5 ;  /* 0x000000ffff057224 */ /* 0x000fe400078e0a05 */
[----:B------:R-:W-:Y:S02]  /*8620*/  IMAD R230, R4, R3, R230 ;  /* 0x0000000304e67224 */ /* 0x000fe400078e02e6 */
[--C-:B------:R-:W-:Y:S01]  /*8630*/  @!P4 IMAD.IADD R227, R227, 0x1, -R4.reuse ;  /* 0x00000001e3e3c824 */ /* 0x100fe200078e0a04 */
[----:B------:R-:W-:Y:S01]  /*8640*/  ISETP.GE.AND P4, PT, R11, RZ, PT ;  /* 0x000000ff0b00720c */ /* 0x000fe20003f86270 */
[----:B------:R-:W-:Y:S01]  /*8650*/  @!P6 IMAD.IADD R229, R229, 0x1, -R4 ;  /* 0x00000001e5e5e824 */ /* 0x000fe200078e0a04 */
[----:B------:R-:W-:Y:S01]  /*8660*/  ISETP.GE.AND P6, PT, R6, RZ, PT ;  /* 0x000000ff0600720c */ /* 0x000fe20003fc6270 */
[----:B------:R-:W-:Y:S01]  /*8670*/  IMAD R231, R4, R5, R231 ;  /* 0x0000000504e77224 */ /* 0x000fe200078e02e7 */
[----:B------:R-:W-:Y:S01]  /*8680*/  IADD3 R5, PT, PT, R0, 0xaa, RZ ;  /* 0x000000aa00057810 */ /* 0x000fe20007ffe0ff */
[----:B------:R-:W-:Y:S01]  /*8690*/  @!P3 IMAD.MOV R226, RZ, RZ, -R226 ;  /* 0x000000ffffe2b224 */ /* 0x000fe200078e0ae2 */
[C---:B------:R-:W-:Y:S01]  /*86a0*/  ISETP.GT.U32.AND P3, PT, R4.reuse, R230, PT ;  /* 0x000000e60400720c */ /* 0x040fe20003f64070 */
[----:B------:R-:W-:Y:S01]  /*86b0*/  @!P2 IMAD.MOV R225, RZ, RZ, -R225 ;  /* 0x000000ffffe1a224 */ /* 0x000fe200078e0ae1 */
[C---:B------:R-:W-:Y:S01]  /*86c0*/  ISETP.GT.U32.AND P2, PT, R4.reuse, R229, PT ;  /* 0x000000e50400720c */ /* 0x040fe20003f44070 */
[----:B------:R-:W-:Y:S01]  /*86d0*/  @!P5 IMAD.MOV R227, RZ, RZ, -R227 ;  /* 0x000000ffffe3d224 */ /* 0x000fe200078e0ae3 */
[----:B------:R-:W-:Y:S01]  /*86e0*/  ISETP.GT.U32.AND P5, PT, R4, R231, PT ;  /* 0x000000e70400720c */ /* 0x000fe20003fa4070 */
[----:B------:R-:W-:Y:S01]  /*86f0*/  @!P0 IMAD.IADD R228, R228, 0x1, -R4 ;  /* 0x00000001e4e48824 */ /* 0x000fe200078e0a04 */
[----:B------:R-:W-:Y:S01]  /*8700*/  IABS R233, R5 ;  /* 0x0000000500e97213 */ /* 0x000fe20000000000 */
[----:B------:R-:W-:Y:S01]  /*8710*/  VIADD R3, R0, 0xa9 ;  /* 0x000000a900037836 */ /* 0x000fe20000000000 */
[----:B------:R-:W-:Y:S01]  /*8720*/  ISETP.GE.AND P0, PT, R15, RZ, PT ;  /* 0x000000ff0f00720c */ /* 0x000fe20003f06270 */
[----:B------:R-:W-:Y:S01]  /*8730*/  @!P1 IMAD.MOV R224, RZ, RZ, -R224 ;  /* 0x000000ffffe09224 */ /* 0x000fe200078e0ae0 */
[----:B------:R-:W-:Y:S01]  /*8740*/  ISETP.GT.U32.AND P1, PT, R4, R228, PT ;  /* 0x000000e40400720c */ /* 0x000fe20003f24070 */
[----:B------:R-:W-:Y:S01]  /*8750*/  VIADD R6, R0, 0xab ;  /* 0x000000ab00067836 */ /* 0x000fe20000000000 */
[----:B------:R-:W-:Y:S01]  /*8760*/  IABS R232, R3 ;  /* 0x0000000300e87213 */ /* 0x000fe20000000000 */
[--C-:B------:R-:W-:Y:S01]  /*8770*/  @!P3 IMAD.IADD R230, R230, 0x1, -R4.reuse ;  /* 0x00000001e6e6b824 */ /* 0x100fe200078e0a04 */
[----:B------:R-:W-:Y:S01]  /*8780*/  ISETP.GE.AND P3, PT, R5, RZ, PT ;  /* 0x000000ff0500720c */ /* 0x000fe20003f66270 */
[--C-:B------:R-:W-:Y:S01]  /*8790*/  @!P2 IMAD.IADD R229, R229, 0x1, -R4.reuse ;  /* 0x00000001e5e5a824 */ /* 0x100fe200078e0a04 */
[----:B------:R-:W-:Y:S01]  /*87a0*/  ISETP.GE.AND P2, PT, R3, RZ, PT ;  /* 0x000000ff0300720c */ /* 0x000fe20003f46270 */
[----:B------:R-:W-:Y:S01]  /*87b0*/  @!P5 IMAD.IADD R231, R231, 0x1, -R4 ;  /* 0x00000001e7e7d824 */ /* 0x000fe200078e0a04 */
[----:B------:R-:W-:Y:S01]  /*87c0*/  ISETP.GT.U32.AND P5, PT, R4, R230, PT ;  /* 0x000000e60400720c */ /* 0x000fe20003fa4070 */
[----:B------:R-:W-:Y:S01]  /*87d0*/  IMAD.HI.U32 R3, R7, R232, RZ ;  /* 0x000000e807037227 */ /* 0x000fe200078e00ff */
[----:B------:R-:W-:-:S03]  /*87e0*/  IABS R234, R6 ;  /* 0x0000000600ea7213 */ /* 0x000fc60000000000 */
[----:B------:R-:W-:Y:S02]  /*87f0*/  IMAD.MOV R3, RZ, RZ, -R3 ;  /* 0x000000ffff037224 */ /* 0x000fe400078e0a03 */
[----:B------:R-:W-:Y:S01]  /*8800*/  @!P1 IMAD.IADD R228, R228, 0x1, -R4 ;  /* 0x00000001e4e49824 */ /* 0x000fe200078e0a04 */
[----:B------:R-:W-:Y:S01]  /*8810*/  ISETP.GE.AND P1, PT, R12, RZ, PT ;  /* 0x000000ff0c00720c */ /* 0x000fe20003f26270 */
[----:B------:R-:W-:Y:S02]  /*8820*/  IMAD R232, R4, R3, R232 ;  /* 0x0000000304e87224 */ /* 0x000fe400078e02e8 */
[----:B------:R-:W-:-:S04]  /*8830*/  IMAD.HI.U32 R5, R7, R233, RZ ;  /* 0x000000e907057227 */ /* 0x000fc800078e00ff */
[----:B------:R-:W-:Y:S01]  /*8840*/  @!P4 IMAD.MOV R228, RZ, RZ, -R228 ;  /* 0x000000ffffe4c224 */ /* 0x000fe200078e0ae4 */
[----:B------:R-:W-:Y:S01]  /*8850*/  ISETP.GT.U32.AND P4, PT, R4, R231, PT ;  /* 0x000000e70400720c */ /* 0x000fe20003f84070 */
[----:B------:R-:W-:Y:S01]  /*8860*/  @!P5 IMAD.IADD R230, R230, 0x1, -R4 ;  /* 0x00000001e6e6d824 */ /* 0x000fe200078e0a04 */
[----:B------:R-:W-:Y:S01]  /*8870*/  ISETP.GT.U32.AND P5, PT, R4, R232, PT ;  /* 0x000000e80400720c */ /* 0x000fe20003fa4070 */
[----:B------:R-:W-:Y:S02]  /*8880*/  IMAD.MOV R5, RZ, RZ, -R5 ;  /* 0x000000ffff057224 */ /* 0x000fe400078e0a05 */
[----:B------:R-:W-:Y:S02]  /*8890*/  VIADD R3, R0, 0xac ;  /* 0x000000ac00037836 */ /* 0x000fe40000000000 */
[C---:B------:R-:W-:Y:S02]  /*88a0*/  IMAD R233, R4.reuse, R5, R233 ;  /* 0x0000000504e97224 */ /* 0x040fe400078e02e9 */
[----:B------:R-:W-:Y:S01]  /*88b0*/  @!P6 IMAD.MOV R230, RZ, RZ, -R230 ;  /* 0x000000ffffe6e224 */ /* 0x000fe200078e0ae6 */
[----:B------:R-:W-:Y:S01]  /*88c0*/  IABS R235, R3 ;  /* 0x0000000300eb7213 */ /* 0x000fe20000000000 */
[----:B------:R-:W-:Y:S01]  /*88d0*/  @!P0 IMAD.MOV R229, RZ, RZ, -R229 ;  /* 0x000000ffffe58224 */ /* 0x000fe200078e0ae5 */
[----:B------:R-:W-:Y:S01]  /*88e0*/  ISETP.GT.U32.AND P6, PT, R4, R233, PT ;  /* 0x000000e90400720c */ /* 0x000fe20003fc4070 */
[----:B------:R-:W-:Y:S01]  /*88f0*/  @!P4 IMAD.IADD R231, R231, 0x1, -R4 ;  /* 0x00000001e7e7c824 */ /* 0x000fe200078e0a04 */
[----:B------:R-:W-:Y:S01]  /*8900*/  ISETP.GE.AND P4, PT, R3, RZ, PT ;  /* 0x000000ff0300720c */ /* 0x000fe20003f86270 */
[----:B------:R-:W-:Y:S01]  /*8910*/  IMAD.HI.U32 R3, R7, R234, RZ ;  /* 0x000000ea07037227 */ /* 0x000fe200078e00ff */
[----:B------:R-:W-:-:S02]  /*8920*/  @!P5 IADD3 R232, PT, PT, R232, -R4, RZ ;  /* 0x80000004e8e8d210 */ /* 0x000fc40007ffe0ff */
[----:B------:R-:W-:Y:S01]  /*8930*/  ISETP.GE.AND P0, PT, R6, RZ, PT ;  /* 0x000000ff0600720c */ /* 0x000fe20003f06270 */
[----:B------:R-:W-:Y:S01]  /*8940*/  VIADD R6, R0, 0xad ;  /* 0x000000ad00067836 */ /* 0x000fe20000000000 */
[----:B------:R-:W-:Y:S01]  /*8950*/  ISETP.GT.U32.AND P5, PT, R4, R232, PT ;  /* 0x000000e80400720c */ /* 0x000fe20003fa4070 */
[----:B------:R-:W-:Y:S02]  /*8960*/  IMAD.MOV R5, RZ, RZ, -R3 ;  /* 0x000000ffff057224 */ /* 0x000fe400078e0a03 */
[----:B------:R-:W-:Y:S01]  /*8970*/  IMAD.HI.U32 R3, R7, R235, RZ ;  /* 0x000000eb07037227 */ /* 0x000fe200078e00ff */
[----:B------:R-:W-:-:S03]  /*8980*/  IABS R236, R6 ;  /* 0x0000000600ec7213 */ /* 0x000fc60000000000 */
[----:B------:R-:W-:Y:S02]  /*8990*/  VIADD R9, R0, 0xae ;  /* 0x000000ae00097836 */ /* 0x000fe40000000000 */
[----:B------:R-:W-:Y:S02]  /*89a0*/  @!P6 IMAD.IADD R233, R233, 0x1, -R4 ;  /* 0x00000001e9e9e824 */ /* 0x000fe400078e0a04 */
[----:B------:R-:W-:Y:S01]  /*89b0*/  IMAD.MOV R3, RZ, RZ, -R3 ;  /* 0x000000ffff037224 */ /* 0x000fe200078e0a03 */
[----:B------:R-:W-:Y:S01]  /*89c0*/  IABS R237, R9 ;  /* 0x0000000900ed7213 */ /* 0x000fe20000000000 */
        /* <DEDUP_REMOVED lines=12> */
[C---:B------:R-:W-:Y:S02]  /*8a90*/  IMAD R237, R4.reuse, R5, R237 ;  /* 0x0000000504ed7224 */ /* 0x040fe400078e02ed */
[----:B------:R-:W-:Y:S01]  /*8aa0*/  @!P6 IMAD.IADD R233, R233, 0x1, -R4 ;  /* 0x00000001e9e9e824 */ /* 0x000fe200078e0a04 */
[----:B------:R-:W-:Y:S01]  /*8ab0*/  ISETP.GT.U32.AND P6, PT, R4, R236, PT ;  /* 0x000000ec0400720c */ /* 0x000fe20003fc4070 */
[----:B------:R-:W-:-:S02]  /*8ac0*/  VIADD R6, R0, 0xaf ;  /* 0x000000af00067836 */ /* 0x000fc40000000000 */
[----:B------:R-:W-:Y:S01]  /*8ad0*/  @!P5 IMAD.IADD R234, R234, 0x1, -R4 ;  /* 0x00000001eaead824 */ /* 0x000fe200078e0a04 */
[----:B------:R-:W-:Y:S01]  /*8ae0*/  ISETP.GT.U32.AND P5, PT, R4, R237, PT ;  /* 0x000000ed0400720c */ /* 0x000fe20003fa4070 */
[----:B------:R-:W-:Y:S01]  /*8af0*/  @!P2 IMAD.MOV R232, RZ, RZ, -R232 ;  /* 0x000000ffffe8a224 */ /* 0x000fe200078e0ae8 */
[----:B------:R-:W-:Y:S01]  /*8b00*/  IABS R238, R6 ;  /* 0x0000000600ee7213 */ /* 0x000fe20000000000 */
[----:B------:R-:W-:Y:S01]  /*8b10*/  VIADD R10, R0, 0xb0 ;  /* 0x000000b0000a7836 */ /* 0x000fe20000000000 */
[----:B------:R-:W-:Y:S01]  /*8b20*/  ISETP.GT.U32.AND P2, PT, R4, R235, PT ;  /* 0x000000eb0400720c */ /* 0x000fe20003f44070 */
[----:B------:R-:W-:Y:S01]  /*8b30*/  VIADD R11, R0, 0xb1 ;  /* 0x000000b1000b7836 */ /* 0x000fe20000000000 */
[----:B------:R-:W-:Y:S01]  /*8b40*/  @!P3 IADD3 R233, PT, PT, -R233, RZ, RZ ;  /* 0x000000ffe9e9b210 */ /* 0x000fe20007ffe1ff */
[----:B------:R-:W-:Y:S01]  /*8b50*/  IMAD.HI.U32 R3, R7, R238, RZ ;  /* 0x000000ee07037227 */ /* 0x000fe200078e00ff */
[----:B------:R-:W-:Y:S02]  /*8b60*/  IABS R239, R10 ;  /* 0x0000000a00ef7213 */ /* 0x000fe40000000000 */
[----:B------:R-:W-:Y:S01]  /*8b70*/  IABS R240, R11 ;  /* 0x0000000b00f07213 */ /* 0x000fe20000000000 */
[----:B------:R-:W-:-:S02]  /*8b80*/  @!P6 IMAD.IADD R236, R236, 0x1, -R4 ;  /* 0x00000001ecece824 */ /* 0x000fc400078e0a04 */
[----:B------:R-:W-:Y:S02]  /*8b90*/  IMAD.MOV R3, RZ, RZ, -R3 ;  /* 0x000000ffff037224 */ /* 0x000fe400078e0a03 */
[----:B------:R-:W-:Y:S01]  /*8ba0*/  @!P5 IMAD.IADD R237, R237, 0x1, -R4 ;  /* 0x00000001ededd824 */ /* 0x000fe200078e0a04 */
[C---:B------:R-:W-:Y:S01]  /*8bb0*/  ISETP.GT.U32.AND P5, PT, R4.reuse, R236, PT ;  /* 0x000000ec0400720c */ /* 0x040fe20003fa4070 */
[C---:B------:R-:W-:Y:S02]  /*8bc0*/  IMAD R238, R4.reuse, R3, R238 ;  /* 0x0000000304ee7224 */ /* 0x040fe400078e02ee */
[----:B------:R-:W-:Y:S01]  /*8bd0*/  IMAD.HI.U32 R3, R7, R239, RZ ;  /* 0x000000ef07037227 */ /* 0x000fe200078e00ff */
[----:B------:R-:W-:-:S03]  /*8be0*/  ISETP.GT.U32.AND P3, PT, R4, R237, PT ;  /* 0x000000ed0400720c */ /* 0x000fc60003f64070 */
[--C-:B------:R-:W-:Y:S01]  /*8bf0*/  @!P2 IMAD.IADD R235, R235, 0x1, -R4.reuse ;  /* 0x00000001ebeba824 */ /* 0x100fe200078e0a04 */
[----:B------:R-:W-:Y:S01]  /*8c00*/  ISETP.GT.U32.AND P2, PT, R4, R234, PT ;  /* 0x000000ea0400720c */ /* 0x000fe20003f44070 */
[----:B------:R-:W-:Y:S02]  /*8c10*/  IMAD.MOV R3, RZ, RZ, -R3 ;  /* 0x000000ffff037224 */ /* 0x000fe400078e0a03 */
[----:B------:R-:W-:Y:S01]  /*8c20*/  VIADD R12, R0, 0xb2 ;  /* 0x000000b2000c7836 */ /* 0x000fe20000000000 */
[C---:B------:R-:W-:Y:S01]  /*8c30*/  ISETP.GT.U32.AND P6, PT, R4.reuse, R235, PT ;  /* 0x000000eb0400720c */ /* 0x040fe20003fc4070 */
[----:B------:R-:W-:Y:S02]  /*8c40*/  IMAD R239, R4, R3, R239 ;  /* 0x0000000304ef7224 */ /* 0x000fe400078e02ef */
[----:B------:R-:W-:Y:S01]  /*8c50*/  @!P5 IMAD.IADD R236, R236, 0x1, -R4 ;  /* 0x00000001ececd824 */ /* 0x000fe200078e0a04 */
[----:B------:R-:W-:Y:S01]  /*8c60*/  IABS R241, R12 ;  /* 0x0000000c00f17213 */ /* 0x000fe20000000000 */
[----:B------:R-:W-:Y:S01]  /*8c70*/  IMAD.HI.U32 R3, R7, R240, RZ ;  /* 0x000000f007037227 */ /* 0x000fe200078e00ff */
[----:B------:R-:W-:-:S03]  /*8c80*/  ISETP.GT.U32.AND P5, PT, R4, R239, PT ;  /* 0x000000ef0400720c */ /* 0x000fc60003fa4070 */
[----:B------:R-:W-:Y:S02]  /*8c90*/  IMAD.MOV R3, RZ, RZ, -R3 ;  /* 0x000000ffff037224 */ /* 0x000fe400078e0a03 */
[--C-:B------:R-:W-:Y:S01]  /*8ca0*/  @!P2 IMAD.IADD R234, R234, 0x1, -R4.reuse ;  /* 0x00000001eaeaa824 */ /* 0x100fe200078e0a04 */
[----:B------:R-:W-:Y:S01]  /*8cb0*/  ISETP.GT.U32.AND P2, PT, R4, R238, PT ;  /* 0x000000ee0400720c */ /* 0x000fe20003f44070 */
[----:B------:R-:W-:Y:S01]  /*8cc0*/  @!P6 IMAD.IADD R235, R235, 0x1, -R4 ;  /* 0x00000001ebebe824 */ /* 0x000fe200078e0a04 */
[----:B------:R-:W-:Y:S01]  /*8cd0*/  ISETP.GE.AND P6, PT, R9, RZ, PT ;  /* 0x000000ff0900720c */ /* 0x000fe20003fc6270 */
[----:B------:R-:W-:Y:S02]  /*8ce0*/  VIADD R9, R0, 0xb3 ;  /* 0x000000b300097836 */ /* 0x000fe40000000000 */
[----:B------:R-:W-:Y:S02]  /*8cf0*/  IMAD R240, R4, R3, R240 ;  /* 0x0000000304f07224 */ /* 0x000fe400078e02f0 */
[----:B------:R-:W-:Y:S01]  /*8d00*/  @!P5 IMAD.IADD R239, R239, 0x1, -R4 ;  /* 0x00000001efefd824 */ /* 0x000fe200078e0a04 */
[----:B------:R-:W-:Y:S01]  /*8d10*/  IABS R242, R9 ;  /* 0x0000000900f27213 */ /* 0x000fe20000000000 */
[----:B------:R-:W-:-:S03]  /*8d20*/  IMAD.HI.U32 R5, R7, R241, RZ ;  /* 0x000000f107057227 */ /* 0x000fc600078e00ff */
[----:B------:R-:W-:Y:S01]  /*8d30*/  ISETP.GT.U32.AND P5, PT, R4, R239, PT ;  /* 0x000000ef0400720c */ /* 0x000fe20003fa4070 */
[----:B------:R-:W-:-:S04]  /*8d40*/  IMAD.HI.U32 R3, R7, R242, RZ ;  /* 0x000000f207037227 */ /* 0x000fc800078e00ff */
[----:B------:R-:W-:Y:S02]  /*8d50*/  IMAD.MOV R3, RZ, RZ, -R3 ;  /* 0x000000ffff037224 */ /* 0x000fe400078e0a03 */
[----:B------:R-:W-:Y:S02]  /*8d60*/  IMAD.MOV R5, RZ, RZ, -R5 ;  /* 0x000000ffff057224 */ /* 0x000fe400078e0a05 */
[----:B------:R-:W-:Y:S02]  /*8d70*/  IMAD R242, R4, R3, R242 ;  /* 0x0000000304f27224 */ /* 0x000fe400078e02f2 */
[--C-:B------:R-:W-:Y:S01]  /*8d80*/  @!P3 IMAD.IADD R237, R237, 0x1, -R4.reuse ;  /* 0x00000001ededb824 */ /* 0x100fe200078e0a04 */
[----:B------:R-:W-:Y:S01]  /*8d90*/  ISETP.GE.AND P3, PT, R6, RZ, PT ;  /* 0x000000ff0600720c */ /* 0x000fe20003f66270 */
[--C-:B------:R-:W-:Y:S01]  /*8da0*/  @!P5 IMAD.IADD R239, R239, 0x1, -R4.reuse ;  /* 0x00000001efefd824 */ /* 0x100fe200078e0a04 */
[----:B------:R-:W-:Y:S01]  /*8db0*/  ISETP.GT.U32.AND P5, PT, R4, R242, PT ;  /* 0x000000f20400720c */ /* 0x000fe20003fa4070 */
[----:B------:R-:W-:Y:S01]  /*8dc0*/  @!P2 IMAD.IADD R238, R238, 0x1, -R4 ;  /* 0x00000001eeeea824 */ /* 0x000fe200078e0a04 */
[----:B------:R-:W-:Y:S01]  /*8dd0*/  ISETP.GE.AND P2, PT, R10, RZ, PT ;  /* 0x000000ff0a00720c */ /* 0x000fe20003f46270 */
[----:B------:R-:W-:Y:S01]  /*8de0*/  IMAD R241, R4, R5, R241 ;  /* 0x0000000504f17224 */ /* 0x000fe200078e02f1 */
[C---:B------:R-:W-:Y:S01]  /*8df0*/  IADD3 R10, PT, PT, R0.reuse, 0xb5, RZ ;  /* 0x000000b5000a7810 */ /* 0x040fe20007ffe0ff */
[----:B------:R-:W-:-:S02]  /*8e00*/  VIADD R6, R0, 0xb4 ;  /* 0x000000b400067836 */ /* 0x000fc40000000000 */
        /* <DEDUP_REMOVED lines=8> */
[----:B------:R-:W-:Y:S01]  /*8e90*/  @!P1 IMAD.MOV R236, RZ, RZ, -R236 ;  /* 0x000000ffffec9224 */ /* 0x000fe200078e0aec */
[----:B------:R-:W-:Y:S01]  /*8ea0*/  IABS R244, R10 ;  /* 0x0000000a00f47213 */ /* 0x000fe20000000000 */
[----:B------:R-:W-:Y:S01]  /*8eb0*/  @!P2 IMAD.MOV R239, RZ, RZ, -R239 ;  /* 0x000000ffffefa224 */ /* 0x000fe200078e0aef */
[----:B------:R-:W-:Y:S01]  /*8ec0*/  ISETP.GT.U32.AND P5, PT, R4, R242, PT ;  /* 0x000000f20400720c */ /* 0x000fe20003fa4070 */
[----:B------:R-:W-:Y:S01]  /*8ed0*/  IMAD.HI.U32 R3, R7, R243, RZ ;  /* 0x000000f307037227 */ /* 0x000fe200078e00ff */
[----:B------:R-:W-:-:S03]  /*8ee0*/  ISETP.GE.AND P1, PT, R11, RZ, PT ;  /* 0x000000ff0b00720c */ /* 0x000fc60003f26270 */
[----:B------:R-:W-:Y:S02]  /*8ef0*/  IMAD.MOV R5, RZ, RZ, -R3 ;  /* 0x000000ffff057224 */ /* 0x000fe400078e0a03 */
[----:B------:R-:W-:-:S04]  /*8f00*/  IMAD.HI.U32 R3, R7, R244, RZ ;  /* 0x000000f407037227 */ /* 0x000fc800078e00ff */
[--C-:B------:R-:W-:Y:S01]  /*8f10*/  @!P0 IMAD.IADD R238, R238, 0x1, -R4.reuse ;  /* 0x00000001eeee8824 */ /* 0x100fe200078e0a04 */
[----:B------:R-:W-:Y:S01]  /*8f20*/  ISETP.GE.AND P0, PT, R12, RZ, PT ;  /* 0x000000ff0c00720c */ /* 0x000fe20003f06270 */
[--C-:B------:R-:W-:Y:S01]  /*8f30*/  @!P4 IMAD.IADD R240, R240, 0x1, -R4.reuse ;  /* 0x00000001f0f0c824 */ /* 0x100fe200078e0a04 */
[----:B------:R-:W-:Y:S01]  /*8f40*/  ISETP.GE.AND P4, PT, R9, RZ, PT ;  /* 0x000000ff0900720c */ /* 0x000fe20003f86270 */
[----:B------:R-:W-:Y:S02]  /*8f50*/  @!P6 IMAD.IADD R241, R241, 0x1, -R4 ;  /* 0x00000001f1f1e824 */ /* 0x000fe400078e0a04 */
[----:B------:R-:W-:Y:S01]  /*8f60*/  IMAD.MOV R3, RZ, RZ, -R3 ;  /* 0x000000ffff037224 */ /* 0x000fe200078e0a03 */
[C---:B------:R-:W-:Y:S01]  /*8f70*/  ISETP.GT.U32.AND P6, PT, R4.reuse, R240, PT ;  /* 0x000000f00400720c */ /* 0x040fe20003fc4070 */
[----:B------:R-:W-:Y:S01]  /*8f80*/  @!P3 IMAD.MOV R238, RZ, RZ, -R238 ;  /* 0x000000ffffeeb224 */ /* 0x000fe200078e0aee */
[C---:B------:R-:W-:Y:S01]  /*8f90*/  ISETP.GT.U32.AND P3, PT, R4.reuse, R241, PT ;  /* 0x000000f10400720c */ /* 0x040fe20003f64070 */
[----:B------:R-:W-:-:S02]  /*8fa0*/  IMAD R244, R4, R3, R244 ;  /* 0x0000000304f47224 */ /* 0x000fc400078e02f4 */
[----:B------:R-:W-:Y:S02]  /*8fb0*/  VIADD R9, R0, 0xb6 ;  /* 0x000000b600097836 */ /* 0x000fe40000000000 */
[--C-:B------:R-:W-:Y:S01]  /*8fc0*/  @!P5 IMAD.IADD R242, R242, 0x1, -R4.reuse ;  /* 0x00000001f2f2d824 */ /* 0x100fe200078e0a04 */
[C---:B------:R-:W-:Y:S01]  /*8fd0*/  ISETP.GT.U32.AND P5, PT, R4.reuse, R244, PT ;  /* 0x000000f40400720c */ /* 0x040fe20003fa4070 */
[----:B------:R-:W-:Y:S01]  /*8fe0*/  IMAD R243, R4, R5, R243 ;  /* 0x0000000504f37224 */ /* 0x000fe200078e02f3 */
[----:B------:R-:W-:Y:S01]  /*8ff0*/  IABS R245, R9 ;  /* 0x0000000900f57213 */ /* 0x000fe20000000000 */
[----:B------:R-:W-:Y:S02]  /*9000*/  VIADD R11, R0, 0xb7 ;  /* 0x000000b7000b7836 */ /* 0x000fe40000000000 */
[--C-:B------:R-:W-:Y:S01]  /*9010*/  @!P6 IMAD.IADD R240, R240, 0x1, -R4.reuse ;  /* 0x00000001f0f0e824 */ /* 0x100fe200078e0a04 */
[----:B------:R-:W-:Y:S01]  /*9020*/  ISETP.GT.U32.AND P6, PT, R4, R243, PT ;  /* 0x000000f30400720c */ /* 0x000fe20003fc4070 */
[----:B------:R-:W-:Y:S01]  /*9030*/  @!P3 IMAD.IADD R241, R241, 0x1, -R4 ;  /* 0x00000001f1f1b824 */ /* 0x000fe200078e0a04 */
[----:B------:R-:W-:Y:S01]  /*9040*/  ISETP.GE.AND P3, PT, R6, RZ, PT ;  /* 0x000000ff0600720c */ /* 0x000fe20003f66270 */
[----:B------:R-:W-:Y:S01]  /*9050*/  VIADD R6, R0, 0xb8 ;  /* 0x000000b800067836 */ /* 0x000fe20000000000 */
[----:B------:R-:W-:Y:S01]  /*9060*/  IABS R246, R11 ;  /* 0x0000000b00f67213 */ /* 0x000fe20000000000 */
[----:B------:R-:W-:-:S02]  /*9070*/  IMAD.HI.U32 R3, R7, R245, RZ ;  /* 0x000000f507037227 */ /* 0x000fc400078e00ff */
[----:B------:R-:W-:Y:S02]  /*9080*/  @!P5 IADD3 R244, PT, PT, R244, -R4, RZ ;  /* 0x80000004f4f4d210 */ /* 0x000fe40007ffe0ff */
[----:B------:R-:W-:Y:S01]  /*9090*/  IABS R247, R6 ;  /* 0x0000000600f77213 */ /* 0x000fe20000000000 */
[----:B------:R-:W-:Y:S01]  /*90a0*/  IMAD.MOV R3, RZ, RZ, -R3 ;  /* 0x000000ffff037224 */ /* 0x000fe200078e0a03 */
[C---:B------:R-:W-:Y:S01]  /*90b0*/  ISETP.GT.U32.AND P2, PT, R4.reuse, R244, PT ;  /* 0x000000f40400720c */ /* 0x040fe20003f44070 */
[----:B------:R-:W-:Y:S02]  /*90c0*/  @!P1 IMAD.MOV R240, RZ, RZ, -R240 ;  /* 0x000000fffff09224 */ /* 0x000fe400078e0af0 */
[----:B------:R-:W-:Y:S02]  /*90d0*/  IMAD R245, R4, R3, R245 ;  /* 0x0000000304f57224 */ /* 0x000fe400078e02f5 */
[----:B------:R-:W-:-:S03]  /*90e0*/  IMAD.HI.U32 R3, R7, R247, RZ ;  /* 0x000000f707037227 */ /* 0x000fc600078e00ff */
[----:B------:R-:W-:Y:S01]  /*90f0*/  ISETP.GT.U32.AND P1, PT, R4, R245, PT ;  /* 0x000000f50400720c */ /* 0x000fe20003f24070 */
[--C-:B------:R-:W-:Y:S01]  /*9100*/  @!P6 IMAD.IADD R243, R243, 0x1, -R4.reuse ;  /* 0x00000001f3f3e824 */ /* 0x100fe200078e0a04 */
[----:B------:R-:W-:Y:S01]  /*9110*/  ISETP.GE.AND P6, PT, R10, RZ, PT ;  /* 0x000000ff0a00720c */ /* 0x000fe20003fc6270 */
[----:B------:R-:W-:Y:S02]  /*9120*/  IMAD.MOV R3, RZ, RZ, -R3 ;  /* 0x000000ffff037224 */ /* 0x000fe400078e0a03 */
[----:B------:R-:W-:Y:S01]  /*9130*/  @!P2 IMAD.IADD R244, R244, 0x1, -R4 ;  /* 0x00000001f4f4a824 */ /* 0x000fe200078e0a04 */
[C---:B------:R-:W-:Y:S01]  /*9140*/  ISETP.GT.U32.AND P5, PT, R4.reuse, R243, PT ;  /* 0x000000f30400720c */ /* 0x040fe20003fa4070 */
[----:B------:R-:W-:Y:S02]  /*9150*/  IMAD R247, R4, R3, R247 ;  /* 0x0000000304f77224 */ /* 0x000fe400078e02f7 */
[----:B------:R-:W-:-:S03]  /*9160*/  IMAD.HI.U32 R5, R7, R246, RZ ;  /* 0x000000f607057227 */ /* 0x000fc600078e00ff */
[----:B------:R-:W-:Y:S01]  /*9170*/  ISETP.GT.U32.AND P2, PT, R4, R247, PT ;  /* 0x000000f70400720c */ /* 0x000fe20003f44070 */
[----:B------:R-:W-:Y:S02]  /*9180*/  VIADD R10, R0, 0xb9 ;  /* 0x000000b9000a7836 */ /* 0x000fe40000000000 */
[----:B------:R-:W-:Y:S02]  /*9190*/  IMAD.MOV R5, RZ, RZ, -R5 ;  /* 0x000000ffff057224 */ /* 0x000fe400078e0a05 */
[--C-:B------:R-:W-:Y:S01]  /*91a0*/  @!P1 IMAD.IADD R245, R245, 0x1, -R4.reuse ;  /* 0x00000001f5f59824 */ /* 0x100fe200078e0a04 */
[----:B------:R-:W-:Y:S01]  /*91b0*/  IABS R248, R10 ;  /* 0x0000000a00f87213 */ /* 0x000fe20000000000 */
[----:B------:R-:W-:Y:S01]  /*91c0*/  @!P5 IMAD.IADD R243, R243, 0x1, -R4 ;  /* 0x00000001f3f3d824 */ /* 0x000fe200078e0a04 */
[----:B------:R-:W-:Y:S01]  /*91d0*/  ISETP.GE.AND P1, PT, R6, RZ, PT ;  /* 0x000000ff0600720c */ /* 0x000fe20003f26270 */
[----:B------:R-:W-:Y:S01]  /*91e0*/  IMAD R246, R4, R5, R246 ;  /* 0x0000000504f67224 */ /* 0x000fe200078e02f6 */
[----:B------:R-:W-:Y:S01]  /*91f0*/  ISETP.GE.AND P5, PT, R11, RZ, PT ;  /* 0x000000ff0b00720c */ /* 0x000fe20003fa6270 */
[----:B------:R-:W-:-:S02]  /*9200*/  VIADD R5, R0, 0xba ;  /* 0x000000ba00057836 */ /* 0x000fc40000000000 */
[----:B------:R-:W-:-:S03]  /*9210*/  IMAD.HI.U32 R3, R7, R248, RZ ;  /* 0x000000f807037227 */ /* 0x000fc600078e00ff */
[----:B------:R-:W-:Y:S01]  /*9220*/  IABS R249, R5 ;  /* 0x0000000500f97213 */ /* 0x000fe20000000000 */
[----:B------:R-:W-:Y:S01]  /*9230*/  @!P3 IMAD.MOV R243, RZ, RZ, -R243 ;  /* 0x000000fffff3b224 */ /* 0x000fe200078e0af3 */
[C---:B------:R-:W-:Y:S01]  /*9240*/  ISETP.GT.U32.AND P3, PT, R4.reuse, R245, PT ;  /* 0x000000f50400720c */ /* 0x040fe20003f64070 */
[----:B------:R-:W-:Y:S02]  /*9250*/  @!P2 IMAD.IADD R247, R247, 0x1, -R4 ;  /* 0x00000001f7f7a824 */ /* 0x000fe400078e0a04 */
[----:B------:R-:W-:Y:S02]  /*9260*/  IMAD.MOV R3, RZ, RZ, -R3 ;  /* 0x000000ffff037224 */ /* 0x000fe400078e0a03 */
[----:B------:R-:W-:Y:S01]  /*9270*/  @!P4 IMAD.MOV R242, RZ, RZ, -R242 ;  /* 0x000000fffff2c224 */ /* 0x000fe200078e0af2 */
[C---:B------:R-:W-:Y:S01]  /*9280*/  ISETP.GT.U32.AND P4, PT, R4.reuse, R246, PT ;  /* 0x000000f60400720c */ /* 0x040fe20003f84070 */
[C---:B------:R-:W-:Y:S01]  /*9290*/  IMAD R248, R4.reuse, R3, R248 ;  /* 0x0000000304f87224 */ /* 0x040fe200078e02f8 */
[----:B------:R-:W-:Y:S01]  /*92a0*/  ISETP.GT.U32.AND P2, PT, R4, R247, PT ;  /* 0x000000f70400720c */ /* 0x000fe20003f44070 */
[----:B------:R-:W-:-:S04]  /*92b0*/  IMAD.HI.U32 R3, R7, R249, RZ ;  /* 0x000000f907037227 */ /* 0x000fc800078e00ff */
[----:B------:R-:W-:Y:S02]  /*92c0*/  IMAD.MOV R3, RZ, RZ, -R3 ;  /* 0x000000ffff037224 */ /* 0x000fe400078e0a03 */
[--C-:B------:R-:W-:Y:S01]  /*92d0*/  @!P3 IMAD.IADD R245, R245, 0x1, -R4.reuse ;  /* 0x00000001f5f5b824 */ /* 0x100fe200078e0a04 */
[C---:B------:R-:W-:Y:S01]  /*92e0*/  ISETP.GT.U32.AND P3, PT, R4.reuse, R248, PT ;  /* 0x000000f80400720c */ /* 0x040fe20003f64070 */
[----:B------:R-:W-:Y:S02]  /*92f0*/  IMAD R249, R4, R3, R249 ;  /* 0x0000000304f97224 */ /* 0x000fe400078e02f9 */
[----:B------:R-:W-:Y:S01]  /*9300*/  @!P0 IMAD.MOV R241, RZ, RZ, -R241 ;  /* 0x000000fffff18224 */ /* 0x000fe200078e0af1 */
[----:B------:R-:W-:Y:S01]  /*9310*/  ISETP.GE.AND P0, PT, R9, RZ, PT ;  /* 0x000000ff0900720c */ /* 0x000fe20003f06270 */
[----:B------:R-:W-:Y:S02]  /*9320*/  @!P4 IMAD.IADD R246, R246, 0x1, -R4 ;  /* 0x00000001f6f6c824 */ /* 0x000fe400078e0a04 */
[----:B------:R-:W-:-:S02]  /*9330*/  VIADD R6, R0, 0xbb ;  /* 0x000000bb00067836 */ /* 0x000fc40000000000 */
[----:B------:R-:W-:Y:S01]  /*9340*/  @!P2 IMAD.IADD R247, R247, 0x1, -R4 ;  /* 0x00000001f7f7a824 */ /* 0x000fe200078e0a04 */
[C---:B------:R-:W-:Y:S01]  /*9350*/  ISETP.GT.U32.AND P2, PT, R4.reuse, R249, PT ;  /* 0x000000f90400720c */ /* 0x040fe20003f44070 */
[----:B------:R-:W-:Y:S01]  /*9360*/  @!P6 IMAD.MOV R244, RZ, RZ, -R244 ;  /* 0x000000fffff4e224 */ /* 0x000fe200078e0af4 */
[----:B------:R-:W-:Y:S01]  /*9370*/  ISETP.GT.U32.AND P4, PT, R4, R246, PT ;  /* 0x000000f60400720c */ /* 0x000fe20003f84070 */
[----:B------:R-:W-:Y:S01]  /*9380*/  @!P3 IMAD.IADD R248, R248, 0x1, -R4 ;  /* 0x00000001f8f8b824 */ /* 0x000fe200078e0a04 */
[----:B------:R-:W-:Y:S01]  /*9390*/  IABS R250, R6 ;  /* 0x0000000600fa7213 */ /* 0x000fe20000000000 */
[----:B------:R-:W-:Y:S01]  /*93a0*/  VIADD R9, R0, 0xbc ;  /* 0x000000bc00097836 */ /* 0x000fe20000000000 */
[----:B------:R-:W-:Y:S01]  /*93b0*/  ISETP.GE.AND P6, PT, R10, RZ, PT ;  /* 0x000000ff0a00720c */ /* 0x000fe20003fc6270 */
[----:B------:R-:W-:Y:S01]  /*93c0*/  VIADD R10, R0, 0xbd ;  /* 0x000000bd000a7836 */ /* 0x000fe20000000000 */
[----:B------:R-:W-:Y:S01]  /*93d0*/  ISETP.GE.AND P3, PT, R6, RZ, PT ;  /* 0x000000ff0600720c */ /* 0x000fe20003f66270 */
[----:B------:R-:W-:Y:S01]  /*93e0*/  IMAD.HI.U32 R3, R7, R250, RZ ;  /* 0x000000fa07037227 */ /* 0x000fe200078e00ff */
[----:B------:R-:W-:-:S02]  /*93f0*/  IABS R251, R9 ;  /* 0x0000000900fb7213 */ /* 0x000fc40000000000 */
[----:B------:R-:W-:Y:S01]  /*9400*/  IABS R252, R10 ;  /* 0x0000000a00fc7213 */ /* 0x000fe20000000000 */
[----:B------:R-:W-:Y:S01]  /*9410*/  @!P0 IMAD.MOV R245, RZ, RZ, -R245 ;  /* 0x000000fffff58224 */ /* 0x000fe200078e0af5 */
[----:B------:R-:W-:Y:S01]  /*9420*/  ISETP.GT.U32.AND P0, PT, R4, R248, PT ;  /* 0x000000f80400720c */ /* 0x000fe20003f04070 */
[----:B------:R-:W-:Y:S01]  /*9430*/  IMAD.MOV R3, RZ, RZ, -R3 ;  /* 0x000000ffff037224 */ /* 0x000fe200078e0a03 */
[----:B------:R-:W-:Y:S01]  /*9440*/  @!P4 IADD3 R246, PT, PT, R246, -R4, RZ ;  /* 0x80000004f6f6c210 */ /* 0x000fe20007ffe0ff */
[----:B------:R-:W-:Y:S01]  /*9450*/  @!P2 IMAD.IADD R249, R249, 0x1, -R4 ;  /* 0x00000001f9f9a824 */ /* 0x000fe200078e0a04 */
[----:B------:R-:W-:Y:S01]  /*9460*/  ISETP.GE.AND P4, PT, R5, RZ, PT ;  /* 0x000000ff0500720c */ /* 0x000fe20003f86270 */
[C---:B------:R-:W-:Y:S02]  /*9470*/  IMAD R250, R4.reuse, R3, R250 ;  /* 0x0000000304fa7224 */ /* 0x040fe400078e02fa */
[----:B------:R-:W-:Y:S01]  /*9480*/  IMAD.HI.U32 R5, R7, R252, RZ ;  /* 0x000000fc07057227 */ /* 0x000fe200078e00ff */
[----:B------:R-:W-:-:S03]  /*9490*/  ISETP.GT.U32.AND P2, PT, R4, R249, PT ;  /* 0x000000f90400720c */ /* 0x000fc60003f44070 */
[----:B------:R-:W-:-:S04]  /*94a0*/  IMAD.HI.U32 R3, R7, R251, RZ ;  /* 0x000000fb07037227 */ /* 0x000fc800078e00ff */
[----:B------:R-:W-:Y:S01]  /*94b0*/  @!P5 IMAD.MOV R246, RZ, RZ, -R246 ;  /* 0x000000fffff6d224 */ /* 0x000fe200078e0af6 */
[----:B------:R-:W-:Y:S01]  /*94c0*/  ISETP.GT.U32.AND P5, PT, R4, R250, PT ;  /* 0x000000fa0400720c */ /* 0x000fe20003fa4070 */
[----:B------:R-:W-:Y:S02]  /*94d0*/  IMAD.MOV R5, RZ, RZ, -R5 ;  /* 0x000000ffff057224 */ /* 0x000fe400078e0a05 */
[----:B------:R-:W-:Y:S02]  /*94e0*/  IMAD.MOV R3, RZ, RZ, -R3 ;  /* 0x000000ffff037224 */ /* 0x000fe400078e0a03 */
[----:B------:R-:W-:Y:S01]  /*94f0*/  @!P0 IMAD.IADD R248, R248, 0x1, -R4 ;  /* 0x00000001f8f88824 */ /* 0x000fe200078e0a04 */
[----:B------:R-:W-:Y:S01]  /*9500*/  ISETP.GE.AND P0, PT, R10, RZ, PT ;  /* 0x000000ff0a00720c */ /* 0x000fe20003f06270 */
[C---:B------:R-:W-:Y:S02]  /*9510*/  IMAD R252, R4.reuse, R5, R252 ;  /* 0x0000000504fc7224 */ /* 0x040fe400078e02fc */
[----:B------:R-:W-:Y:S01]  /*9520*/  IMAD R251, R4, R3, R251 ;  /* 0x0000000304fb7224 */ /* 0x000fe200078e02fb */
[----:B------:R-:W-:Y:S01]  /*9530*/  @!P6 IADD3 R248, PT, PT, -R248, RZ, RZ ;  /* 0x000000fff8f8e210 */ /* 0x000fe20007ffe1ff */
[--C-:B------:R-:W-:Y:S01]  /*9540*/  @!P2 IMAD.IADD R249, R249, 0x1, -R4.reuse ;  /* 0x00000001f9f9a824 */ /* 0x100fe200078e0a04 */
[----:B------:R-:W-:Y:S01]  /*9550*/  ISETP.GT.U32.AND P6, PT, R4, R252, PT ;  /* 0x000000fc0400720c */ /* 0x000fe20003fc4070 */
[----:B------:R-:W-:Y:S01]  /*9560*/  @!P5 IMAD.IADD R250, R250, 0x1, -R4 ;  /* 0x00000001fafad824 */ /* 0x000fe200078e0a04 */
[----:B------:R-:W-:Y:S01]  /*9570*/  ISETP.GT.U32.AND P2, PT, R4, R251, PT ;  /* 0x000000fb0400720c */ /* 0x000fe20003f44070 */
[----:B------:R-:W-:-:S02]  /*9580*/  VIADD R6, R0, 0xbe ;  /* 0x000000be00067836 */ /* 0x000fc40000000000 */
[----:B------:R-:W-:Y:S01]  /*9590*/  @!P1 IMAD.MOV R247, RZ, RZ, -R247 ;  /* 0x000000fffff79224 */ /* 0x000fe200078e0af7 */
[----:B------:R-:W-:Y:S01]  /*95a0*/  ISETP.GT.U32.AND P5, PT, R4, R250, PT ;  /* 0x000000fa0400720c */ /* 0x000fe20003fa4070 */
[C---:B------:R-:W-:Y:S01]  /*95b0*/  VIADD R5, R0.reuse, 0xbf ;  /* 0x000000bf00057836 */ /* 0x040fe20000000000 */
[----:B------:R-:W-:Y:S01]  /*95c0*/  ISETP.GE.AND P1, PT, R9, RZ, PT ;  /* 0x000000ff0900720c */ /* 0x000fe20003f26270 */
[----:B------:R-:W-:Y:S01]  /*95d0*/  VIADD R12, R0, 0xc0 ;  /* 0x000000c0000c7836 */ /* 0x000fe20000000000 */
[----:B------:R-:W-:Y:S01]  /*95e0*/  IABS R9, R6 ;  /* 0x0000000600097213 */ /* 0x000fe20000000000 */
[----:B------:R-:W-:Y:S01]  /*95f0*/  @!P4 IMAD.MOV R249, RZ, RZ, -R249 ;  /* 0x000000fffff9c224 */ /* 0x000fe200078e0af9 */
[----:B------:R-:W-:Y:S01]  /*9600*/  IABS R10, R5 ;  /* 0x00000005000a7213 */ /* 0x000fe20000000000 */
[--C-:B------:R-:W-:Y:S01]  /*9610*/  @!P6 IMAD.IADD R252, R252, 0x1, -R4.reuse ;  /* 0x00000001fcfce824 */ /* 0x100fe200078e0a04 */
[----:B------:R-:W-:Y:S01]  /*9620*/  IABS R11, R12 ;  /* 0x0000000c000b7213 */ /* 0x000fe20000000000 */
[----:B------:R-:W-:Y:S01]  /*9630*/  @!P2 IMAD.IADD R251, R251, 0x1, -R4 ;  /* 0x00000001fbfba824 */ /* 0x000fe200078e0a04 */
[----:B------:R-:W-:Y:S01]  /*9640*/  ISETP.GE.AND P4, PT, R6, RZ, PT ;  /* 0x000000ff0600720c */ /* 0x000fe20003f86270 */
[----:B------:R-:W-:Y:S01]  /*9650*/  IMAD.HI.U32 R3, R7, R9, RZ ;  /* 0x0000000907037227 */ /* 0x000fe200078e00ff */
[----:B------:R-:W-:-:S02]  /*9660*/  ISETP.GT.U32.AND P6, PT, R4, R252, PT ;  /* 0x000000fc0400720c */ /* 0x000fc40003fc4070 */
[----:B------:R-:W-:Y:S01]  /*9670*/  ISETP.GT.U32.AND P2, PT, R4, R251, PT ;  /* 0x000000fb0400720c */ /* 0x000fe20003f44070 */
[----:B------:R-:W-:Y:S01]  /*9680*/  @!P5 IMAD.IADD R250, R250, 0x1, -R4 ;  /* 0x00000001fafad824 */ /* 0x000fe200078e0a04 */
[----:B------:R-:W-:Y:S01]  /*9690*/  ISETP.GE.AND P5, PT, R5, RZ, PT ;  /* 0x000000ff0500720c */ /* 0x000fe20003fa6270 */
[----:B------:R-:W-:-:S04]  /*96a0*/  IMAD.HI.U32 R5, R7, R10, RZ ;  /* 0x0000000a07057227 */ /* 0x000fc800078e00ff */
[----:B------:R-:W-:-:S04]  /*96b0*/  IMAD.HI.U32 R6, R7, R11, RZ ;  /* 0x0000000b07067227 */ /* 0x000fc800078e00ff */
[----:B------:R-:W-:Y:S02]  /*96c0*/  IMAD.MOV R3, RZ, RZ, -R3 ;  /* 0x000000ffff037224 */ /* 0x000fe400078e0a03 */
[----:B------:R-:W-:Y:S02]  /*96d0*/  IMAD.MOV R5, RZ, RZ, -R5 ;  /* 0x000000ffff057224 */ /* 0x000fe400078e0a05 */
[----:B------:R-:W-:Y:S02]  /*96e0*/  IMAD.MOV R6, RZ, RZ, -R6 ;  /* 0x000000ffff067224 */ /* 0x000fe400078e0a06 */
[----:B------:R-:W-:Y:S02]  /*96f0*/  IMAD R3, R4, R3, R9 ;  /* 0x0000000304037224 */ /* 0x000fe400078e0209 */
[--C-:B------:R-:W-:Y:S02]  /*9700*/  @!P6 IMAD.IADD R252, R252, 0x1, -R4.reuse ;  /* 0x00000001fcfce824 */ /* 0x100fe400078e0a04 */
[----:B------:R-:W-:Y:S01]  /*9710*/  @!P2 IMAD.IADD R251, R251, 0x1, -R4 ;  /* 0x00000001fbfba824 */ /* 0x000fe200078e0a04 */
[C---:B------:R-:W-:Y:S01]  /*9720*/  ISETP.GT.U32.AND P2, PT, R4.reuse, R3, PT ;  /* 0x000000030400720c */ /* 0x040fe20003f44070 */
[----:B------:R-:W-:Y:S01]  /*9730*/  IMAD R5, R4, R5, R10 ;  /* 0x0000000504057224 */ /* 0x000fe200078e020a */
[----:B------:R-:W-:Y:S01]  /*9740*/  @!P0 IADD3 R252, PT, PT, -R252, RZ, RZ ;  /* 0x000000fffcfc8210 */ /* 0x000fe20007ffe1ff */
[----:B------:R-:W-:-:S02]  /*9750*/  IMAD R9, R4, R6, R11 ;  /* 0x0000000604097224 */ /* 0x000fc400078e020b */
[----:B------:R-:W-:Y:S01]  /*9760*/  @!P1 IMAD.MOV R251, RZ, RZ, -R251 ;  /* 0x000000fffffb9224 */ /* 0x000fe200078e0afb */
[----:B------:R-:W-:Y:S01]  /*9770*/  ISETP.GT.U32.AND P1, PT, R4, R5, PT ;  /* 0x000000050400720c */ /* 0x000fe20003f24070 */
[----:B------:R-:W-:Y:S01]  /*9780*/  VIADD R17, R0, 0xc2 ;  /* 0x000000c200117836 */ /* 0x000fe20000000000 */
[----:B------:R-:W-:Y:S01]  /*9790*/  ISETP.GT.U32.AND P0, PT, R4, R9, PT ;  /* 0x000000090400720c */ /* 0x000fe20003f04070 */
[C---:B------:R-:W-:Y:S02]  /*97a0*/  VIADD R6, R0.reuse, 0xc1 ;  /* 0x000000c100067836 */ /* 0x040fe40000000000 */
[C---:B------:R-:W-:Y:S01]  /*97b0*/  VIADD R18, R0.reuse, 0xc3 ;  /* 0x000000c300127836 */ /* 0x040fe20000000000 */
[----:B------:R-:W-:Y:S01]  /*97c0*/  IABS R15, R17 ;  /* 0x00000011000f7213 */ /* 0x000fe20000000000 */
[----:B------:R-:W-:Y:S01]  /*97d0*/  @!P2 IMAD.IADD R3, R3, 0x1, -R4 ;  /* 0x000000010303a824 */ /* 0x000fe200078e0a04 */
[----:B------:R-:W-:Y:S01]  /*97e0*/  IABS R11, R6 ;  /* 0x00000006000b7213 */ /* 0x000fe20000000000 */
[----:B------:R-:W-:Y:S01]  /*97f0*/  VIADD R20, R0, 0xc4 ;  /* 0x000000c400147836 */ /* 0x000fe20000000000 */
[----:B------:R-:W-:Y:S01]  /*9800*/  ISETP.GE.AND P6, PT, R6, RZ, PT ;  /* 0x000000ff0600720c */ /* 0x000fe20003fc6270 */
[----:B------:R-:W-:Y:S01]  /*9810*/  IMAD.HI.U32 R10, R7, R15, RZ ;  /* 0x0000000f070a7227 */ /* 0x000fe200078e00ff */
[----:B------:R-:W-:-:S02]  /*9820*/  ISETP.GT.U32.AND P2, PT, R4, R3, PT ;  /* 0x000000030400720c */ /* 0x000fc40003f44070 */
[----:B------:R-:W-:Y:S01]  /*9830*/  IABS R14, R18 ;  /* 0x00000012000e7213 */ /* 0x000fe20000000000 */
[--C-:B------:R-:W-:Y:S01]  /*9840*/  @!P1 IMAD.IADD R5, R5, 0x1, -R4.reuse ;  /* 0x0000000105059824 */ /* 0x100fe200078e0a04 */
[----:B------:R-:W-:Y:S01]  /*9850*/  IABS R16, R20 ;  /* 0x0000001400107213 */ /* 0x000fe20000000000 */
[----:B------:R-:W-:Y:S02]  /*9860*/  @!P0 IMAD.IADD R9, R9, 0x1, -R4 ;  /* 0x0000000109098824 */ /* 0x000fe400078e0a04 */
[----:B------:R-:W-:Y:S01]  /*9870*/  IMAD.HI.U32 R6, R7, R11, RZ ;  /* 0x0000000b07067227 */ /* 0x000fe200078e00ff */
[C---:B------:R-:W-:Y:S02]  /*9880*/  ISETP.GT.U32.AND P1, PT, R4.reuse, R5, PT ;  /* 0x000000050400720c */ /* 0x040fe40003f24070 */
[----:B------:R-:W-:Y:S01]  /*9890*/  ISETP.GT.U32.AND P0, PT, R4, R9, PT ;  /* 0x000000090400720c */ /* 0x000fe20003f04070 */
[----:B------:R-:W-:Y:S02]  /*98a0*/  IMAD.MOV R10, RZ, RZ, -R10 ;  /* 0x000000ffff0a7224 */ /* 0x000fe400078e0a0a */
[----:B------:R-:W-:Y:S01]  /*98b0*/  @!P3 IMAD.MOV R250, RZ, RZ, -R250 ;  /* 0x000000fffffab224 */ /* 0x000fe200078e0afa */
[----:B------:R-:W-:Y:S01]  /*98c0*/  ISETP.GE.AND P3, PT, R12, RZ, PT ;  /* 0x000000ff0c00720c */ /* 0x000fe20003f66270 */
[----:B------:R-:W-:-:S02]  /*98d0*/  IMAD.MOV R12, RZ, RZ, -R6 ;  /* 0x000000ffff0c7224 */ /* 0x000fc400078e0a06 */
[----:B------:R-:W-:-:S04]  /*98e0*/  IMAD.HI.U32 R6, R7, R14, RZ ;  /* 0x0000000e07067227 */ /* 0x000fc800078e00ff */
[----:B------:R-:W-:Y:S01]  /*98f0*/  @!P2 IMAD.IADD R3, R3, 0x1, -R4 ;  /* 0x000000010303a824 */ /* 0x000fe200078e0a04 */
[----:B------:R-:W-:Y:S01]  /*9900*/  ISETP.GE.AND P2, PT, R17, RZ, PT ;  /* 0x000000ff1100720c */ /* 0x000fe20003f46270 */
[----:B------:R-:W-:Y:S02]  /*9910*/  IMAD R15, R4, R10, R15 ;  /* 0x0000000a040f7224 */ /* 0x000fe400078e020f */
[----:B------:R-:W-:-:S04]  /*9920*/  IMAD.HI.U32 R10, R7, R16, RZ ;  /* 0x00000010070a7227 */ /* 0x000fc800078e00ff */
[--C-:B------:R-:W-:Y:S02]  /*9930*/  @!P1 IMAD.IADD R5, R5, 0x1, -R4.reuse ;  /* 0x0000000105059824 */ /* 0x100fe400078e0a04 */
[----:B------:R-:W-:Y:S02]  /*9940*/  @!P0 IMAD.IADD R9, R9, 0x1, -R4 ;  /* 0x0000000109098824 */ /* 0x000fe400078e0a04 */
[----:B------:R-:W-:Y:S02]  /*9950*/  IMAD.MOV R17, RZ, RZ, -R6 ;  /* 0x000000ffff117224 */ /* 0x000fe400078e0a06 */
[----:B------:R-:W-:Y:S01]  /*9960*/  IMAD.MOV.U32 R103, RZ, RZ, R3 ;  /* 0x000000ffff677224 */ /* 0x000fe200078e0003 */
[----:B------:R-:W-:Y:S01]  /*9970*/  MOV R110, R9 ;  /* 0x00000009006e7202 */ /* 0x000fe20000000f00 */
[----:B------:R-:W-:Y:S02]  /*9980*/  IMAD.MOV R3, RZ, RZ, -R10 ;  /* 0x000000ffff037224 */ /* 0x000fe400078e0a0a */
[----:B------:R-:W-:-:S02]  /*9990*/  IMAD.MOV.U32 R108, RZ, RZ, R5 ;  /* 0x000000ffff6c7224 */ /* 0x000fc400078e0005 */
[C---:B------:R-:W-:Y:S02]  /*99a0*/  IMAD R5, R4.reuse, R17, R14 ;  /* 0x0000001104057224 */ /* 0x040fe400078e020e */
[C---:B------:R-:W-:Y:S02]  /*99b0*/  IMAD R17, R4.reuse, R3, R16 ;  /* 0x0000000304117224 */ /* 0x040fe400078e0210 */
[----:B------:R-:W-:Y:S01]  /*99c0*/  @!P4 IMAD.MOV R103, RZ, RZ, -R103 ;  /* 0x000000ffff67c224 */ /* 0x000fe200078e0a67 */
[C---:B------:R-:W-:Y:S01]  /*99d0*/  ISETP.GT.U32.AND P4, PT, R4.reuse, R15, PT ;  /* 0x0000000f0400720c */ /* 0x040fe20003f84070 */
[C---:B------:R-:W-:Y:S01]  /*99e0*/  IMAD R11, R4.reuse, R12, R11 ;  /* 0x0000000c040b7224 */ /* 0x040fe200078e020b */
[C---:B------:R-:W-:Y:S01]  /*99f0*/  ISETP.GT.U32.AND P0, PT, R4.reuse, R5, PT ;  /* 0x000000050400720c */ /* 0x040fe20003f04070 */
[----:B------:R-:W-:Y:S01]  /*9a00*/  @!P3 IMAD.MOV R110, RZ, RZ, -R110 ;  /* 0x000000ffff6eb224 */ /* 0x000fe200078e0a6e */
[----:B------:R-:W-:Y:S01]  /*9a10*/  ISETP.GT.U32.AND P3, PT, R4, R17, PT ;  /* 0x000000110400720c */ /* 0x000fe20003f64070 */
[----:B------:R-:W-:Y:S01]  /*9a20*/  VIADD R12, R0, 0xc5 ;  /* 0x000000c5000c7836 */ /* 0x000fe20000000000 */
[----:B------:R-:W-:Y:S01]  /*9a30*/  ISETP.GT.U32.AND P1, PT, R4, R11, PT ;  /* 0x0000000b0400720c */ /* 0x000fe20003f24070 */
[----:B------:R-:W-:-:S02]  /*9a40*/  VIADD R14, R0, 0xc6 ;  /* 0x000000c6000e7836 */ /* 0x000fc40000000000 */
[----:B------:R-:W-:Y:S01]  /*9a50*/  VIADD R16, R0, 0xc7 ;  /* 0x000000c700107836 */ /* 0x000fe20000000000 */
[----:B------:R-:W-:Y:S01]  /*9a60*/  IABS R6, R12 ;  /* 0x0000000c00067213 */ /* 0x000fe20000000000 */
[----:B------:R-:W-:Y:S01]  /*9a70*/  @!P5 IMAD.MOV R108, RZ, RZ, -R108 ;  /* 0x000000ffff6cd224 */ /* 0x000fe200078e0a6c */
[----:B------:R-:W-:Y:S01]  /*9a80*/  IABS R19, R14 ;  /* 0x0000000e00137213 */ /* 0x000fe20000000000 */
[--C-:B------:R-:W-:Y:S01]  /*9a90*/  @!P4 IMAD.IADD R15, R15, 0x1, -R4.reuse ;  /* 0x000000010f0fc824 */ /* 0x100fe200078e0a04 */
[----:B------:R-:W-:Y:S01]  /*9aa0*/  IABS R10, R16 ;  /* 0x00000010000a7213 */ /* 0x000fe20000000000 */
[----:B------:R-:W-:Y:S01]  /*9ab0*/  IMAD.HI.U32 R3, R7, R6, RZ ;  /* 0x0000000607037227 */ /* 0x000fe200078e00ff */
[----:B------:R-:W-:Y:S02]  /*9ac0*/  ISETP.GE.AND P5, PT, R18, RZ, PT ;  /* 0x000000ff1200720c */ /* 0x000fe40003fa6270 */
[----:B------:R-:W-:Y:S01]  /*9ad0*/  ISETP.GT.U32.AND P4, PT, R4, R15, PT ;  /* 0x0000000f0400720c */ /* 0x000fe20003f84070 */
[----:B------:R-:W-:-:S02]  /*9ae0*/  @!P3 IMAD.IADD R17, R17, 0x1, -R4 ;  /* 0x000000011111b824 */ /* 0x000fc400078e0a04 */
[----:B------:R-:W-:Y:S02]  /*9af0*/  IMAD.MOV R3, RZ, RZ, -R3 ;  /* 0x000000ffff037224 */ /* 0x000fe400078e0a03 */
[----:B------:R-:W-:Y:S01]  /*9b00*/  @!P1 IMAD.IADD R11, R11, 0x1, -R4 ;  /* 0x000000010b0b9824 */ /* 0x000fe200078e0a04 */
[C---:B------:R-:W-:Y:S01]  /*9b10*/  ISETP.GT.U32.AND P3, PT, R4.reuse, R17, PT ;  /* 0x000000110400720c */ /* 0x040fe20003f64070 */
[C---:B------:R-:W-:Y:S02]  /*9b20*/  IMAD R9, R4.reuse, R3, R6 ;  /* 0x0000000304097224 */ /* 0x040fe400078e0206 */
[----:B------:R-:W-:Y:S01]  /*9b30*/  IMAD.HI.U32 R3, R7, R19, RZ ;  /* 0x0000001307037227 */ /* 0x000fe200078e00ff */
[----:B------:R-:W-:-:S03]  /*9b40*/  ISETP.GT.U32.AND P1, PT, R4, R11, PT ;  /* 0x0000000b0400720c */ /* 0x000fc60003f24070 */
[--C-:B------:R-:W-:Y:S02]  /*9b50*/  @!P0 IMAD.IADD R5, R5, 0x1, -R4.reuse ;  /* 0x0000000105058824 */ /* 0x100fe400078e0a04 */
[----:B------:R-:W-:Y:S02]  /*9b60*/  IMAD.MOV R3, RZ, RZ, -R3 ;  /* 0x000000ffff037224 */ /* 0x000fe400078e0a03 */
[--C-:B------:R-:W-:Y:S01]  /*9b70*/  @!P4 IMAD.IADD R15, R15, 0x1, -R4.reuse ;  /* 0x000000010f0fc824 */ /* 0x100fe200078e0a04 */
[C---:B------:R-:W-:Y:S01]  /*9b80*/  ISETP.GT.U32.AND P0, PT, R4.reuse, R5, PT ;  /* 0x000000050400720c */ /* 0x040fe20003f04070 */
[C---:B------:R-:W-:Y:S01]  /*9b90*/  IMAD R19, R4.reuse, R3, R19 ;  /* 0x0000000304137224 */ /* 0x040fe200078e0213 */
[C---:B------:R-:W-:Y:S01]  /*9ba0*/  ISETP.GT.U32.AND P4, PT, R4.reuse, R9, PT ;  /* 0x000000090400720c */ /* 0x040fe20003f84070 */
[--C-:B------:R-:W-:Y:S02]  /*9bb0*/  @!P3 IMAD.IADD R17, R17, 0x1, -R4.reuse ;  /* 0x000000011111b824 */ /* 0x100fe400078e0a04 */
[----:B------:R-:W-:Y:S01]  /*9bc0*/  @!P1 IMAD.IADD R11, R11, 0x1, -R4 ;  /* 0x000000010b0b9824 */ /* 0x000fe200078e0a04 */
[----:B------:R-:W-:Y:S01]  /*9bd0*/  ISETP.GT.U32.AND P3, PT, R4, R19, PT ;  /* 0x000000130400720c */ /* 0x000fe20003f64070 */
[----:B------:R-:W-:Y:S01]  /*9be0*/  IMAD.HI.U32 R6, R7, R10, RZ ;  /* 0x0000000a07067227 */ /* 0x000fe200078e00ff */
[----:B------:R-:W-:-:S03]  /*9bf0*/  ISETP.GE.AND P1, PT, R20, RZ, PT ;  /* 0x000000ff1400720c */ /* 0x000fc60003f26270 */
[----:B------:R-:W-:Y:S02]  /*9c00*/  IMAD.MOV.U32 R109, RZ, RZ, R11 ;  /* 0x000000ffff6d7224 */ /* 0x000fe400078e000b */
[----:B------:R-:W-:Y:S02]  /*9c10*/  IMAD.MOV R11, RZ, RZ, -R6 ;  /* 0x000000ffff0b7224 */ /* 0x000fe400078e0a06 */
[--C-:B------:R-:W-:Y:S01]  /*9c20*/  @!P0 IMAD.IADD R5, R5, 0x1, -R4.reuse ;  /* 0x0000000105058824 */ /* 0x100fe200078e0a04 */
[----:B------:R-:W-:Y:S01]  /*9c30*/  ISETP.GE.AND P0, PT, R16, RZ, PT ;  /* 0x000000ff1000720c */ /* 0x000fe20003f06270 */
[C---:B------:R-:W-:Y:S02]  /*9c40*/  VIADD R6, R0.reuse, 0xc8 ;  /* 0x000000c800067836 */ /* 0x040fe40000000000 */
[--C-:B------:R-:W-:Y:S02]  /*9c50*/  @!P4 IMAD.IADD R9, R9, 0x1, -R4.reuse ;  /* 0x000000010909c824 */ /* 0x100fe400078e0a04 */
[----:B------:R-:W-:Y:S01]  /*9c60*/  IMAD.MOV.U32 R96, RZ, RZ, R15 ;  /* 0x000000ffff607224 */ /* 0x000fe200078e000f */
[----:B------:R-:W-:Y:S01]  /*9c70*/  IABS R15, R6 ;  /* 0x00000006000f7213 */ /* 0x000fe20000000000 */
[----:B------:R-:W-:Y:S01]  /*9c80*/  IMAD.MOV.U32 R100, RZ, RZ, R5 ;  /* 0x000000ffff647224 */ /* 0x000fe200078e0005 */
[----:B------:R-:W-:Y:S01]  /*9c90*/  IADD3 R5, PT, PT, R0, 0xc9, RZ ;  /* 0x000000c900057810 */ /* 0x000fe20007ffe0ff */
[----:B--2---:R-:W-:Y:S01]  /*9ca0*/  IMAD.MOV.U32 R2, RZ, RZ, R17 ;  /* 0x000000ffff027224 */ /* 0x004fe200078e0011 */
[----:B------:R-:W-:Y:S01]  /*9cb0*/  ISETP.GT.U32.AND P4, PT, R4, R9, PT ;  /* 0x000000090400720c */ /* 0x000fe20003f84070 */
[----:B------:R-:W-:-:S02]  /*9cc0*/  @!P3 IMAD.IADD R19, R19, 0x1, -R4 ;  /* 0x000000011313b824 */ /* 0x000fc400078e0a04 */
[C---:B------:R-:W-:Y:S01]  /*9cd0*/  IMAD R3, R4.reuse, R11, R10 ;  /* 0x0000000b04037224 */ /* 0x040fe200078e020a */
[----:B------:R-:W-:Y:S01]  /*9ce0*/  IABS R11, R5 ;  /* 0x00000005000b7213 */ /* 0x000fe20000000000 */
[----:B------:R-:W-:Y:S01]  /*9cf0*/  @!P1 IMAD.MOV R2, RZ, RZ, -R2 ;  /* 0x000000ffff029224 */ /* 0x000fe200078e0a02 */
[----:B------:R-:W-:Y:S01]  /*9d00*/  ISETP.GE.AND P1, PT, R5, RZ, PT ;  /* 0x000000ff0500720c */ /* 0x000fe20003f26270 */
[----:B------:R-:W-:Y:S01]  /*9d10*/  IMAD.HI.U32 R5, R7, R15, RZ ;  /* 0x0000000f07057227 */ /* 0x000fe200078e00ff */
[----:B------:R-:W-:Y:S02]  /*9d20*/  ISETP.GT.U32.AND P3, PT, R4, R19, PT ;  /* 0x000000130400720c */ /* 0x000fe40003f64070 */
[----:B------:R1:W-:Y:S01]  /*9d30*/  STL [R1+0x1a4], R2 ;  /* 0x0001a40201007387 */ /* 0x0003e20000100800 */
[----:B------:R-:W-:Y:S01]  /*9d40*/  @!P6 IMAD.MOV R109, RZ, RZ, -R109 ;  /* 0x000000ffff6de224 */ /* 0x000fe200078e0a6d */
[----:B------:R-:W-:Y:S01]  /*9d50*/  ISETP.GE.AND P6, PT, R12, RZ, PT ;  /* 0x000000ff0c00720c */ /* 0x000fe20003fc6270 */
[----:B------:R-:W-:Y:S01]  /*9d60*/  @!P5 IMAD.MOV R100, RZ, RZ, -R100 ;  /* 0x000000ffff64d224 */ /* 0x000fe200078e0a64 */
[----:B------:R-:W-:Y:S01]  /*9d70*/  ISETP.GE.AND P5, PT, R6, RZ, PT ;  /* 0x000000ff0600720c */ /* 0x000fe20003fa6270 */
[----:B------:R-:W-:-:S02]  /*9d80*/  IMAD.MOV R5, RZ, RZ, -R5 ;  /* 0x000000ffff057224 */ /* 0x000fc400078e0a05 */
[----:B------:R-:W-:-:S04]  /*9d90*/  IMAD.HI.U32 R6, R7, R11, RZ ;  /* 0x0000000b07067227 */ /* 0x000fc800078e00ff */
[C---:B------:R-:W-:Y:S02]  /*9da0*/  IMAD R15, R4.reuse, R5, R15 ;  /* 0x00000005040f7224 */ /* 0x040fe400078e020f */
[----:B------:R-:W-:Y:S01]  /*9db0*/  @!P4 IMAD.IADD R9, R9, 0x1, -R4 ;  /* 0x000000010909c824 */ /* 0x000fe200078e0a04 */
[C---:B------:R-:W-:Y:S01]  /*9dc0*/  ISETP.GT.U32.AND P4, PT, R4.reuse, R3, PT ;  /* 0x000000030400720c */ /* 0x040fe20003f84070 */
[----:B------:R-:W-:Y:S02]  /*9dd0*/  IMAD.MOV R6, RZ, RZ, -R6 ;  /* 0x000000ffff067224 */ /* 0x000fe400078e0a06 */
[----:B------:R-:W-:Y:S01]  /*9de0*/  @!P3 IMAD.IADD R19, R19, 0x1, -R4 ;  /* 0x000000011313b824 */ /* 0x000fe200078e0a04 */
[C---:B------:R-:W-:Y:S01]  /*9df0*/  ISETP.GT.U32.AND P3, PT, R4.reuse, R15, PT ;  /* 0x0000000f0400720c */ /* 0x040fe20003f64070 */
[----:B------:R-:W-:Y:S02]  /*9e00*/  IMAD R11, R4, R6, R11 ;  /* 0x00000006040b7224 */ /* 0x000fe400078e020b */
[----:B------:R-:W-:-:S02]  /*9e10*/  IMAD.MOV.U32 R17, RZ, RZ, R9 ;  /* 0x000000ffff117224 */ /* 0x000fc400078e0009 */
[----:B------:R-:W-:Y:S01]  /*9e20*/  @!P2 IMAD.MOV R96, RZ, RZ, -R96 ;  /* 0x000000ffff60a224 */ /* 0x000fe200078e0a60 */
[----:B------:R-:W-:Y:S01]  /*9e30*/  ISETP.GE.AND P2, PT, R14, RZ, PT ;  /* 0x000000ff0e00720c */ /* 0x000fe20003f46270 */
[----:B------:R-:W-:Y:S01]  /*9e40*/  @!P6 IMAD.MOV R17, RZ, RZ, -R17 ;  /* 0x000000ffff11e224 */ /* 0x000fe200078e0a11 */
[----:B------:R-:W-:Y:S01]  /*9e50*/  ISETP.GT.U32.AND P6, PT, R4, R11, PT ;  /* 0x0000000b0400720c */ /* 0x000fe20003fc4070 */
[C---:B------:R-:W-:Y:S02]  /*9e60*/  VIADD R14, R0.reuse, 0xca ;  /* 0x000000ca000e7836 */ /* 0x040fe40000000000 */
[C---:B------:R-:W-:Y:S01]  /*9e70*/  VIADD R16, R0.reuse, 0xcb ;  /* 0x000000cb00107836 */ /* 0x040fe20000000000 */
[----:B------:R-:W-:Y:S01]  /*9e80*/  STL [R1+0x1bc], R17 ;  /* 0x0001bc1101007387 */ /* 0x000fe20000100800 */
[--C-:B------:R-:W-:Y:S01]  /*9e90*/  @!P3 IMAD.IADD R15, R15, 0x1, -R4.reuse ;  /* 0x000000010f0fb824 */ /* 0x100fe200078e0a04 */
[----:B------:R-:W-:Y:S01]  /*9ea0*/  IABS R10, R14 ;  /* 0x0000000e000a7213 */ /* 0x000fe20000000000 */
[----:B------:R-:W-:Y:S01]  /*9eb0*/  @!P4 IMAD.IADD R3, R3, 0x1, -R4 ;  /* 0x000000010303c824 */ /* 0x000fe200078e0a04 */
[----:B------:R-:W-:Y:S01]  /*9ec0*/  IABS R12, R16 ;  /* 0x00000010000c7213 */ /* 0x000fe20000000000 */
[----:B------:R-:W-:Y:S01]  /*9ed0*/  VIADD R22, R0, 0xcc ;  /* 0x000000cc00167836 */ /* 0x000fe20000000000 */
[C---:B------:R-:W-:Y:S01]  /*9ee0*/  ISETP.GT.U32.AND P3, PT, R4.reuse, R15, PT ;  /* 0x0000000f0400720c */ /* 0x040fe20003f64070 */
[----:B------:R-:W-:Y:S01]  /*9ef0*/  IMAD.HI.U32 R5, R7, R10, RZ ;  /* 0x0000000a07057227 */ /* 0x000fe200078e00ff */
[----:B------:R-:W-:-:S02]  /*9f00*/  ISETP.GT.U32.AND P4, PT, R4, R3, PT ;  /* 0x000000030400720c */ /* 0x000fc40003f84070 */
[----:B------:R-:W-:Y:S01]  /*9f10*/  IABS R21, R22 ;  /* 0x0000001600157213 */ /* 0x000fe20000000000 */
[----:B------:R-:W-:Y:S02]  /*9f20*/  @!P6 IMAD.IADD R11, R11, 0x1, -R4 ;  /* 0x000000010b0be824 */ /* 0x000fe400078e0a04 */
[----:B------:R-:W-:Y:S02]  /*9f30*/  IMAD.MOV R5, RZ, RZ, -R5 ;  /* 0x000000ffff057224 */ /* 0x000fe400078e0a05 */
[----:B------:R-:W-:Y:S01]  /*9f40*/  IMAD.HI.U32 R6, R7, R12, RZ ;  /* 0x0000000c07067227 */ /* 0x000fe200078e00ff */
[----:B------:R-:W-:-:S03]  /*9f50*/  ISETP.GT.U32.AND P6, PT, R4, R11, PT ;  /* 0x0000000b0400720c */ /* 0x000fc60003fc4070 */
[----:B------:R-:W-:Y:S02]  /*9f60*/  IMAD R5, R4, R5, R10 ;  /* 0x0000000504057224 */ /* 0x000fe400078e020a */
[----:B------:R-:W-:Y:S01]  /*9f70*/  IMAD.MOV R9, RZ, RZ, -R6 ;  /* 0x000000ffff097224 */ /* 0x000fe200078e0a06 */
[----:B------:R-:W-:Y:S01]  /*9f80*/  @!P4 IADD3 R3, PT, PT, R3, -R4, RZ ;  /* 0x800000040303c210 */ /* 0x000fe20007ffe0ff */
[----:B------:R-:W-:Y:S01]  /*9f90*/  VIADD R24, R0, 0xcd ;  /* 0x000000cd00187836 */ /* 0x000fe20000000000 */
[----:B------:R-:W-:Y:S01]  /*9fa0*/  ISETP.GE.AND P4, PT, R16, RZ, PT ;  /* 0x000000ff1000720c */ /* 0x000fe20003f86270 */
[----:B-1----:R-:W-:Y:S02]  /*9fb0*/  IMAD.MOV.U32 R2, RZ, RZ, R19 ;  /* 0x000000ffff027224 */ /* 0x002fe400078e0013 */
[----:B------:R-:W-:Y:S01]  /*9fc0*/  @!P3 IMAD.IADD R15, R15, 0x1, -R4 ;  /* 0x000000010f0fb824 */ /* 0x000fe200078e0a04 */
[C---:B------:R-:W-:Y:S01]  /*9fd0*/  ISETP.GT.U32.AND P3, PT, R4.reuse, R5, PT ;  /* 0x000000050400720c */ /* 0x040fe20003f64070 */
[----:B------:R-:W-:Y:S01]  /*9fe0*/  IMAD R9, R4, R9, R12 ;  /* 0x0000000904097224 */ /* 0x000fe200078e020c */
[----:B------:R-:W-:Y:S01]  /*9ff0*/  IABS R23, R24 ;  /* 0x0000001800177213 */ /* 0x000fe20000000000 */
[----:B------:R-:W-:-:S04]  /*a000*/  IMAD.HI.U32 R6, R7, R21, RZ ;  /* 0x0000001507067227 */ /* 0x000fc800078e00ff */
[----:B------:R-:W-:Y:S01]  /*a010*/  @!P2 IMAD.MOV R2, RZ, RZ, -R2 ;  /* 0x000000ffff02a224 */ /* 0x000fe200078e0a02 */
[----:B------:R-:W-:Y:S01]  /*a020*/  ISETP.GE.AND P2, PT, R14, RZ, PT ;  /* 0x000000ff0e00720c */ /* 0x000fe20003f46270 */
[----:B------:R-:W-:Y:S01]  /*a030*/  @!P6 IMAD.IADD R11, R11, 0x1, -R4 ;  /* 0x000000010b0be824 */ /* 0x000fe200078e0a04 */
[----:B------:R-:W-:Y:S01]  /*a040*/  ISETP.GT.U32.AND P6, PT, R4, R9, PT ;  /* 0x000000090400720c */ /* 0x000fe20003fc4070 */
[----:B------:R-:W-:Y:S01]  /*a050*/  IMAD.MOV R12, RZ, RZ, -R6 ;  /* 0x000000ffff0c7224 */ /* 0x000fe200078e0a06 */
[----:B------:R1:W-:Y:S01]  /*a060*/  STL [R1+0x1cc], R2 ;  /* 0x0001cc0201007387 */ /* 0x0003e20000100800 */
[----:B------:R-:W-:-:S04]  /*a070*/  IMAD.HI.U32 R6, R7, R23, RZ ;  /* 0x0000001707067227 */ /* 0x000fc800078e00ff */
[----:B------:R-:W-:Y:S02]  /*a080*/  IMAD R21, R4, R12, R21 ;  /* 0x0000000c04157224 */ /* 0x000fe400078e0215 */
[----:B------:R-:W-:Y:S02]  /*a090*/  IMAD.MOV R14, RZ, RZ, -R6 ;  /* 0x000000ffff0e7224 */ /* 0x000fe400078e0a06 */
[C---:B------:R-:W-:Y:S01]  /*a0a0*/  VIADD R18, R0.reuse, 0xcf ;  /* 0x000000cf00127836 */ /* 0x040fe20000000000 */
[----:B-1----:R-:W-:Y:S01]  /*a0b0*/  MOV R2, R3 ;  /* 0x0000000300027202 */ /* 0x002fe20000000f00 */
[----:B------:R-:W-:Y:S02]  /*a0c0*/  VIADD R20, R0, 0xce ;  /* 0x000000ce00147836 */ /* 0x000fe40000000000 */
[----:B------:R-:W-:Y:S01]  /*a0d0*/  @!P3 IMAD.IADD R5, R5, 0x1, -R4 ;  /* 0x000000010505b824 */ /* 0x000fe200078e0a04 */
[C---:B------:R-:W-:Y:S01]  /*a0e0*/  ISETP.GT.U32.AND P3, PT, R4.reuse, R21, PT ;  /* 0x000000150400720c */ /* 0x040fe20003f64070 */
[C---:B------:R-:W-:Y:S01]  /*a0f0*/  IMAD R23, R4.reuse, R14, R23 ;  /* 0x0000000e04177224 */ /* 0x040fe200078e0217 */
[----:B------:R-:W-:Y:S01]  /*a100*/  IABS R25, R18 ;  /* 0x0000001200197213 */ /* 0x000fe20000000000 */
[----:B------:R-:W-:Y:S01]  /*a110*/  @!P0 IMAD.MOV R2, RZ, RZ, -R2 ;  /* 0x000000ffff028224 */ /* 0x000fe200078e0a02 */
[----:B------:R-:W-:Y:S01]  /*a120*/  IABS R19, R20 ;  /* 0x0000001400137213 */ /* 0x000fe20000000000 */
[----:B------:R-:W-:Y:S01]  /*a130*/  @!P6 IMAD.IADD R9, R9, 0x1, -R4 ;  /* 0x000000010909e824 */ /* 0x000fe200078e0a04 */
[C---:B------:R-:W-:Y:S01]  /*a140*/  ISETP.GT.U32.AND P6, PT, R4.reuse, R23, PT ;  /* 0x000000170400720c */ /* 0x040fe20003fc4070 */
[----:B------:R-:W-:Y:S01]  /*a150*/  IMAD.HI.U32 R12, R7, R25, RZ ;  /* 0x00000019070c7227 */ /* 0x000fe200078e00ff */
[----:B------:R1:W-:Y:S01]  /*a160*/  STL [R1+0x1d0], R2 ;  /* 0x0001d00201007387 */ /* 0x0003e20000100800 */
[----:B------:R-:W-:-:S02]  /*a170*/  ISETP.GT.U32.AND P0, PT, R4, R5, PT ;  /* 0x000000050400720c */ /* 0x000fc40003f04070 */
[----:B------:R-:W-:-:S04]  /*a180*/  IMAD.HI.U32 R10, R7, R19, RZ ;  /* 0x00000013070a7227 */ /* 0x000fc800078e00ff */
[----:B------:R-:W-:Y:S02]  /*a190*/  VIADD R16, R0, 0xd0 ;  /* 0x000000d000107836 */ /* 0x000fe40000000000 */
[----:B------:R-:W-:Y:S02]  /*a1a0*/  IMAD.MOV R12, RZ, RZ, -R12 ;  /* 0x000000ffff0c7224 */ /* 0x000fe400078e0a0c */
[----:B-1----:R-:W-:Y:S01]  /*a1b0*/  IMAD.MOV.U32 R2, RZ, RZ, R15 ;  /* 0x000000ffff027224 */ /* 0x002fe200078e000f */
[----:B------:R-:W-:Y:S01]  /*a1c0*/  IABS R17, R16 ;  /* 0x0000001000117213 */ /* 0x000fe20000000000 */
[----:B------:R-:W-:Y:S02]  /*a1d0*/  IMAD.MOV R10, RZ, RZ, -R10 ;  /* 0x000000ffff0a7224 */ /* 0x000fe400078e0a0a */
[----:B------:R-:W-:Y:S02]  /*a1e0*/  @!P5 IMAD.MOV R2, RZ, RZ, -R2 ;  /* 0x000000ffff02d224 */ /* 0x000fe400078e0a02 */
[--C-:B------:R-:W-:Y:S01]  /*a1f0*/  @!P3 IMAD.IADD R21, R21, 0x1, -R4.reuse ;  /* 0x000000011515b824 */ /* 0x100fe200078e0a04 */
[C---:B------:R-:W-:Y:S01]  /*a200*/  ISETP.GT.U32.AND P3, PT, R4.reuse, R9, PT ;  /* 0x000000090400720c */ /* 0x040fe20003f64070 */
[C---:B------:R-:W-:Y:S01]  /*a210*/  IMAD R25, R4.reuse, R12, R25 ;  /* 0x0000000c04197224 */ /* 0x040fe200078e0219 */
[----:B------:R1:W-:Y:S01]  /*a220*/  STL [R1+0x1d8], R2 ;  /* 0x0001d80201007387 */ /* 0x0003e20000100800 */
[C---:B------:R-:W-:Y:S01]  /*a230*/  IMAD R19, R4.reuse, R10, R19 ;  /* 0x0000000a04137224 */ /* 0x040fe200078e0213 */
[----:B------:R-:W-:Y:S01]  /*a240*/  ISETP.GT.U32.AND P5, PT, R4, R21, PT ;  /* 0x000000150400720c */ /* 0x000fe20003fa4070 */
[----:B------:R-:W-:-:S02]  /*a250*/  @!P6 IMAD.IADD R23, R23, 0x1, -R4 ;  /* 0x000000011717e824 */ /* 0x000fc400078e0a04 */
[----:B------:R-:W-:-:S03]  /*a260*/  IMAD.HI.U32 R6, R7, R17, RZ ;  /* 0x0000001107067227 */ /* 0x000fc600078e00ff */
[C---:B------:R-:W-:Y:S01]  /*a270*/  ISETP.GT.U32.AND P6, PT, R4.reuse, R23, PT ;  /* 0x000000170400720c */ /* 0x040fe20003fc4070 */
[----:B------:R-:W-:Y:S01]  /*a280*/  @!P0 IMAD.IADD R5, R5, 0x1, -R4 ;  /* 0x0000000105058824 */ /* 0x000fe200078e0a04 */
[C---:B------:R-:W-:Y:S01]  /*a290*/  ISETP.GT.U32.AND P0, PT, R4.reuse, R25, PT ;  /* 0x000000190400720c */ /* 0x040fe20003f04070 */
[----:B-1----:R-:W-:Y:S02]  /*a2a0*/  IMAD.MOV.U32 R2, RZ, RZ, R11 ;  /* 0x000000ffff027224 */ /* 0x002fe400078e000b */
[----:B------:R-:W-:Y:S01]  /*a2b0*/  IMAD.MOV R6, RZ, RZ, -R6 ;  /* 0x000000ffff067224 */ /* 0x000fe200078e0a06 */
[----:B------:R-:W-:Y:S01]  /*a2c0*/  MOV R26, R5 ;  /* 0x00000005001a7202 */ /* 0x000fe20000000f00 */
[----:B------:R-:W-:Y:S01]  /*a2d0*/  @!P1 IMAD.MOV R2, RZ, RZ, -R2 ;  /* 0x000000ffff029224 */ /* 0x000fe200078e0a02 */
[C---:B------:R-:W-:Y:S01]  /*a2e0*/  ISETP.GT.U32.AND P1, PT, R4.reuse, R19, PT ;  /* 0x000000130400720c */ /* 0x040fe20003f24070 */
[----:B------:R-:W-:Y:S02]  /*a2f0*/  IMAD R17, R4, R6, R17 ;  /* 0x0000000604117224 */ /* 0x000fe400078e0211 */
[--C-:B------:R-:W-:Y:S01]  /*a300*/  @!P3 IMAD.IADD R9, R9, 0x1, -R4.reuse ;  /* 0x000000010909b824 */ /* 0x100fe200078e0a04 */
[----:B------:R1:W-:Y:S01]  /*a310*/  STL [R1+0x1e4], R2 ;  /* 0x0001e40201007387 */ /* 0x0003e20000100800 */
[----:B------:R-:W-:Y:S01]  /*a320*/  VIADD R12, R0, 0xd1 ;  /* 0x000000d1000c7836 */ /* 0x000fe20000000000 */
[----:B------:R-:W-:Y:S01]  /*a330*/  ISETP.GE.AND P3, PT, R22, RZ, PT ;  /* 0x000000ff1600720c */ /* 0x000fe20003f66270 */
[--C-:B------:R-:W-:Y:S01]  /*a340*/  @!P5 IMAD.IADD R21, R21, 0x1, -R4.reuse ;  /* 0x000000011515d824 */ /* 0x100fe200078e0a04 */
[----:B------:R-:W-:Y:S01]  /*a350*/  ISETP.GT.U32.AND P5, PT, R4, R17, PT ;  /* 0x000000110400720c */ /* 0x000fe20003fa4070 */
[--C-:B------:R-:W-:Y:S01]  /*a360*/  @!P0 IMAD.IADD R25, R25, 0x1, -R4.reuse ;  /* 0x0000000119198824 */ /* 0x100fe200078e0a04 */
[----:B------:R-:W-:Y:S01]  /*a370*/  IABS R3, R12 ;  /* 0x0000000c00037213 */ /* 0x000fe20000000000 */
[----:B------:R-:W-:Y:S01]  /*a380*/  VIADD R14, R0, 0xd2 ;  /* 0x000000d2000e7836 */ /* 0x000fe20000000000 */
[----:B------:R-:W-:Y:S01]  /*a390*/  ISETP.GE.AND P0, PT, R18, RZ, PT ;  /* 0x000000ff1200720c */ /* 0x000fe20003f06270 */
[--C-:B------:R-:W-:Y:S01]  /*a3a0*/  @!P1 IMAD.IADD R19, R19, 0x1, -R4.reuse ;  /* 0x0000000113139824 */ /* 0x100fe200078e0a04 */
[----:B------:R-:W-:Y:S01]  /*a3b0*/  ISETP.GE.AND P1, PT, R20, RZ, PT ;  /* 0x000000ff1400720c */ /* 0x000fe20003f26270 */
[----:B-1----:R-:W-:Y:S01]  /*a3c0*/  IMAD.MOV.U32 R2, RZ, RZ, R9 ;  /* 0x000000ffff027224 */ /* 0x002fe200078e0009 */
[----:B------:R-:W-:Y:S01]  /*a3d0*/  IABS R10, R14 ;  /* 0x0000000e000a7213 */ /* 0x000fe20000000000 */
[----:B------:R-:W-:Y:S01]  /*a3e0*/  @!P6 IMAD.IADD R23, R23, 0x1, -R4 ;  /* 0x000000011717e824 */ /* 0x000fe200078e0a04 */
[----:B------:R-:W-:Y:S01]  /*a3f0*/  ISETP.GE.AND P6, PT, R24, RZ, PT ;  /* 0x000000ff1800720c */ /* 0x000fe20003fc6270 */
[----:B------:R-:W-:Y:S01]  /*a400*/  @!P4 IMAD.MOV R2, RZ, RZ, -R2 ;  /* 0x000000ffff02c224 */ /* 0x000fe200078e0a02 */
[C---:B------:R-:W-:Y:S01]  /*a410*/  ISETP.GT.U32.AND P4, PT, R4.reuse, R25, PT ;  /* 0x000000190400720c */ /* 0x040fe20003f84070 */
[----:B------:R-:W-:Y:S01]  /*a420*/  @!P2 IMAD.MOV R26, RZ, RZ, -R26 ;  /* 0x000000ffff1aa224 */ /* 0x000fe200078e0a1a */
[----:B------:R-:W-:Y:S01]  /*a430*/  ISETP.GT.U32.AND P2, PT, R4, R19, PT ;  /* 0x000000130400720c */ /* 0x000fe20003f44070 */
[----:B------:R-:W-:-:S02]  /*a440*/  IMAD.MOV.U32 R11, RZ, RZ, R3 ;  /* 0x000000ffff0b7224 */ /* 0x000fc400078e0003 */
[C---:B------:R-:W-:Y:S01]  /*a450*/  IMAD.HI.U32 R6, R7.reuse, R10, RZ ;  /* 0x0000000a07067227 */ /* 0x040fe200078e00ff */
[----:B------:R-:W-:Y:S03]  /*a460*/  STL [R1+0x1f0], R26 ;  /* 0x0001f01a01007387 */ /* 0x000fe60000100800 */
[----:B------:R-:W-:Y:S01]  /*a470*/  IMAD.HI.U32 R3, R7, R11, RZ ;  /* 0x0000000b07037227 */ /* 0x000fe200078e00ff */
[----:B------:R1:W-:Y:S03]  /*a480*/  STL [R1+0x1f4], R2 ;  /* 0x0001f40201007387 */ /* 0x0003e60000100800 */
[----:B------:R-:W-:Y:S02]  /*a490*/  @!P5 IMAD.IADD R17, R17, 0x1, -R4 ;  /* 0x000000011111d824 */ /* 0x000fe400078e0a04 */
[----:B------:R-:W-:-:S02]  /*a4a0*/  IMAD.MOV.U32 R5, RZ, RZ, R21 ;  /* 0x000000ffff057224 */ /* 0x000fc400078e0015 */
[----:B------:R-:W-:Y:S01]  /*a4b0*/  IMAD.MOV R3, RZ, RZ, -R3 ;  /* 0x000000ffff037224 */ /* 0x000fe200078e0a03 */
[----:B------:R-:W-:Y:S01]  /*a4c0*/  ISETP.GT.U32.AND P5, PT, R4, R17, PT ;  /* 0x000000110400720c */ /* 0x000fe20003fa4070 */
[----:B------:R-:W-:Y:S02]  /*a4d0*/  IMAD.MOV R15, RZ, RZ, -R6 ;  /* 0x000000ffff0f7224 */ /* 0x000fe400078e0a06 */
[----:B-1----:R-:W-:Y:S02]  /*a4e0*/  IMAD.MOV.U32 R2, RZ, RZ, R23 ;  /* 0x000000ffff027224 */ /* 0x002fe400078e0017 */
[----:B------:R-:W-:Y:S02]  /*a4f0*/  VIADD R6, R0, 0xd3 ;  /* 0x000000d300067836 */ /* 0x000fe40000000000 */
[----:B------:R-:W-:Y:S02]  /*a500*/  @!P3 IMAD.MOV R5, RZ, RZ, -R5 ;  /* 0x000000ffff05b224 */ /* 0x000fe400078e0a05 */
[----:B------:R-:W-:Y:S01]  /*a510*/  @!P6 IMAD.MOV R2, RZ, RZ, -R2 ;  /* 0x000000ffff02e224 */ /* 0x000fe200078e0a02 */
[----:B------:R-:W-:Y:S01]  /*a520*/  IABS R9, R6 ;  /* 0x0000000600097213 */ /* 0x000fe20000000000 */
[--C-:B------:R-:W-:Y:S01]  /*a530*/  @!P4 IMAD.IADD R25, R25, 0x1, -R4.reuse ;  /* 0x000000011919c824 */ /* 0x100fe200078e0a04 */
[----:B------:R1:W-:Y:S01]  /*a540*/  STL [R1+0x1f8], R5 ;  /* 0x0001f80501007387 */ /* 0x0003e20000100800 */
[----:B------:R-:W-:Y:S01]  /*a550*/  IMAD R11, R4, R3, R11 ;  /* 0x00000003040b7224 */ /* 0x000fe200078e020b */
[----:B------:R-:W-:Y:S01]  /*a560*/  ISETP.GE.AND P6, PT, R16, RZ, PT ;  /* 0x000000ff1000720c */ /* 0x000fe20003fc6270 */
[----:B------:R-:W-:Y:S01]  /*a570*/  @!P2 IMAD.IADD R19, R19, 0x1, -R4 ;  /* 0x000000011313a824 */ /* 0x000fe200078e0a04 */
[----:B------:R2:W-:Y:S01]  /*a580*/  STL [R1+0x204], R2 ;  /* 0x0002040201007387 */ /* 0x0005e20000100800 */
[C---:B------:R-:W-:Y:S01]  /*a590*/  IMAD R3, R4.reuse, R15, R10 ;  /* 0x0000000f04037224 */ /* 0x040fe200078e020a */
[----:B------:R-:W-:Y:S01]  /*a5a0*/  ISETP.GT.U32.AND P3, PT, R4, R11, PT ;  /* 0x0000000b0400720c */ /* 0x000fe20003f64070 */
[----:B------:R-:W-:Y:S01]  /*a5b0*/  IMAD.MOV.U32 R15, RZ, RZ, R19 ;  /* 0x000000ffff0f7224 */ /* 0x000fe200078e0013 */
[----:B------:R-:W-:Y:S01]  /*a5c0*/  ISETP.GE.AND P4, PT, R12, RZ, PT ;  /* 0x000000ff0c00720c */ /* 0x000fe20003f86270 */
[----:B------:R-:W-:Y:S01]  /*a5d0*/  @!P5 IMAD.IADD R17, R17, 0x1, -R4 ;  /* 0x000000011111d824 */ /* 0x000fe200078e0a04 */
[----:B------:R-:W-:Y:S01]  /*a5e0*/  ISETP.GT.U32.AND P2, PT, R4, R3, PT ;  /* 0x000000030400720c */ /* 0x000fe20003f44070 */
[----:B-1----:R-:W-:Y:S01]  /*a5f0*/  IMAD.HI.U32 R5, R7, R9, RZ ;  /* 0x0000000907057227 */ /* 0x002fe200078e00ff */
[----:B------:R-:W-:-:S02]  /*a600*/  ISETP.GE.AND P5, PT, R14, RZ, PT ;  /* 0x000000ff0e00720c */ /* 0x000fc40003fa6270 */
[----:B--2---:R-:W-:Y:S01]  /*a610*/  MOV R2, R25 ;  /* 0x0000001900027202 */ /* 0x004fe20000000f00 */
[----:B------:R-:W-:Y:S02]  /*a620*/  @!P1 IMAD.MOV R15, RZ, RZ, -R15 ;  /* 0x000000ffff0f9224 */ /* 0x000fe400078e0a0f */
[----:B------:R-:W-:Y:S02]  /*a630*/  IMAD.MOV R5, RZ, RZ, -R5 ;  /* 0x000000ffff057224 */ /* 0x000fe400078e0a05 */
[----:B------:R-:W-:Y:S01]  /*a640*/  @!P0 IMAD.MOV R2, RZ, RZ, -R2 ;  /* 0x000000ffff028224 */ /* 0x000fe200078e0a02 */
[----:B------:R-:W-:Y:S01]  /*a650*/  STL [R1+0x208], R15 ;  /* 0x0002080f01007387 */ /* 0x000fe20000100800 */
[----:B------:R-:W-:Y:S02]  /*a660*/  VIADD R18, R0, 0xd4 ;  /* 0x000000d400127836 */ /* 0x000fe40000000000 */
[----:B------:R-:W-:Y:S01]  /*a670*/  IMAD R5, R4, R5, R9 ;  /* 0x0000000504057224 */ /* 0x000fe200078e0209 */
[----:B------:R1:W-:Y:S01]  /*a680*/  STL [R1+0x29c], R2 ;  /* 0x00029c0201007387 */ /* 0x0003e20000100800 */
[--C-:B------:R-:W-:Y:S01]  /*a690*/  @!P3 IMAD.IADD R11, R11, 0x1, -R4.reuse ;  /* 0x000000010b0bb824 */ /* 0x100fe200078e0a04 */
[----:B------:R-:W-:Y:S01]  /*a6a0*/  IABS R10, R18 ;  /* 0x00000012000a7213 */ /* 0x000fe20000000000 */
[----:B------:R-:W-:Y:S01]  /*a6b0*/  @!P2 IMAD.IADD R3, R3, 0x1, -R4 ;  /* 0x000000010303a824 */ /* 0x000fe200078e0a04 */
[----:B------:R-:W-:Y:S01]  /*a6c0*/  ISETP.GE.AND P3, PT, R6, RZ, PT ;  /* 0x000000ff0600720c */ /* 0x000fe20003f66270 */
[----:B------:R-:W-:Y:S01]  /*a6d0*/  VIADD R20, R0, 0xd9 ;  /* 0x000000d900147836 */ /* 0x000fe20000000000 */
[C---:B------:R-:W-:Y:S01]  /*a6e0*/  ISETP.GT.U32.AND P2, PT, R4.reuse, R11, PT ;  /* 0x0000000b0400720c */ /* 0x040fe20003f44070 */
[----:B------:R-:W-:Y:S01]  /*a6f0*/  IMAD.HI.U32 R6, R7, R10, RZ ;  /* 0x0000000a07067227 */ /* 0x000fe200078e00ff */
[----:B------:R-:W-:-:S02]  /*a700*/  ISETP.GT.U32.AND P0, PT, R4, R3, PT ;  /* 0x000000030400720c */ /* 0x000fc40003f04070 */
[----:B------:R-:W-:Y:S01]  /*a710*/  ISETP.GE.AND P1, PT, R18, RZ, PT ;  /* 0x000000ff1200720c */ /* 0x000fe20003f26270 */
[----:B-1----:R-:W-:Y:S02]  /*a720*/  IMAD.MOV.U32 R2, RZ, RZ, R17 ;  /* 0x000000ffff027224 */ /* 0x002fe400078e0011 */
[----:B------:R-:W-:Y:S02]  /*a730*/  IMAD.MOV R15, RZ, RZ, -R6 ;  /* 0x000000ffff0f7224 */ /* 0x000fe400078e0a06 */
[----:B------:R-:W-:Y:S01]  /*a740*/  @!P6 IMAD.MOV R2, RZ, RZ, -R2 ;  /* 0x000000ffff02e224 */ /* 0x000fe200078e0a02 */
[----:B------:R-:W-:Y:S01]  /*a750*/  ISETP.GT.U32.AND P6, PT, R4, R5, PT ;  /* 0x000000050400720c */ /* 0x000fe20003fc4070 */
        /* <DEDUP_REMOVED lines=8> */
[----:B------:R-:W-:Y:S01]  /*a7e0*/  ISETP.GT.U32.AND P0, PT, R4, R9, PT ;  /* 0x000000090400720c */ /* 0x000fe20003f04070 */
[----:B------:R-:W-:-:S03]  /*a7f0*/  IMAD.HI.U32 R6, R7, R14, RZ ;  /* 0x0000000e07067227 */ /* 0x000fc600078e00ff */
[----:B------:R-:W-:Y:S01]  /*a800*/  IABS R15, R10 ;  /* 0x0000000a000f7213 */ /* 0x000fe20000000000 */
[----:B------:R-:W-:Y:S02]  /*a810*/  @!P6 IMAD.IADD R5, R5, 0x1, -R4 ;  /* 0x000000010505e824 */ /* 0x000fe400078e0a04 */
[----:B-1----:R-:W-:Y:S02]  /*a820*/  IMAD.MOV.U32 R2, RZ, RZ, R11 ;  /* 0x000000ffff027224 */ /* 0x002fe400078e000b */
[----:B------:R-:W-:Y:S01]  /*a830*/  VIADD R17, R0, 0xd7 ;  /* 0x000000d700117836 */ /* 0x000fe20000000000 */
[C---:B------:R-:W-:Y:S01]  /*a840*/  ISETP.GT.U32.AND P6, PT, R4.reuse, R5, PT ;  /* 0x000000050400720c */ /* 0x040fe20003fc4070 */
[----:B------:R-:W-:Y:S02]  /*a850*/  IMAD.MOV R11, RZ, RZ, -R6 ;  /* 0x000000ffff0b7224 */ /* 0x000fe400078e0a06 */
[----:B------:R-:W-:Y:S01]  /*a860*/  @!P4 IMAD.MOV R2, RZ, RZ, -R2 ;  /* 0x000000ffff02c224 */ /* 0x000fe200078e0a02 */
[----:B------:R-:W-:Y:S01]  /*a870*/  IABS R16, R17 ;  /* 0x0000001100107213 */ /* 0x000fe20000000000 */
[----:B------:R-:W-:Y:S01]  /*a880*/  IMAD R11, R4, R11, R14 ;  /* 0x0000000b040b7224 */ /* 0x000fe200078e020e */
[----:B------:R-:W-:Y:S01]  /*a890*/  ISETP.GE.AND P4, PT, R10, RZ, PT ;  /* 0x000000ff0a00720c */ /* 0x000fe20003f86270 */
[----:B------:R-:W-:Y:S01]  /*a8a0*/  IMAD.HI.U32 R10, R7, R15, RZ ;  /* 0x0000000f070a7227 */ /* 0x000fe200078e00ff */
[----:B------:R1:W-:Y:S03]  /*a8b0*/  STL [R1+0x2a0], R2 ;  /* 0x0002a00201007387 */ /* 0x0003e60000100800 */
[----:B------:R-:W-:-:S02]  /*a8c0*/  @!P0 IMAD.IADD R9, R9, 0x1, -R4 ;  /* 0x0000000109098824 */ /* 0x000fc400078e0a04 */
[----:B------:R-:W-:Y:S01]  /*a8d0*/  @!P6 IMAD.IADD R5, R5, 0x1, -R4 ;  /* 0x000000010505e824 */ /* 0x000fe200078e0a04 */
[C---:B------:R-:W-:Y:S01]  /*a8e0*/  ISETP.GT.U32.AND P6, PT, R4.reuse, R11, PT ;  /* 0x0000000b0400720c */ /* 0x040fe20003fc4070 */
[----:B------:R-:W-:Y:S01]  /*a8f0*/  IMAD.HI.U32 R12, R7, R16, RZ ;  /* 0x00000010070c7227 */ /* 0x000fe200078e00ff */
[----:B------:R-:W-:-:S03]  /*a900*/  ISETP.GT.U32.AND P0, PT, R4, R9, PT ;  /* 0x000000090400720c */ /* 0x000fc60003f04070 */
[----:B-1----:R-:W-:Y:S02]  /*a910*/  IMAD.MOV.U32 R2, RZ, RZ, R3 ;  /* 0x000000ffff027224 */ /* 0x002fe400078e0003 */
[----:B------:R-:W-:Y:S02]  /*a920*/  IMAD.MOV R10, RZ, RZ, -R10 ;  /* 0x000000ffff0a7224 */ /* 0x000fe400078e0a0a */
[----:B------:R-:W-:Y:S01]  /*a930*/  VIADD R6, R0, 0xd8 ;  /* 0x000000d800067836 */ /* 0x000fe20000000000 */
[----:B------:R-:W-:Y:S01]  /*a940*/  @!P5 IADD3 R2, PT, PT, -R2, RZ, RZ ;  /* 0x000000ff0202d210 */ /* 0x000fe20007ffe1ff */
[C---:B------:R-:W-:Y:S01]  /*a950*/  IMAD R3, R4.reuse, R10, R15 ;  /* 0x0000000a04037224 */ /* 0x040fe200078e020f */
[----:B------:R-:W-:Y:S01]  /*a960*/  ISETP.GE.AND P5, PT, R17, RZ, PT ;  /* 0x000000ff1100720c */ /* 0x000fe20003fa6270 */
[----:B------:R-:W-:Y:S01]  /*a970*/  IMAD.MOV R17, RZ, RZ, -R12 ;  /* 0x000000ffff117224 */ /* 0x000fe200078e0a0c */
[----:B------:R-:W-:Y:S01]  /*a980*/  IABS R10, R20 ;  /* 0x00000014000a7213 */ /* 0x000fe20000000000 */
[----:B------:R-:W-:Y:S01]  /*a990*/  @!P6 IMAD.IADD R11, R11, 0x1, -R4 ;  /* 0x000000010b0be824 */ /* 0x000fe200078e0a04 */
[----:B------:R1:W-:Y:S01]  /*a9a0*/  STL [R1+0x2a8], R2 ;  /* 0x0002a80201007387 */ /* 0x0003e20000100800 */
[C---:B------:R-:W-:Y:S01]  /*a9b0*/  IMAD R15, R4.reuse, R17, R16 ;  /* 0x00000011040f7224 */ /* 0x040fe200078e0210 */
[----:B------:R-:W-:Y:S01]  /*a9c0*/  IABS R17, R6 ;  /* 0x0000000600117213 */ /* 0x000fe20000000000 */
[----:B------:R-:W-:Y:S01]  /*a9d0*/  @!P0 IMAD.IADD R9, R9, 0x1, -R4 ;  /* 0x0000000109098824 */ /* 0x000fe200078e0a04 */
[----:B------:R-:W-:Y:S01]  /*a9e0*/  ISETP.GT.U32.AND P0, PT, R4, R3, PT ;  /* 0x000000030400720c */ /* 0x000fe20003f04070 */
[----:B------:R-:W-:Y:S01]  /*a9f0*/  VIADD R18, R0, 0xda ;  /* 0x000000da00127836 */ /* 0x000fe20000000000 */
[----:B------:R-:W-:Y:S01]  /*aa00*/  ISETP.GT.U32.AND P6, PT, R4, R15, PT ;  /* 0x0000000f0400720c */ /* 0x000fe20003fc4070 */
[----:B------:R-:W-:-:S02]  /*aa10*/  VIADD R16, R0, 0xdb ;  /* 0x000000db00107836 */ /* 0x000fc40000000000 */
[----:B------:R-:W-:Y:S01]  /*aa20*/  VIADD R28, R0, 0x184 ;  /* 0x00000184001c7836 */ /* 0x000fe20000000000 */
[----:B------:R-:W-:Y:S01]  /*aa30*/  IABS R12, R18 ;  /* 0x00000012000c7213 */ /* 0x000fe20000000000 */
[----:B-1----:R-:W-:Y:S01]  /*aa40*/  IMAD.MOV.U32 R2, RZ, RZ, R5 ;  /* 0x000000ffff027224 */ /* 0x002fe200078e0005 */
[----:B------:R-:W-:Y:S01]  /*aa50*/  IABS R14, R16 ;  /* 0x00000010000e7213 */ /* 0x000fe20000000000 */
[----:B------:R-:W-:-:S04]  /*aa60*/  IMAD.HI.U32 R5, R7, R17, RZ ;  /* 0x0000001107057227 */ /* 0x000fc800078e00ff */
[----:B------:R-:W-:Y:S01]  /*aa70*/  @!P3 IMAD.MOV R2, RZ, RZ, -R2 ;  /* 0x000000ffff02b224 */ /* 0x000fe200078e0a02 */
[C---:B------:R-:W-:Y:S01]  /*aa80*/  ISETP.GT.U32.AND P3, PT, R4.reuse, R11, PT ;  /* 0x0000000b0400720c */ /* 0x040fe20003f64070 */
[--C-:B------:R-:W-:Y:S02]  /*aa90*/  @!P6 IMAD.IADD R15, R15, 0x1, -R4.reuse ;  /* 0x000000010f0fe824 */ /* 0x100fe400078e0a04 */
[----:B------:R-:W-:Y:S01]  /*aaa0*/  @!P0 IMAD.IADD R3, R3, 0x1, -R4 ;  /* 0x0000000103038824 */ /* 0x000fe200078e0a04 */
[----:B------:R1:W-:Y:S01]  /*aab0*/  STL [R1+0x298], R2 ;  /* 0x0002980201007387 */ /* 0x0003e20000100800 */
[----:B------:R-:W-:Y:S01]  /*aac0*/  IMAD.MOV R5, RZ, RZ, -R5 ;  /* 0x000000ffff057224 */ /* 0x000fe200078e0a05 */
[----:B------:R-:W-:Y:S01]  /*aad0*/  ISETP.GT.U32.AND P6, PT, R4, R15, PT ;  /* 0x0000000f0400720c */ /* 0x000fe20003fc4070 */
[----:B------:R-:W-:Y:S01]  /*aae0*/  VIADD R50, R0, 0x185 ;  /* 0x0000018500327836 */ /* 0x000fe20000000000 */
[C---:B------:R-:W-:Y:S01]  /*aaf0*/  ISETP.GT.U32.AND P0, PT, R4.reuse, R3, PT ;  /* 0x000000030400720c */ /* 0x040fe20003f04070 */
[----:B------:R-:W-:-:S02]  /*ab00*/  IMAD R17, R4, R5, R17 ;  /* 0x0000000504117224 */ /* 0x000fc400078e0211 */
[----:B------:R-:W-:-:S04]  /*ab10*/  IMAD.HI.U32 R5, R7, R10, RZ ;  /* 0x0000000a07057227 */ /* 0x000fc800078e00ff */
[----:B-1----:R-:W-:Y:S02]  /*ab20*/  IMAD.MOV.U32 R2, RZ, RZ, R9 ;  /* 0x000000ffff027224 */ /* 0x002fe400078e0009 */
[----:B------:R-:W-:Y:S01]  /*ab30*/  @!P3 IMAD.IADD R11, R11, 0x1, -R4 ;  /* 0x000000010b0bb824 */ /* 0x000fe200078e0a04 */
[----:B------:R-:W-:Y:S01]  /*ab40*/  ISETP.GT.U32.AND P3, PT, R4, R17, PT ;  /* 0x000000110400720c */ /* 0x000fe20003f64070 */
[----:B------:R-:W-:Y:S01]  /*ab50*/  @!P1 IMAD.MOV R2, RZ, RZ, -R2 ;  /* 0x000000ffff029224 */ /* 0x000fe200078e0a02 */
[----:B------:R-:W-:Y:S01]  /*ab60*/  ISETP.GE.AND P1, PT, R6, RZ, PT ;  /* 0x000000ff0600720c */ /* 0x000fe20003f26270 */
[----:B------:R-:W-:-:S03]  /*ab70*/  IMAD.HI.U32 R6, R7, R12, RZ ;  /* 0x0000000c07067227 */ /* 0x000fc600078e00ff */
[----:B------:R1:W-:Y:S01]  /*ab80*/  STL [R1+0x294], R2 ;  /* 0x0002940201007387 */ /* 0x0003e20000100800 */
[----:B------:R-:W-:Y:S01]  /*ab90*/  IMAD.HI.U32 R9, R7, R14, RZ ;  /* 0x0000000e07097227 */ /* 0x000fe200078e00ff */
[----:B------:R-:W-:-:S03]  /*aba0*/  IADD3 R19, PT, PT, -R6, RZ, RZ ;  /* 0x000000ff06137210 */ /* 0x000fc60007ffe1ff */
[----:B------:R-:W-:Y:S02]  /*abb0*/  IMAD.MOV R21, RZ, RZ, -R9 ;  /* 0x000000ffff157224 */ /* 0x000fe400078e0a09 */
[----:B------:R-:W-:Y:S02]  /*abc0*/  IMAD.MOV R5, RZ, RZ, -R5 ;  /* 0x000000ffff057224 */ /* 0x000fe400078e0a05 */
[C---:B------:R-:W-:Y:S02]  /*abd0*/  IMAD R9, R4.reuse, R19, R12 ;  /* 0x0000001304097224 */ /* 0x040fe400078e020c */
[----:B-1----:R-:W-:Y:S02]  /*abe0*/  IMAD.MOV.U32 R2, RZ, RZ, R11 ;  /* 0x000000ffff027224 */ /* 0x002fe400078e000b */
[----:B------:R-:W-:Y:S01]  /*abf0*/  @!P6 IMAD.IADD R15, R15, 0x1, -R4 ;  /* 0x000000010f0fe824 */ /* 0x000fe200078e0a04 */
[----:B------:R-:W-:Y:S01]  /*ac00*/  ISETP.GT.U32.AND P6, PT, R4, R9, PT ;  /* 0x000000090400720c */ /* 0x000fe20003fc4070 */
[----:B------:R-:W-:-:S02]  /*ac10*/  @!P2 IMAD.MOV R2, RZ, RZ, -R2 ;  /* 0x000000ffff02a224 */ /* 0x000fc400078e0a02 */
[C---:B------:R-:W-:Y:S02]  /*ac20*/  IMAD R5, R4.reuse, R5, R10 ;  /* 0x0000000504057224 */ /* 0x040fe400078e020a */
[C---:B------:R-:W-:Y:S01]  /*ac30*/  IMAD R11, R4.reuse, R21, R14 ;  /* 0x00000015040b7224 */ /* 0x040fe200078e020e */
[----:B------:R1:W-:Y:S01]  /*ac40*/  STL [R1+0x290], R2 ;  /* 0x0002900201007387 */ /* 0x0003e20000100800 */
[--C-:B------:R-:W-:Y:S01]  /*ac50*/  @!P0 IMAD.IADD R3, R3, 0x1, -R4.reuse ;  /* 0x0000000103038824 */ /* 0x100fe200078e0a04 */
[----:B------:R-:W-:Y:S01]  /*ac60*/  ISETP.GT.U32.AND P2, PT, R4, R5, PT ;  /* 0x000000050400720c */ /* 0x000fe20003f44070 */
[----:B------:R-:W-:Y:S01]  /*ac70*/  VIADD R12, R0, 0xdc ;  /* 0x000000dc000c7836 */ /* 0x000fe20000000000 */
[----:B------:R-:W-:Y:S01]  /*ac80*/  ISETP.GE.AND P0, PT, R20, RZ, PT ;  /* 0x000000ff1400720c */ /* 0x000fe20003f06270 */
[----:B------:R-:W-:Y:S01]  /*ac90*/  @!P4 IMAD.MOV R3, RZ, RZ, -R3 ;  /* 0x000000ffff03c224 */ /* 0x000fe200078e0a03 */
[----:B------:R-:W-:Y:S01]  /*aca0*/  ISETP.GE.AND P4, PT, R18, RZ, PT ;  /* 0x000000ff1200720c */ /* 0x000fe20003f86270 */
[----:B------:R-:W-:Y:S01]  /*acb0*/  VIADD R19, R0, 0xdd ;  /* 0x000000dd00137836 */ /* 0x000fe20000000000 */
[----:B------:R-:W-:Y:S01]  /*acc0*/  IABS R6, R12 ;  /* 0x0000000c00067213 */ /* 0x000fe20000000000 */
[--C-:B------:R-:W-:Y:S01]  /*acd0*/  @!P3 IMAD.IADD R17, R17, 0x1, -R4.reuse ;  /* 0x000000011111b824 */ /* 0x100fe200078e0a04 */
[----:B------:R2:W-:Y:S01]  /*ace0*/  STL [R1+0x284], R3 ;  /* 0x0002840301007387 */ /* 0x0005e20000100800 */
[----:B-1----:R-:W-:Y:S01]  /*acf0*/  IMAD.MOV.U32 R2, RZ, RZ, R15 ;  /* 0x000000ffff027224 */ /* 0x002fe200078e000f */
[----:B------:R-:W-:Y:S01]  /*ad00*/  IABS R10, R19 ;  /* 0x00000013000a7213 */ /* 0x000fe20000000000 */
[----:B------:R-:W-:Y:S01]  /*ad10*/  @!P6 IMAD.IADD R9, R9, 0x1, -R4 ;  /* 0x000000010909e824 */ /* 0x000fe200078e0a04 */
[C---:B------:R-:W-:Y:S01]  /*ad20*/  ISETP.GT.U32.AND P3, PT, R4.reuse, R17, PT ;  /* 0x000000110400720c */ /* 0x040fe20003f64070 */
[----:B------:R-:W-:Y:S01]  /*ad30*/  @!P5 IMAD.MOV R2, RZ, RZ, -R2 ;  /* 0x000000ffff02d224 */ /* 0x000fe200078e0a02 */
[----:B------:R-:W-:Y:S01]  /*ad40*/  ISETP.GT.U32.AND P5, PT, R4, R11, PT ;  /* 0x0000000b0400720c */ /* 0x000fe20003fa4070 */
[----:B------:R-:W-:Y:S01]  /*ad50*/  @!P2 IMAD.IADD R5, R5, 0x1, -R4 ;  /* 0x000000010505a824 */ /* 0x000fe200078e0a04 */
[----:B------:R-:W-:Y:S01]  /*ad60*/  ISETP.GE.AND P2, PT, R12, RZ, PT ;  /* 0x000000ff0c00720c */ /* 0x000fe20003f46270 */
[----:B------:R-:W-:Y:S01]  /*ad70*/  VIADD R21, R0, 0xdf ;  /* 0x000000df00157836 */ /* 0x000fe20000000000 */
[----:B------:R1:W-:Y:S01]  /*ad80*/  STL [R1+0x280], R2 ;  /* 0x0002800201007387 */ /* 0x0003e20000100800 */
[----:B--2---:R-:W-:Y:S01]  /*ad90*/  IMAD.HI.U32 R3, R7, R6, RZ ;  /* 0x0000000607037227 */ /* 0x004fe200078e00ff */
[----:B------:R-:W-:-:S03]  /*ada0*/  ISETP.GT.U32.AND P6, PT, R4, R5, PT ;  /* 0x000000050400720c */ /* 0x000fc60003fc4070 */
[----:B------:R-:W-:Y:S02]  /*adb0*/  IMAD.MOV R3, RZ, RZ, -R3 ;  /* 0x000000ffff037224 */ /* 0x000fe400078e0a03 */
[--C-:B------:R-:W-:Y:S01]  /*adc0*/  @!P3 IMAD.IADD R17, R17, 0x1, -R4.reuse ;  /* 0x000000011111b824 */ /* 0x100fe200078e0a04 */
[----:B------:R-:W-:Y:S01]  /*add0*/  ISETP.GE.AND P3, PT, R16, RZ, PT ;  /* 0x000000ff1000720c */ /* 0x000fe20003f66270 */
[----:B------:R-:W-:Y:S01]  /*ade0*/  @!P5 IMAD.IADD R11, R11, 0x1, -R4 ;  /* 0x000000010b0bd824 */ /* 0x000fe200078e0a04 */
[C---:B------:R-:W-:Y:S01]  /*adf0*/  ISETP.GT.U32.AND P5, PT, R4.reuse, R9, PT ;  /* 0x000000090400720c */ /* 0x040fe20003fa4070 */
[----:B------:R-:W-:Y:S01]  /*ae00*/  IMAD R15, R4, R3, R6 ;  /* 0x00000003040f7224 */ /* 0x000fe200078e0206 */
[----:B------:R-:W-:Y:S01]  /*ae10*/  IABS R16, R21 ;  /* 0x0000001500107213 */ /* 0x000fe20000000000 */
[----:B------:R-:W-:-:S04]  /*ae20*/  IMAD.HI.U32 R3, R7, R10, RZ ;  /* 0x0000000a07037227 */ /* 0x000fc800078e00ff */
[----:B------:R-:W-:Y:S02]  /*ae30*/  IMAD.MOV R3, RZ, RZ, -R3 ;  /* 0x000000ffff037224 */ /* 0x000fe400078e0a03 */
[----:B-1----:R-:W-:Y:S02]  /*ae40*/  IMAD.MOV.U32 R2, RZ, RZ, R17 ;  /* 0x000000ffff027224 */ /* 0x002fe400078e0011 */
[----:B------:R-:W-:Y:S02]  /*ae50*/  IMAD R3, R4, R3, R10 ;  /* 0x0000000304037224 */ /* 0x000fe400078e020a */
[--C-:B------:R-:W-:Y:S01]  /*ae60*/  @!P5 IMAD.IADD R9, R9, 0x1, -R4.reuse ;  /* 0x000000010909d824 */ /* 0x100fe200078e0a04 */
[----:B------:R-:W-:Y:S01]  /*ae70*/  @!P1 IADD3 R2, PT, PT, -R2, RZ, RZ ;  /* 0x000000ff02029210 */ /* 0x000fe20007ffe1ff */
[----:B------:R-:W-:Y:S01]  /*ae80*/  @!P6 IMAD.IADD R5, R5, 0x1, -R4 ;  /* 0x000000010505e824 */ /* 0x000fe200078e0a04 */
[----:B------:R-:W-:Y:S01]  /*ae90*/  ISETP.GT.U32.AND P5, PT, R4, R3, PT ;  /* 0x000000030400720c */ /* 0x000fe20003fa4070 */
[----:B------:R-:W-:Y:S01]  /*aea0*/  VIADD R12, R0, 0xde ;  /* 0x000000de000c7836 */ /* 0x000fe20000000000 */
[----:B------:R-:W-:Y:S01]  /*aeb0*/  ISETP.GT.U32.AND P6, PT, R4, R15, PT ;  /* 0x0000000f0400720c */ /* 0x000fe20003fc4070 */
[----:B------:R-:W-:Y:S01]  /*aec0*/  VIADD R20, R0, 0xe0 ;  /* 0x000000e000147836 */ /* 0x000fe20000000000 */
[----:B------:R-:W-:Y:S01]  /*aed0*/  ISETP.GT.U32.AND P1, PT, R4, R11, PT ;  /* 0x0000000b0400720c */ /* 0x000fe20003f24070 */
[----:B------:R1:W-:Y:S01]  /*aee0*/  STL [R1+0x2d0], R2 ;  /* 0x0002d00201007387 */ /* 0x0003e20000100800 */
[----:B------:R-:W-:Y:S01]  /*aef0*/  IABS R14, R12 ;  /* 0x0000000c000e7213 */ /* 0x000fe20000000000 */
[----:B------:R-:W-:Y:S01]  /*af00*/  IMAD.HI.U32 R10, R7, R16, RZ ;  /* 0x00000010070a7227 */ /* 0x000fe200078e00ff */
[----:B------:R-:W-:-:S03]  /*af10*/  IABS R18, R20 ;  /* 0x0000001400127213 */ /* 0x000fc60000000000 */
[----:B------:R-:W-:-:S04]  /*af20*/  IMAD.HI.U32 R6, R7, R14, RZ ;  /* 0x0000000e07067227 */ /* 0x000fc800078e00ff */
[----:B-1----:R-:W-:Y:S02]  /*af30*/  IMAD.MOV.U32 R2, RZ, RZ, R5 ;  /* 0x000000ffff027224 */ /* 0x002fe400078e0005 */
[--C-:B------:R-:W-:Y:S02]  /*af40*/  @!P5 IMAD.IADD R3, R3, 0x1, -R4.reuse ;  /* 0x000000010303d824 */ /* 0x100fe400078e0a04 */
[----:B------:R-:W-:Y:S01]  /*af50*/  @!P6 IMAD.IADD R15, R15, 0x1, -R4 ;  /* 0x000000010f0fe824 */ /* 0x000fe200078e0a04 */
[----:B------:R-:W-:Y:S01]  /*af60*/  ISETP.GE.AND P6, PT, R12, RZ, PT ;  /* 0x000000ff0c00720c */ /* 0x000fe20003fc6270 */
[----:B------:R-:W-:Y:S01]  /*af70*/  @!P0 IMAD.MOV R2, RZ, RZ, -R2 ;  /* 0x000000ffff028224 */ /* 0x000fe200078e0a02 */
[C---:B------:R-:W-:Y:S01]  /*af80*/  ISETP.GT.U32.AND P5, PT, R4.reuse, R3, PT ;  /* 0x000000030400720c */ /* 0x040fe20003fa4070 */
[----:B------:R-:W-:Y:S01]  /*af90*/  @!P1 IMAD.IADD R11, R11, 0x1, -R4 ;  /* 0x000000010b0b9824 */ /* 0x000fe200078e0a04 */
[----:B------:R-:W-:Y:S01]  /*afa0*/  ISETP.GE.AND P1, PT, R19, RZ, PT ;  /* 0x000000ff1300720c */ /* 0x000fe20003f26270 */
[----:B------:R-:W-:Y:S01]  /*afb0*/  IMAD.HI.U32 R12, R7, R18, RZ ;  /* 0x00000012070c7227 */ /* 0x000fe200078e00ff */
[----:B------:R1:W-:Y:S01]  /*afc0*/  STL [R1+0x27c], R2 ;  /* 0x00027c0201007387 */ /* 0x0003e20000100800 */
[----:B------:R-:W-:-:S02]  /*afd0*/  ISETP.GT.U32.AND P0, PT, R4, R15, PT ;  /* 0x0000000f0400720c */ /* 0x000fc40003f04070 */
[----:B------:R-:W-:Y:S02]  /*afe0*/  IMAD.MOV R17, RZ, RZ, -R10 ;  /* 0x000000ffff117224 */ /* 0x000fe400078e0a0a */
[----:B------:R-:W-:Y:S02]  /*aff0*/  IMAD.MOV R5, RZ, RZ, -R6 ;  /* 0x000000ffff057224 */ /* 0x000fe400078e0a06 */
[----:B------:R-:W-:Y:S02]  /*b000*/  IMAD.MOV.U32 R6, RZ, RZ, R9 ;  /* 0x000000ffff067224 */ /* 0x000fe400078e0009 */
[----:B------:R-:W-:Y:S01]  /*b010*/  IMAD.MOV R19, RZ, RZ, -R12 ;  /* 0x000000ffff137224 */ /* 0x000fe200078e0a0c */
[----:B------:R-:W-:Y:S01]  /*b020*/  IADD3 R12, PT, PT, R0, 0xe1, RZ ;  /* 0x000000e1000c7810 */ /* 0x000fe20007ffe0ff */
[C---:B------:R-:W-:Y:S02]  /*b030*/  IMAD R9, R4.reuse, R17, R16 ;  /* 0x0000001104097224 */ /* 0x040fe400078e0210 */
[----:B-1----:R-:W-:Y:S01]  /*b040*/  IMAD.MOV.U32 R2, RZ, RZ, R11 ;  /* 0x000000ffff027224 */ /* 0x002fe200078e000b */
[----:B------:R-:W-:Y:S01]  /*b050*/  IABS R10, R12 ;  /* 0x0000000c000a7213 */ /* 0x000fe20000000000 */
[----:B------:R-:W-:-:S02]  /*b060*/  IMAD R17, R4, R19, R18 ;  /* 0x0000001304117224 */ /* 0x000fc400078e0212 */
[----:B------:R-:W-:Y:S01]  /*b070*/  @!P3 IMAD.MOV R2, RZ, RZ, -R2 ;  /* 0x000000ffff02b224 */ /* 0x000fe200078e0a02 */
[C---:B------:R-:W-:Y:S01]  /*b080*/  ISETP.GT.U32.AND P3, PT, R4.reuse, R9, PT ;  /* 0x000000090400720c */ /* 0x040fe20003f64070 */
[----:B------:R-:W-:Y:S01]  /*b090*/  @!P5 IMAD.IADD R3, R3, 0x1, -R4 ;  /* 0x000000010303d824 */ /* 0x000fe200078e0a04 */
[C---:B------:R-:W-:Y:S01]  /*b0a0*/  ISETP.GT.U32.AND P5, PT, R4.reuse, R17, PT ;  /* 0x000000110400720c */ /* 0x040fe20003fa4070 */
[----:B------:R-:W-:Y:S02]  /*b0b0*/  IMAD R5, R4, R5, R14 ;  /* 0x0000000504057224 */ /* 0x000fe400078e020e */
[----:B------:R-:W-:Y:S02]  /*b0c0*/  @!P4 IMAD.MOV R6, RZ, RZ, -R6 ;  /* 0x000000ffff06c224 */ /* 0x000fe400078e0a06 */
[----:B------:R-:W-:Y:S01]  /*b0d0*/  VIADD R16, R0, 0xe2 ;  /* 0x000000e200107836 */ /* 0x000fe20000000000 */
[----:B------:R-:W-:Y:S01]  /*b0e0*/  ISETP.GT.U32.AND P4, PT, R4, R5, PT ;  /* 0x000000050400720c */ /* 0x000fe20003f84070 */
[--C-:B------:R-:W-:Y:S01]  /*b0f0*/  @!P0 IMAD.IADD R15, R15, 0x1, -R4.reuse ;  /* 0x000000010f0f8824 */ /* 0x100fe200078e0a04 */
[----:B------:R1:W-:Y:S01]  /*b100*/  STL [R1+0x278], R6 ;  /* 0x0002780601007387 */ /* 0x0003e20000100800 */
[C---:B------:R-:W-:Y:S01]  /*b110*/  VIADD R14, R0.reuse, 0xe3 ;  /* 0x000000e3000e7836 */ /* 0x040fe20000000000 */
[----:B------:R-:W-:Y:S01]  /*b120*/  IABS R19, R16 ;  /* 0x0000001000137213 */ /* 0x000fe20000000000 */
[--C-:B------:R-:W-:Y:S01]  /*b130*/  @!P3 IMAD.IADD R9, R9, 0x1, -R4.reuse ;  /* 0x000000010909b824 */ /* 0x100fe200078e0a04 */
[----:B------:R2:W-:Y:S01]  /*b140*/  STL [R1+0x274], R2 ;  /* 0x0002740201007387 */ /* 0x0005e20000100800 */
[----:B------:R-:W-:Y:S01]  /*b150*/  @!P5 IMAD.IADD R17, R17, 0x1, -R4 ;  /* 0x000000011111d824 */ /* 0x000fe200078e0a04 */
[----:B------:R-:W-:Y:S01]  /*b160*/  IABS R11, R14 ;  /* 0x0000000e000b7213 */ /* 0x000fe20000000000 */
[----:B------:R-:W-:Y:S01]  /*b170*/  VIADD R18, R0, 0xe4 ;  /* 0x000000e400127836 */ /* 0x000fe20000000000 */
[----:B------:R-:W-:Y:S01]  /*b180*/  ISETP.GT.U32.AND P5, PT, R4, R9, PT ;  /* 0x000000090400720c */ /* 0x000fe20003fa4070 */
[----:B------:R-:W-:Y:S01]  /*b190*/  VIADD R49, R0, 0x186 ;  /* 0x0000018600317836 */ /* 0x000fe20000000000 */
[----:B------:R-:W-:Y:S01]  /*b1a0*/  ISETP.GE.AND P0, PT, R21, RZ, PT ;  /* 0x000000ff1500720c */ /* 0x000fe20003f06270 */
[----:B-1----:R-:W-:-:S04]  /*b1b0*/  IMAD.HI.U32 R6, R7, R10, RZ ;  /* 0x0000000a07067227 */ /* 0x002fc800078e00ff */
[----:B--2---:R-:W-:Y:S02]  /*b1c0*/  IMAD.MOV.U32 R2, RZ, RZ, R15 ;  /* 0x000000ffff027224 */ /* 0x004fe400078e000f */
[----:B------:R-:W-:Y:S02]  /*b1d0*/  IMAD.MOV R15, RZ, RZ, -R6 ;  /* 0x000000ffff0f7224 */ /* 0x000fe400078e0a06 */
[----:B------:R-:W-:-:S04]  /*b1e0*/  IMAD.HI.U32 R6, R7, R19, RZ ;  /* 0x0000001307067227 */ /* 0x000fc800078e00ff */
[----:B------:R-:W-:Y:S01]  /*b1f0*/  @!P4 IMAD.IADD R5, R5, 0x1, -R4 ;  /* 0x000000010505c824 */ /* 0x000fe200078e0a04 */
[----:B------:R-:W-:Y:S01]  /*b200*/  ISETP.GE.AND P4, PT, R20, RZ, PT ;  /* 0x000000ff1400720c */ /* 0x000fe20003f86270 */
[----:B------:R-:W-:Y:S02]  /*b210*/  IMAD.MOV R6, RZ, RZ, -R6 ;  /* 0x000000ffff067224 */ /* 0x000fe400078e0a06 */
[----:B------:R-:W-:Y:S01]  /*b220*/  @!P5 IMAD.IADD R9, R9, 0x1, -R4 ;  /* 0x000000010909d824 */ /* 0x000fe200078e0a04 */
[C---:B------:R-:W-:Y:S01]  /*b230*/  ISETP.GT.U32.AND P3, PT, R4.reuse, R5, PT ;  /* 0x000000050400720c */ /* 0x040fe20003f64070 */
[C---:B------:R-:W-:Y:S01]  /*b240*/  IMAD R19, R4.reuse, R6, R19 ;  /* 0x0000000604137224 */ /* 0x040fe200078e0213 */
[----:B------:R-:W-:Y:S01]  /*b250*/  IABS R6, R18 ;  /* 0x0000001200067213 */ /* 0x000fe20000000000 */
[----:B------:R-:W-:Y:S01]  /*b260*/  @!P2 IMAD.MOV R2, RZ, RZ, -R2 ;  /* 0x000000ffff02a224 */ /* 0x000fe200078e0a02 */
[C---:B------:R-:W-:Y:S01]  /*b270*/  ISETP.GT.U32.AND P2, PT, R4.reuse, R17, PT ;  /* 0x000000110400720c */ /* 0x040fe20003f44070 */
[C---:B------:R-:W-:Y:S01]  /*b280*/  IMAD R15, R4.reuse, R15, R10 ;  /* 0x0000000f040f7224 */ /* 0x040fe200078e020a */
[----:B------:R-:W-:Y:S01]  /*b290*/  ISETP.GT.U32.AND P5, PT, R4, R19, PT ;  /* 0x000000130400720c */ /* 0x000fe20003fa4070 */
[----:B------:R-:W-:Y:S01]  /*b2a0*/  IMAD.HI.U32 R10, R7, R11, RZ ;  /* 0x0000000b070a7227 */ /* 0x000fe200078e00ff */
[----:B------:R1:W-:Y:S03]  /*b2b0*/  STL [R1+0x270], R2 ;  /* 0x0002700201007387 */ /* 0x0003e60000100800 */
[----:B------:R-:W-:-:S02]  /*b2c0*/  VIADD R20, R0, 0xe5 ;  /* 0x000000e500147836 */ /* 0x000fc40000000000 */
[--C-:B------:R-:W-:Y:S01]  /*b2d0*/  @!P3 IMAD.IADD R5, R5, 0x1, -R4.reuse ;  /* 0x000000010505b824 */ /* 0x100fe200078e0a04 */
[----:B------:R-:W-:Y:S01]  /*b2e0*/  ISETP.GT.U32.AND P3, PT, R4, R15, PT ;  /* 0x0000000f0400720c */ /* 0x000fe20003f64070 */
[----:B------:R-:W-:Y:S01]  /*b2f0*/  VIADD R51, R0, 0x18a ;  /* 0x0000018a00337836 */ /* 0x000fe20000000000 */
[----:B------:R-:W-:Y:S01]  /*b300*/  IABS R21, R20 ;  /* 0x0000001400157213 */ /* 0x000fe20000000000 */
[--C-:B------:R-:W-:Y:S01]  /*b310*/  @!P2 IMAD.IADD R17, R17, 0x1, -R4.reuse ;  /* 0x000000011111a824 */ /* 0x100fe200078e0a04 */
[----:B------:R-:W-:Y:S01]  /*b320*/  ISETP.GE.AND P2, PT, R12, RZ, PT ;  /* 0x000000ff0c00720c */ /* 0x000fe20003f46270 */
[----:B------:R-:W-:Y:S01]  /*b330*/  @!P5 IMAD.IADD R19, R19, 0x1, -R4 ;  /* 0x000000011313d824 */ /* 0x000fe200078e0a04 */
[----:B------:R-:W-:Y:S01]  /*b340*/  IADD3 R12, PT, PT, -R10, RZ, RZ ;  /* 0x000000ff0a0c7210 */ /* 0x000fe20007ffe1ff */
[----:B-1----:R-:W-:Y:S01]  /*b350*/  IMAD.MOV.U32 R2, RZ, RZ, R3 ;  /* 0x000000ffff027224 */ /* 0x002fe200078e0003 */
[----:B------:R-:W-:Y:S01]  /*b360*/  IABS R41, R51 ;  /* 0x0000003300297213 */ /* 0x000fe20000000000 */
[----:B------:R-:W-:Y:S01]  /*b370*/  IMAD.HI.U32 R10, R7, R6, RZ ;  /* 0x00000006070a7227 */ /* 0x000fe200078e00ff */
[----:B------:R-:W-:-:S03]  /*b380*/  ISETP.GT.U32.AND P5, PT, R4, R19, PT ;  /* 0x000000130400720c */ /* 0x000fc60003fa4070 */
[----:B------:R-:W-:Y:S02]  /*b390*/  @!P1 IMAD.MOV R2, RZ, RZ, -R2 ;  /* 0x000000ffff029224 */ /* 0x000fe400078e0a02 */
[C---:B------:R-:W-:Y:S02]  /*b3a0*/  IMAD R11, R4.reuse, R12, R11 ;  /* 0x0000000c040b7224 */ /* 0x040fe400078e020b */
[----:B------:R-:W-:Y:S01]  /*b3b0*/  @!P6 IMAD.MOV R5, RZ, RZ, -R5 ;  /* 0x000000ffff05e224 */ /* 0x000fe200078e0a05 */
[----:B------:R1:W-:Y:S01]  /*b3c0*/  STL [R1+0x26c], R2 ;  /* 0x00026c0201007387 */ /* 0x0003e20000100800 */
[----:B------:R-:W-:Y:S01]  /*b3d0*/  IMAD.MOV.U32 R12, RZ, RZ, R21 ;  /* 0x000000ffff0c7224 */ /* 0x000fe200078e0015 */
[----:B------:R-:W-:Y:S01]  /*b3e0*/  ISETP.GT.U32.AND P6, PT, R4, R11, PT ;  /* 0x0000000b0400720c */ /* 0x000fe20003fc4070 */
[----:B------:R-:W-:Y:S01]  /*b3f0*/  @!P3 IMAD.IADD R15, R15, 0x1, -R4 ;  /* 0x000000010f0fb824 */ /* 0x000fe200078e0a04 */
[----:B------:R2:W-:Y:S01]  /*b400*/  STL [R1+0x268], R5 ;  /* 0x0002680501007387 */ /* 0x0005e20000100800 */
[----:B------:R-:W-:Y:S01]  /*b410*/  IMAD.MOV R21, RZ, RZ, -R10 ;  /* 0x000000ffff157224 */ /* 0x000fe200078e0a0a */
[----:B------:R-:W-:Y:S01]  /*b420*/  ISETP.GE.AND P3, PT, R16, RZ, PT ;  /* 0x000000ff1000720c */ /* 0x000fe20003f66270 */
[----:B------:R-:W-:Y:S01]  /*b430*/  IMAD.MOV.U32 R3, RZ, RZ, R9 ;  /* 0x000000ffff037224 */ /* 0x000fe200078e0009 */
[----:B------:R-:W-:Y:S01]  /*b440*/  ISETP.GT.U32.AND P1, PT, R4, R15, PT ;  /* 0x0000000f0400720c */ /* 0x000fe20003f24070 */
[----:B------:R-:W-:-:S02]  /*b450*/  @!P5 IMAD.IADD R19, R19, 0x1, -R4 ;  /* 0x000000011313d824 */ /* 0x000fc400078e0a04 */
[----:B------:R-:W-:Y:S01]  /*b460*/  @!P0 IMAD.MOV R3, RZ, RZ, -R3 ;  /* 0x000000ffff038224 */ /* 0x000fe200078e0a03 */
[----:B------:R-:W-:Y:S01]  /*b470*/  ISETP.GE.AND P0, PT, R14, RZ, PT ;  /* 0x000000ff0e00720c */ /* 0x000fe20003f06270 */
[----:B-1----:R-:W-:Y:S02]  /*b480*/  IMAD.MOV.U32 R2, RZ, RZ, R17 ;  /* 0x000000ffff027224 */ /* 0x002fe400078e0011 */
[----:B--2---:R-:W-:Y:S01]  /*b490*/  IMAD R5, R4, R21, R6 ;  /* 0x0000001504057224 */ /* 0x004fe200078e0206 */
[----:B------:R1:W-:Y:S01]  /*b4a0*/  STL [R1+0x264], R3 ;  /* 0x0002640301007387 */ /* 0x0003e20000100800 */
[----:B------:R-:W-:Y:S02]  /*b4b0*/  VIADD R9, R0, 0xe6 ;  /* 0x000000e600097836 */ /* 0x000fe40000000000 */
[----:B------:R-:W-:Y:S01]  /*b4c0*/  @!P4 IMAD.MOV R2, RZ, RZ, -R2 ;  /* 0x000000ffff02c224 */ /* 0x000fe200078e0a02 */
[C---:B------:R-:W-:Y:S01]  /*b4d0*/  ISETP.GT.U32.AND P5, PT, R4.reuse, R5, PT ;  /* 0x000000050400720c */ /* 0x040fe20003fa4070 */
[--C-:B------:R-:W-:Y:S01]  /*b4e0*/  @!P1 IMAD.IADD R15, R15, 0x1, -R4.reuse ;  /* 0x000000010f0f9824 */ /* 0x100fe200078e0a04 */
[----:B------:R-:W-:Y:S01]  /*b4f0*/  IABS R6, R9 ;  /* 0x0000000900067213 */ /* 0x000fe20000000000 */
[----:B------:R-:W-:Y:S01]  /*b500*/  @!P6 IMAD.IADD R11, R11, 0x1, -R4 ;  /* 0x000000010b0be824 */ /* 0x000fe200078e0a04 */
[----:B------:R2:W-:Y:S01]  /*b510*/  STL [R1+0x260], R2 ;  /* 0x0002600201007387 */ /* 0x0005e20000100800 */
[----:B------:R-:W-:Y:S01]  /*b520*/  IMAD.MOV.U32 R10, RZ, RZ, R15 ;  /* 0x000000ffff0a7224 */ /* 0x000fe200078e000f */
[----:B------:R-:W-:Y:S01]  /*b530*/  MOV R15, R6 ;  /* 0x00000006000f7202 */ /* 0x000fe20000000f00 */
[----:B-1----:R-:W-:Y:S01]  /*b540*/  IMAD.HI.U32 R3, R7, R12, RZ ;  /* 0x0000000c07037227 */ /* 0x002fe200078e00ff */
[----:B------:R-:W-:-:S02]  /*b550*/  ISETP.GT.U32.AND P6, PT, R4, R11, PT ;  /* 0x0000000b0400720c */ /* 0x000fc40003fc4070 */
[----:B------:R-:W-:Y:S01]  /*b560*/  ISETP.GE.AND P4, PT, R18, RZ, PT ;  /* 0x000000ff1200720c */ /* 0x000fe20003f86270 */
[----:B------:R-:W-:Y:S01]  /*b570*/  IMAD.MOV R3, RZ, RZ, -R3 ;  /* 0x000000ffff037224 */ /* 0x000fe200078e0a03 */
[----:B------:R-:W-:Y:S01]  /*b580*/  ISETP.GE.AND P1, PT, R20, RZ, PT ;  /* 0x000000ff1400720c */ /* 0x000fe20003f26270 */
[----:B------:R-:W-:Y:S02]  /*b590*/  @!P5 IMAD.IADD R5, R5, 0x1, -R4 ;  /* 0x000000010505d824 */ /* 0x000fe400078e0a04 */
[C---:B------:R-:W-:Y:S02]  /*b5a0*/  IMAD R3, R4.reuse, R3, R12 ;  /* 0x0000000304037224 */ /* 0x040fe400078e020c */
[----:B--2---:R-:W-:Y:S01]  /*b5b0*/  IMAD.MOV.U32 R2, RZ, RZ, R19 ;  /* 0x000000ffff027224 */ /* 0x004fe200078e0013 */
[----:B------:R-:W-:Y:S01]  /*b5c0*/  ISETP.GT.U32.AND P5, PT, R4, R5, PT ;  /* 0x000000050400720c */ /* 0x000fe20003fa4070 */
[----:B------:R-:W-:-:S04]  /*b5d0*/  IMAD.HI.U32 R6, R7, R15, RZ ;  /* 0x0000000f07067227 */ /* 0x000fc800078e00ff */
[----:B------:R-:W-:Y:S01]  /*b5e0*/  @!P3 IMAD.MOV R2, RZ, RZ, -R2 ;  /* 0x000000ffff02b224 */ /* 0x000fe200078e0a02 */
[C---:B------:R-:W-:Y:S01]  /*b5f0*/  ISETP.GT.U32.AND P3, PT, R4.reuse, R3, PT ;  /* 0x000000030400720c */ /* 0x040fe20003f64070 */
[----:B------:R-:W-:Y:S01]  /*b600*/  @!P2 IMAD.MOV R10, RZ, RZ, -R10 ;  /* 0x000000ffff0aa224 */ /* 0x000fe200078e0a0a */
[----:B------:R-:W-:Y:S01]  /*b610*/  ISETP.GE.AND P2, PT, R9, RZ, PT ;  /* 0x000000ff0900720c */ /* 0x000fe20003f46270 */
[----:B------:R-:W-:Y:S02]  /*b620*/  IMAD.MOV R6, RZ, RZ, -R6 ;  /* 0x000000ffff067224 */ /* 0x000fe400078e0a06 */
[--C-:B------:R-:W-:Y:S01]  /*b630*/  @!P6 IMAD.IADD R11, R11, 0x1, -R4.reuse ;  /* 0x000000010b0be824 */ /* 0x100fe200078e0a04 */
[----:B------:R1:W-:Y:S01]  /*b640*/  STL [R1+0x25c], R10 ;  /* 0x00025c0a01007387 */ /* 0x0003e20000100800 */
[----:B------:R-:W-:Y:S02]  /*b650*/  IMAD R15, R4, R6, R15 ;  /* 0x00000006040f7224 */ /* 0x000fe400078e020f */
[--C-:B------:R-:W-:Y:S01]  /*b660*/  @!P5 IMAD.IADD R5, R5, 0x1, -R4.reuse ;  /* 0x000000010505d824 */ /* 0x100fe200078e0a04 */
[----:B------:R2:W-:Y:S01]  /*b670*/  STL [R1+0x258], R2 ;  /* 0x0002580201007387 */ /* 0x0005e20000100800 */
[----:B------:R-:W-:Y:S01]  /*b680*/  VIADD R17, R0, 0xe8 ;  /* 0x000000e800117836 */ /* 0x000fe20000000000 */
[----:B------:R-:W-:Y:S01]  /*b690*/  ISETP.GT.U32.AND P5, PT, R4, R15, PT ;  /* 0x0000000f0400720c */ /* 0x000fe20003fa4070 */
[----:B------:R-:W-:-:S02]  /*b6a0*/  @!P3 IMAD.IADD R3, R3, 0x1, -R4 ;  /* 0x000000010303b824 */ /* 0x000fc400078e0a04 */
[C---:B------:R-:W-:Y:S01]  /*b6b0*/  VIADD R14, R0.reuse, 0xe9 ;  /* 0x000000e9000e7836 */ /* 0x040fe20000000000 */
[----:B------:R-:W-:Y:S01]  /*b6c0*/  IABS R12, R17 ;  /* 0x00000011000c7213 */ /* 0x000fe20000000000 */
[----:B-1----:R-:W-:Y:S01]  /*b6d0*/  VIADD R10, R0, 0xe7 ;  /* 0x000000e7000a7836 */ /* 0x002fe20000000000 */
[----:B------:R-:W-:Y:S01]  /*b6e0*/  ISETP.GT.U32.AND P3, PT, R4, R3, PT ;  /* 0x000000030400720c */ /* 0x000fe20003f64070 */
[C---:B------:R-:W-:Y:S01]  /*b6f0*/  VIADD R18, R0.reuse, 0xeb ;  /* 0x000000eb00127836 */ /* 0x040fe20000000000 */
[----:B------:R-:W-:Y:S01]  /*b700*/  IABS R16, R14 ;  /* 0x0000000e00107213 */ /* 0x000fe20000000000 */
[----:B--2---:R-:W-:Y:S01]  /*b710*/  IMAD.MOV.U32 R2, RZ, RZ, R11 ;  /* 0x000000ffff027224 */ /* 0x004fe200078e000b */
[----:B------:R-:W-:Y:S01]  /*b720*/  IABS R9, R10 ;  /* 0x0000000a00097213 */ /* 0x000fe20000000000 */
[----:B------:R-:W-:Y:S01]  /*b730*/  VIADD R11, R0, 0xec ;  /* 0x000000ec000b7836 */ /* 0x000fe20000000000 */
[----:B------:R-:W-:Y:S01]  /*b740*/  ISETP.GE.AND P6, PT, R10, RZ, PT ;  /* 0x000000ff0a00720c */ /* 0x000fe20003fc6270 */
[----:B------:R-:W-:Y:S01]  /*b750*/  @!P0 IMAD.MOV R2, RZ, RZ, -R2 ;  /* 0x000000ffff028224 */ /* 0x000fe200078e0a02 */
[----:B------:R-:W-:Y:S01]  /*b760*/  ISETP.GE.AND P0, PT, R17, RZ, PT ;  /* 0x000000ff1100720c */ /* 0x000fe20003f06270 */
[----:B------:R-:W-:-:S03]  /*b770*/  IMAD.HI.U32 R6, R7, R9, RZ ;  /* 0x0000000907067227 */ /* 0x000fc600078e00ff */
[----:B------:R1:W-:Y:S01]  /*b780*/  STL [R1+0x254], R2 ;  /* 0x0002540201007387 */ /* 0x0003e20000100800 */
[----:B------:R-:W-:-:S04]  /*b790*/  IMAD.HI.U32 R10, R7, R12, RZ ;  /* 0x0000000c070a7227 */ /* 0x000fc800078e00ff */
[----:B------:R-:W-:Y:S02]  /*b7a0*/  IMAD.MOV R6, RZ, RZ, -R6 ;  /* 0x000000ffff067224 */ /* 0x000fe400078e0a06 */
[----:B------:R-:W-:Y:S02]  /*b7b0*/  @!P5 IMAD.IADD R15, R15, 0x1, -R4 ;  /* 0x000000010f0fd824 */ /* 0x000fe400078e0a04 */
[C---:B------:R-:W-:Y:S02]  /*b7c0*/  IMAD R9, R4.reuse, R6, R9 ;  /* 0x0000000604097224 */ /* 0x040fe400078e0209 */
[----:B-1----:R-:W-:Y:S01]  /*b7d0*/  IMAD.MOV.U32 R2, RZ, RZ, R5 ;  /* 0x000000ffff027224 */ /* 0x002fe200078e0005 */
[----:B------:R-:W-:Y:S01]  /*b7e0*/  ISETP.GT.U32.AND P5, PT, R4, R15, PT ;  /* 0x0000000f0400720c */ /* 0x000fe20003fa4070 */
[----:B------:R-:W-:Y:S02]  /*b7f0*/  IMAD.MOV R5, RZ, RZ, -R10 ;  /* 0x000000ffff057224 */ /* 0x000fe400078e0a0a */
[----:B------:R-:W-:Y:S01]  /*b800*/  IMAD.MOV.U32 R10, RZ, RZ, R16 ;  /* 0x000000ffff0a7224 */ /* 0x000fe200078e0010 */
[----:B------:R-:W-:Y:S01]  /*b810*/  @!P4 IADD3 R2, PT, PT, -R2, RZ, RZ ;  /* 0x000000ff0202c210 */ /* 0x000fe20007ffe1ff */
[----:B------:R-:W-:Y:S01]  /*b820*/  @!P3 IMAD.IADD R3, R3, 0x1, -R4 ;  /* 0x000000010303b824 */ /* 0x000fe200078e0a04 */
[----:B------:R-:W-:Y:S01]  /*b830*/  ISETP.GT.U32.AND P3, PT, R4, R9, PT ;  /* 0x000000090400720c */ /* 0x000fe20003f64070 */
[----:B------:R-:W-:Y:S01]  /*b840*/  IMAD.HI.U32 R6, R7, R10, RZ ;  /* 0x0000000a07067227 */ /* 0x000fe200078e00ff */
[----:B------:R-:W-:Y:S01]  /*b850*/  ISETP.GE.AND P4, PT, R14, RZ, PT ;  /* 0x000000ff0e00720c */ /* 0x000fe20003f86270 */
[----:B------:R1:W-:Y:S01]  /*b860*/  STL [R1+0x358], R2 ;  /* 0x0003580201007387 */ /* 0x0003e20000100800 */
[----:B------:R-:W-:Y:S01]  /*b870*/  IABS R16, R18 ;  /* 0x0000001200107213 */ /* 0x000fe20000000000 */
[----:B------:R-:W-:-:S02]  /*b880*/  IMAD R5, R4, R5, R12 ;  /* 0x0000000504057224 */ /* 0x000fc400078e020c */
[----:B------:R-:W-:Y:S02]  /*b890*/  @!P5 IMAD.IADD R15, R15, 0x1, -R4 ;  /* 0x000000010f0fd824 */ /* 0x000fe400078e0a04 */
[----:B------:R-:W-:Y:S02]  /*b8a0*/  VIADD R14, R0, 0xea ;  /* 0x000000ea000e7836 */ /* 0x000fe40000000000 */
[----:B------:R-:W-:-:S03]  /*b8b0*/  IMAD.HI.U32 R12, R7, R16, RZ ;  /* 0x00000010070c7227 */ /* 0x000fc600078e00ff */
[----:B------:R-:W-:Y:S01]  /*b8c0*/  IABS R17, R14 ;  /* 0x0000000e00117213 */ /* 0x000fe20000000000 */
[----:B-1----:R-:W-:Y:S02]  /*b8d0*/  IMAD.MOV.U32 R2, RZ, RZ, R3 ;  /* 0x000000ffff027224 */ /* 0x002fe400078e0003 */
[----:B------:R-:W-:Y:S01]  /*b8e0*/  IMAD.MOV R3, RZ, RZ, -R6 ;  /* 0x000000ffff037224 */ /* 0x000fe200078e0a06 */
[----:B------:R-:W-:Y:S01]  /*b8f0*/  IABS R6, R11 ;  /* 0x0000000b00067213 */ /* 0x000fe20000000000 */
[----:B------:R-:W-:Y:S01]  /*b900*/  @!P1 IMAD.MOV R2, RZ, RZ, -R2 ;  /* 0x000000ffff029224 */ /* 0x000fe200078e0a02 */
[C---:B------:R-:W-:Y:S01]  /*b910*/  ISETP.GT.U32.AND P1, PT, R4.reuse, R5, PT ;  /* 0x000000050400720c */ /* 0x040fe20003f24070 */
[C---:B------:R-:W-:Y:S02]  /*b920*/  IMAD R3, R4.reuse, R3, R10 ;  /* 0x0000000304037224 */ /* 0x040fe400078e020a */
[----:B------:R-:W-:Y:S01]  /*b930*/  @!P3 IMAD.IADD R9, R9, 0x1, -R4 ;  /* 0x000000010909b824 */ /* 0x000fe200078e0a04 */
[----:B------:R1:W-:Y:S01]  /*b940*/  STL [R1+0x3f8], R2 ;  /* 0x0003f80201007387 */ /* 0x0003e20000100800 */
[----:B------:R-:W-:Y:S01]  /*b950*/  IMAD.HI.U32 R10, R7, R17, RZ ;  /* 0x00000011070a7227 */ /* 0x000fe200078e00ff */
[----:B------:R-:W-:-:S02]  /*b960*/  ISETP.GT.U32.AND P5, PT, R4, R3, PT ;  /* 0x000000030400720c */ /* 0x000fc40003fa4070 */
[----:B------:R-:W-:Y:S01]  /*b970*/  ISETP.GT.U32.AND P3, PT, R4, R9, PT ;  /* 0x000000090400720c */ /* 0x000fe20003f64070 */
[----:B------:R-:W-:Y:S02]  /*b980*/  IMAD.MOV R10, RZ, RZ, -R10 ;  /* 0x000000ffff0a7224 */ /* 0x000fe400078e0a0a */
[----:B------:R-:W-:Y:S02]  /*b990*/  VIADD R21, R0, 0xf8 ;  /* 0x000000f800157836 */ /* 0x000fe40000000000 */
[----:B------:R-:W-:Y:S02]  /*b9a0*/  @!P1 IMAD.IADD R5, R5, 0x1, -R4 ;  /* 0x0000000105059824 */ /* 0x000fe400078e0a04 */
[----:B-1----:R-:W-:Y:S02]  /*b9b0*/  IMAD.MOV.U32 R2, RZ, RZ, R15 ;  /* 0x000000ffff027224 */ /* 0x002fe400078e000f */
[----:B------:R-:W-:Y:S01]  /*b9c0*/  IMAD.MOV R15, RZ, RZ, -R12 ;  /* 0x000000ffff0f7224 */ /* 0x000fe200078e0a0c */
[----:B------:R-:W-:Y:S01]  /*b9d0*/  ISETP.GT.U32.AND P1, PT, R4, R5, PT ;  /* 0x000000050400720c */ /* 0x000fe20003f24070 */
[----:B------:R-:W-:-:S02]  /*b9e0*/  @!P5 IMAD.IADD R3, R3, 0x1, -R4 ;  /* 0x000000010303d824 */ /* 0x000fc400078e0a04 */
[----:B------:R-:W-:Y:S01]  /*b9f0*/  @!P2 IMAD.MOV R2, RZ, RZ, -R2 ;  /* 0x000000ffff02a224 */ /* 0x000fe200078e0a02 */
[----:B------:R-:W-:Y:S01]  /*ba00*/  ISETP.GE.AND P2, PT, R14, RZ, PT ;  /* 0x000000ff0e00720c */ /* 0x000fe20003f46270 */
[----:B------:R-:W-:Y:S01]  /*ba10*/  IMAD.HI.U32 R14, R7, R6, RZ ;  /* 0x00000006070e7227 */ /* 0x000fe200078e00ff */
[----:B------:R-:W-:Y:S02]  /*ba20*/  ISETP.GT.U32.AND P5, PT, R4, R3, PT ;  /* 0x000000030400720c */ /* 0x000fe40003fa4070 */
[----:B------:R1:W-:Y:S01]  /*ba30*/  STL [R1+0x5f0], R2 ;  /* 0x0005f00201007387 */ /* 0x0003e20000100800 */
[----:B------:R-:W-:Y:S01]  /*ba40*/  @!P3 IMAD.IADD R9, R9, 0x1, -R4 ;  /* 0x000000010909b824 */ /* 0x000fe200078e0a04 */
[----:B------:R-:W-:Y:S01]  /*ba50*/  IADD3 R19, PT, PT, -R14, RZ, RZ ;  /* 0x000000ff0e137210 */ /* 0x000fe20007ffe1ff */
[----:B------:R-:W-:Y:S01]  /*ba60*/  IMAD R17, R4, R10, R17 ;  /* 0x0000000a04117224 */ /* 0x000fe200078e0211 */
[----:B------:R-:W-:Y:S01]  /*ba70*/  ISETP.GE.AND P3, PT, R18, RZ, PT ;  /* 0x000000ff1200720c */ /* 0x000fe20003f66270 */
[----:B------:R-:W-:-:S02]  /*ba80*/  IMAD R16, R4, R15, R16 ;  /* 0x0000000f04107224 */ /* 0x000fc400078e0210 */
[----:B------:R-:W-:Y:S02]  /*ba90*/  IMAD.MOV.U32 R20, RZ, RZ, R9 ;  /* 0x000000ffff147224 */ /* 0x000fe400078e0009 */
[----:B------:R-:W-:Y:S01]  /*baa0*/  @!P1 IMAD.IADD R5, R5, 0x1, -R4 ;  /* 0x0000000105059824 */ /* 0x000fe200078e0a04 */
[C---:B------:R-:W-:Y:S01]  /*bab0*/  ISETP.GT.U32.AND P1, PT, R4.reuse, R17, PT ;  /* 0x000000110400720c */ /* 0x040fe20003f24070 */
[C---:B------:R-:W-:Y:S02]  /*bac0*/  IMAD R15, R4.reuse, R19, R6 ;  /* 0x00000013040f7224 */ /* 0x040fe400078e0206 */
[----:B------:R-:W-:Y:S01]  /*bad0*/  @!P6 IMAD.MOV R20, RZ, RZ, -R20 ;  /* 0x000000ffff14e224 */ /* 0x000fe200078e0a14 */
[C---:B------:R-:W-:Y:S01]  /*bae0*/  ISETP.GT.U32.AND P6, PT, R4.reuse, R16, PT ;  /* 0x000000100400720c */ /* 0x040fe20003fc4070 */
[----:B------:R-:W-:Y:S01]  /*baf0*/  @!P5 IMAD.IADD R3, R3, 0x1, -R4 ;  /* 0x000000010303d824 */ /* 0x000fe200078e0a04 */
[----:B------:R-:W-:Y:S01]  /*bb00*/  ISETP.GT.U32.AND P5, PT, R4, R15, PT ;  /* 0x0000000f0400720c */ /* 0x000fe20003fa4070 */
[----:B-1----:R-:W-:Y:S01]  /*bb10*/  IMAD.MOV.U32 R2, RZ, RZ, R5 ;  /* 0x000000ffff027224 */ /* 0x002fe200078e0005 */
[----:B------:R-:W-:Y:S01]  /*bb20*/  STL [R1+0x608], R20 ;  /* 0x0006081401007387 */ /* 0x000fe20000100800 */
[----:B------:R-:W-:-:S02]  /*bb30*/  VIADD R9, R0, 0xed ;  /* 0x000000ed00097836 */ /* 0x000fc40000000000 */
[----:B------:R-:W-:Y:S02]  /*bb40*/  VIADD R18, R0, 0xee ;  /* 0x000000ee00127836 */ /* 0x000fe40000000000 */
[----:B------:R-:W-:Y:S01]  /*bb50*/  @!P0 IMAD.MOV R2, RZ, RZ, -R2 ;  /* 0x000000ffff028224 */ /* 0x000fe200078e0a02 */
[----:B------:R-:W-:Y:S01]  /*bb60*/  IABS R5, R9 ;  /* 0x0000000900057213 */ /* 0x000fe20000000000 */
[--C-:B------:R-:W-:Y:S01]  /*bb70*/  @!P1 IMAD.IADD R17, R17, 0x1, -R4.reuse ;  /* 0x0000000111119824 */ /* 0x100fe200078e0a04 */
[----:B------:R-:W-:Y:S01]  /*bb80*/  IABS R6, R18 ;  /* 0x0000001200067213 */ /* 0x000fe20000000000 */
[--C-:B------:R-:W-:Y:S01]  /*bb90*/  @!P6 IMAD.IADD R16, R16, 0x1, -R4.reuse ;  /* 0x000000011010e824 */ /* 0x100fe200078e0a04 */
[----:B------:R1:W-:Y:S01]  /*bba0*/  STL [R1+0x618], R2 ;  /* 0x0006180201007387 */ /* 0x0003e20000100800 */
[----:B------:R-:W-:Y:S01]  /*bbb0*/  @!P5 IMAD.IADD R15, R15, 0x1, -R4 ;  /* 0x000000010f0fd824 */ /* 0x000fe200078e0a04 */
[----:B------:R-:W-:Y:S01]  /*bbc0*/  ISETP.GE.AND P1, PT, R9, RZ, PT ;  /* 0x000000ff0900720c */ /* 0x000fe20003f26270 */
[----:B------:R-:W-:Y:S01]  /*bbd0*/  IMAD.HI.U32 R9, R7, R5, RZ ;  /* 0x0000000507097227 */ /* 0x000fe200078e00ff */
[----:B------:R-:W-:-:S02]  /*bbe0*/  ISETP.GT.U32.AND P6, PT, R4, R17, PT ;  /* 0x000000110400720c */ /* 0x000fc40003fc4070 */
[----:B------:R-:W-:Y:S01]  /*bbf0*/  ISETP.GT.U32.AND P5, PT, R4, R16, PT ;  /* 0x000000100400720c */ /* 0x000fe20003fa4070 */
[----:B------:R-:W-:Y:S01]  /*bc00*/  IMAD.MOV R9, RZ, RZ, -R9 ;  /* 0x000000ffff097224 */ /* 0x000fe200078e0a09 */
[----:B------:R-:W-:Y:S01]  /*bc10*/  ISETP.GE.AND P0, PT, R11, RZ, PT ;  /* 0x000000ff0b00720c */ /* 0x000fe20003f06270 */
[----:B------:R-:W-:Y:S02]  /*bc20*/  VIADD R14, R0, 0xef ;  /* 0x000000ef000e7836 */ /* 0x000fe40000000000 */
[----:B-1----:R-:W-:Y:S02]  /*bc30*/  IMAD.MOV.U32 R2, RZ, RZ, R3 ;  /* 0x000000ffff027224 */ /* 0x002fe400078e0003 */
[----:B------:R-:W-:Y:S01]  /*bc40*/  IMAD.HI.U32 R3, R7, R6, RZ ;  /* 0x0000000607037227 */ /* 0x000fe200078e00ff */
[----:B------:R-:W-:-:S03]  /*bc50*/  IABS R10, R14 ;  /* 0x0000000e000a7213 */ /* 0x000fc60000000000 */
[----:B------:R-:W-:Y:S01]  /*bc60*/  IMAD.MOV R3, RZ, RZ, -R3 ;  /* 0x000000ffff037224 */ /* 0x000fe200078e0a03 */
[----:B------:R-:W-:Y:S01]  /*bc70*/  @!P6 IADD3 R17, PT, PT, R17, -R4, RZ ;  /* 0x800000041111e210 */ /* 0x000fe20007ffe0ff */
[C---:B------:R-:W-:Y:S02]  /*bc80*/  IMAD R5, R4.reuse, R9, R5 ;  /* 0x0000000904057224 */ /* 0x040fe400078e0205 */
[----:B------:R-:W-:Y:S02]  /*bc90*/  IMAD R3, R4, R3, R6 ;  /* 0x0000000304037224 */ /* 0x000fe400078e0206 */
[----:B------:R-:W-:Y:S01]  /*bca0*/  @!P5 IMAD.IADD R16, R16, 0x1, -R4 ;  /* 0x000000011010d824 */ /* 0x000fe200078e0a04 */
[C---:B------:R-:W-:Y:S01]  /*bcb0*/  ISETP.GT.U32.AND P6, PT, R4.reuse, R5, PT ;  /* 0x000000050400720c */ /* 0x040fe20003fc4070 */
[----:B------:R-:W-:Y:S01]  /*bcc0*/  @!P4 IMAD.MOV R2, RZ, RZ, -R2 ;  /* 0x000000ffff02c224 */ /* 0x000fe200078e0a02 */
[----:B------:R-:W-:Y:S01]  /*bcd0*/  ISETP.GT.U32.AND P5, PT, R4, R3, PT ;  /* 0x000000030400720c */ /* 0x000fe20003fa4070 */
[----:B------:R-:W-:Y:S01]  /*bce0*/  VIADD R9, R0, 0xf0 ;  /* 0x000000f000097836 */ /* 0x000fe20000000000 */
[----:B------:R-:W-:Y:S01]  /*bcf0*/  ISETP.GT.U32.AND P4, PT, R4, R15, PT ;  /* 0x0000000f0400720c */ /* 0x000fe20003f84070 */
[----:B------:R-:W-:Y:S01]  /*bd00*/  IMAD.HI.U32 R6, R7, R10, RZ ;  /* 0x0000000a07067227 */ /* 0x000fe200078e00ff */
[----:B------:R1:W-:Y:S02]  /*bd10*/  STL [R1+0x61c], R2 ;  /* 0x00061c0201007387 */ /* 0x0003e40000100800 */
[----:B------:R-:W-:Y:S01]  /*bd20*/  IABS R12, R9 ;  /* 0x00000009000c7213 */ /* 0x000fe20000000000 */
[----:B------:R-:W-:-:S02]  /*bd30*/  IMAD.MOV R6, RZ, RZ, -R6 ;  /* 0x000000ffff067224 */ /* 0x000fc400078e0a06 */
[----:B------:R-:W-:Y:S02]  /*bd40*/  VIADD R11, R0, 0xf1 ;  /* 0x000000f1000b7836 */ /* 0x000fe40000000000 */
[--C-:B------:R-:W-:Y:S01]  /*bd50*/  @!P6 IMAD.IADD R5, R5, 0x1, -R4.reuse ;  /* 0x000000010505e824 */ /* 0x100fe200078e0a04 */
[----:B------:R-:W-:Y:S01]  /*bd60*/  ISETP.GE.AND P6, PT, R14, RZ, PT ;  /* 0x000000ff0e00720c */ /* 0x000fe20003fc6270 */
[----:B------:R-:W-:Y:S02]  /*bd70*/  @!P5 IMAD.IADD R3, R3, 0x1, -R4 ;  /* 0x000000010303d824 */ /* 0x000fe400078e0a04 */
[----:B-1----:R-:W-:Y:S02]  /*bd80*/  IMAD.MOV.U32 R2, RZ, RZ, R17 ;  /* 0x000000ffff027224 */ /* 0x002fe400078e0011 */
[----:B------:R-:W-:Y:S01]  /*bd90*/  IMAD.HI.U32 R14, R7, R12, RZ ;  /* 0x0000000c070e7227 */ /* 0x000fe200078e00ff */
[----:B------:R-:W-:-:S03]  /*bda0*/  ISETP.GT.U32.AND P5, PT, R4, R3, PT ;  /* 0x000000030400720c */ /* 0x000fc60003fa4070 */
[----:B------:R-:W-:Y:S01]  /*bdb0*/  @!P2 IMAD.MOV R2, RZ, RZ, -R2 ;  /* 0x000000ffff02a224 */ /* 0x000fe200078e0a02 */
[----:B------:R-:W-:Y:S01]  /*bdc0*/  ISETP.GT.U32.AND P2, PT, R4, R5, PT ;  /* 0x000000050400720c */ /* 0x000fe20003f44070 */
[----:B------:R-:W-:Y:S01]  /*bdd0*/  @!P4 IMAD.IADD R15, R15, 0x1, -R4 ;  /* 0x000000010f0fc824 */ /* 0x000fe200078e0a04 */
[----:B------:R-:W-:Y:S01]  /*bde0*/  ISETP.GE.AND P4, PT, R18, RZ, PT ;  /* 0x000000ff1200720c */ /* 0x000fe20003f86270 */
[C---:B------:R-:W-:Y:S01]  /*bdf0*/  IMAD R10, R4.reuse, R6, R10 ;  /* 0x00000006040a7224 */ /* 0x040fe200078e020a */
[----:B------:R1:W-:Y:S01]  /*be00*/  STL [R1+0x620], R2 ;  /* 0x0006200201007387 */ /* 0x0003e20000100800 */
[----:B------:R-:W-:Y:S01]  /*be10*/  IMAD.MOV R14, RZ, RZ, -R14 ;  /* 0x000000ffff0e7224 */ /* 0x000fe200078e0a0e */
[----:B------:R-:W-:Y:S01]  /*be20*/  IABS R18, R11 ;  /* 0x0000000b00127213 */ /* 0x000fe20000000000 */
[----:B------:R-:W-:Y:S01]  /*be30*/  @!P3 IMAD.MOV R16, RZ, RZ, -R16 ;  /* 0x000000ffff10b224 */ /* 0x000fe200078e0a10 */
[C---:B------:R-:W-:Y:S01]  /*be40*/  ISETP.GT.U32.AND P3, PT, R4.reuse, R10, PT ;  /* 0x0000000a0400720c */ /* 0x040fe20003f64070 */
[----:B------:R-:W-:-:S02]  /*be50*/  IMAD R12, R4, R14, R12 ;  /* 0x0000000e040c7224 */ /* 0x000fc400078e020c */
[--C-:B------:R-:W-:Y:S01]  /*be60*/  @!P5 IMAD.IADD R3, R3, 0x1, -R4.reuse ;  /* 0x000000010303d824 */ /* 0x100fe200078e0a04 */
[----:B------:R2:W-:Y:S01]  /*be70*/  STL [R1+0x624], R16 ;  /* 0x0006241001007387 */ /* 0x0005e20000100800 */
[----:B------:R-:W-:Y:S01]  /*be80*/  @!P2 IMAD.IADD R5, R5, 0x1, -R4 ;  /* 0x000000010505a824 */ /* 0x000fe200078e0a04 */
[----:B------:R-:W-:Y:S01]  /*be90*/  ISETP.GT.U32.AND P5, PT, R4, R12, PT ;  /* 0x0000000c0400720c */ /* 0x000fe20003fa4070 */
[----:B-1----:R-:W-:Y:S01]  /*bea0*/  IMAD.MOV.U32 R2, RZ, RZ, R15 ;  /* 0x000000ffff027224 */ /* 0x002fe200078e000f */
[----:B------:R-:W-:Y:S01]  /*beb0*/  ISETP.GE.AND P2, PT, R11, RZ, PT ;  /* 0x000000ff0b00720c */ /* 0x000fe20003f46270 */
[----:B------:R-:W-:-:S04]  /*bec0*/  IMAD.HI.U32 R6, R7, R18, RZ ;  /* 0x0000001207067227 */ /* 0x000fc800078e00ff */
[----:B------:R-:W-:Y:S01]  /*bed0*/  @!P0 IMAD.MOV R2, RZ, RZ, -R2 ;  /* 0x000000ffff028224 */ /* 0x000fe200078e0a02 */
[----:B------:R-:W-:Y:S01]  /*bee0*/  ISETP.GE.AND P0, PT, R9, RZ, PT ;  /* 0x000000ff0900720c */ /* 0x000fe20003f06270 */
[----:B------:R-:W-:Y:S02]  /*bef0*/  IMAD.MOV R6, RZ, RZ, -R6 ;  /* 0x000000ffff067224 */ /* 0x000fe400078e0a06 */
[----:B------:R-:W-:Y:S01]  /*bf00*/  @!P3 IMAD.IADD R10, R10, 0x1, -R4 ;  /* 0x000000010a0ab824 */ /* 0x000fe200078e0a04 */
[----:B------:R1:W-:Y:S01]  /*bf10*/  STL [R1+0x628], R2 ;  /* 0x0006280201007387 */ /* 0x0003e20000100800 */
[----:B------:R-:W-:Y:S02]  /*bf20*/  VIADD R14, R0, 0xf2 ;  /* 0x000000f2000e7836 */ /* 0x000fe40000000000 */
[----:B------:R-:W-:Y:S01]  /*bf30*/  IMAD R18, R4, R6, R18 ;  /* 0x0000000604127224 */ /* 0x000fe200078e0212 */
[C---:B------:R-:W-:Y:S01]  /*bf40*/  IADD3 R6, PT, PT, R0.reuse, 0xf4, RZ ;  /* 0x000000f400067810 */ /* 0x040fe20007ffe0ff */
[----:B------:R-:W-:Y:S01]  /*bf50*/  VIADD R9, R0, 0xf3 ;  /* 0x000000f300097836 */ /* 0x000fe20000000000 */
[----:B--2---:R-:W-:Y:S01]  /*bf60*/  IABS R16, R14 ;  /* 0x0000000e00107213 */ /* 0x004fe20000000000 */
[----:B------:R-:W-:Y:S01]  /*bf70*/  @!P5 IMAD.IADD R12, R12, 0x1, -R4 ;  /* 0x000000010c0cd824 */ /* 0x000fe200078e0a04 */
[----:B------:R-:W-:Y:S01]  /*bf80*/  ISETP.GT.U32.AND P3, PT, R4, R18, PT ;  /* 0x000000120400720c */ /* 0x000fe20003f64070 */
[----:B------:R-:W-:Y:S01]  /*bf90*/  VIADD R17, R0, 0xf6 ;  /* 0x000000f600117836 */ /* 0x000fe20000000000 */
[----:B------:R-:W-:Y:S01]  /*bfa0*/  IABS R11, R9 ;  /* 0x00000009000b7213 */ /* 0x000fe20000000000 */
[----:B-1----:R-:W-:Y:S01]  /*bfb0*/  IMAD.MOV.U32 R2, RZ, RZ, R5 ;  /* 0x000000ffff027224 */ /* 0x002fe200078e0005 */
[----:B------:R-:W-:Y:S01]  /*bfc0*/  ISETP.GE.AND P5, PT, R14, RZ, PT ;  /* 0x000000ff0e00720c */ /* 0x000fe20003fa6270 */
[----:B------:R-:W-:Y:S01]  /*bfd0*/  IMAD.HI.U32 R5, R7, R16, RZ ;  /* 0x0000001007057227 */ /* 0x000fe200078e00ff */
[----:B------:R-:W-:-:S03]  /*bfe0*/  IABS R14, R6 ;  /* 0x00000006000e7213 */ /* 0x000fc60000000000 */
[----:B------:R-:W-:Y:S01]  /*bff0*/  @!P1 IMAD.MOV R2, RZ, RZ, -R2 ;  /* 0x000000ffff029224 */ /* 0x000fe200078e0a02 */
[----:B------:R-:W-:Y:S01]  /*c000*/  ISETP.GT.U32.AND P1, PT, R4, R10, PT ;  /* 0x0000000a0400720c */ /* 0x000fe20003f24070 */
[----:B------:R-:W-:Y:S02]  /*c010*/  IMAD.MOV R5, RZ, RZ, -R5 ;  /* 0x000000ffff057224 */ /* 0x000fe400078e0a05 */
[----:B------:R-:W-:Y:S01]  /*c020*/  @!P3 IMAD.IADD R18, R18, 0x1, -R4 ;  /* 0x000000011212b824 */ /* 0x000fe200078e0a04 */
[----:B------:R1:W-:Y:S01]  /*c030*/  STL [R1+0x634], R2 ;  /* 0x0006340201007387 */ /* 0x0003e20000100800 */
[----:B------:R-:W-:Y:S02]  /*c040*/  IMAD R16, R4, R5, R16 ;  /* 0x0000000504107224 */ /* 0x000fe400078e0210 */
[----:B------:R-:W-:Y:S01]  /*c050*/  VIADD R45, R0, 0x18b ;  /* 0x0000018b002d7836 */ /* 0x000fe20000000000 */
[----:B------:R-:W-:Y:S01]  /*c060*/  ISETP.GT.U32.AND P3, PT, R4, R18, PT ;  /* 0x000000120400720c */ /* 0x000fe20003f64070 */
[----:B------:R-:W-:-:S02]  /*c070*/  VIADD R29, R0, 0x18c ;  /* 0x0000018c001d7836 */ /* 0x000fc40000000000 */
[----:B------:R-:W-:Y:S01]  /*c080*/  VIADD R42, R0, 0x18d ;  /* 0x0000018d002a7836 */ /* 0x000fe20000000000 */
[----:B------:R-:W-:Y:S01]  /*c090*/  IABS R31, R45 ;  /* 0x0000002d001f7213 */ /* 0x000fe20000000000 */
[----:B------:R-:W-:Y:S01]  /*c0a0*/  @!P1 IMAD.IADD R10, R10, 0x1, -R4 ;  /* 0x000000010a0a9824 */ /* 0x000fe200078e0a04 */
[----:B------:R-:W-:Y:S01]  /*c0b0*/  ISETP.GE.AND P1, PT, R9, RZ, PT ;  /* 0x000000ff0900720c */ /* 0x000fe20003f26270 */
[----:B-1----:R-:W-:Y:S01]  /*c0c0*/  IMAD.MOV.U32 R2, RZ, RZ, R3 ;  /* 0x000000ffff027224 */ /* 0x002fe200078e0003 */
[----:B------:R-:W-:Y:S01]  /*c0d0*/  IABS R38, R29 ;  /* 0x0000001d00267213 */ /* 0x000fe20000000000 */
[----:B------:R-:W-:Y:S01]  /*c0e0*/  IMAD.HI.U32 R3, R7, R11, RZ ;  /* 0x0000000b07037227 */ /* 0x000fe200078e00ff */
[----:B------:R-:W-:-:S03]  /*c0f0*/  IABS R37, R42 ;  /* 0x0000002a00257213 */ /* 0x000fc60000000000 */
[----:B------:R-:W-:Y:S01]  /*c100*/  @!P4 IMAD.MOV R2, RZ, RZ, -R2 ;  /* 0x000000ffff02c224 */ /* 0x000fe200078e0a02 */
[C---:B------:R-:W-:Y:S01]  /*c110*/  ISETP.GT.U32.AND P4, PT, R4.reuse, R12, PT ;  /* 0x0000000c0400720c */ /* 0x040fe20003f84070 */
[----:B------:R-:W-:Y:S02]  /*c120*/  IMAD.MOV R3, RZ, RZ, -R3 ;  /* 0x000000ffff037224 */ /* 0x000fe400078e0a03 */
[----:B------:R-:W-:Y:S01]  /*c130*/  IMAD.MOV.U32 R15, RZ, RZ, R10 ;  /* 0x000000ffff0f7224 */ /* 0x000fe200078e000a */
[----:B------:R1:W-:Y:S01]  /*c140*/  STL [R1+0x638], R2 ;  /* 0x0006380201007387 */ /* 0x0003e20000100800 */
[----:B------:R-:W-:Y:S02]  /*c150*/  IMAD R11, R4, R3, R11 ;  /* 0x00000003040b7224 */ /* 0x000fe400078e020b */
[----:B------:R-:W-:Y:S02]  /*c160*/  @!P6 IMAD.MOV R15, RZ, RZ, -R15 ;  /* 0x000000ffff0fe224 */ /* 0x000fe400078e0a0f */
[----:B------:R-:W-:Y:S01]  /*c170*/  VIADD R3, R0, 0xf5 ;  /* 0x000000f500037836 */ /* 0x000fe20000000000 */
[----:B------:R-:W-:Y:S01]  /*c180*/  ISETP.GT.U32.AND P6, PT, R4, R11, PT ;  /* 0x0000000b0400720c */ /* 0x000fe20003fc4070 */
[----:B------:R-:W-:Y:S01]  /*c190*/  IMAD.MOV.U32 R9, RZ, RZ, R14 ;  /* 0x000000ffff097224 */ /* 0x000fe200078e000e */
[----:B------:R-:W-:Y:S01]  /*c1a0*/  IABS R14, R17 ;  /* 0x00000011000e7213 */ /* 0x000fe20000000000 */
[--C-:B------:R-:W-:Y:S01]  /*c1b0*/  @!P4 IMAD.IADD R12, R12, 0x1, -R4.reuse ;  /* 0x000000010c0cc824 */ /* 0x100fe200078e0a04 */
[----:B------:R-:W-:Y:S01]  /*c1c0*/  ISETP.GT.U32.AND P4, PT, R4, R16, PT ;  /* 0x000000100400720c */ /* 0x000fe20003f84070 */
[----:B------:R-:W-:Y:S01]  /*c1d0*/  @!P3 IMAD.IADD R18, R18, 0x1, -R4 ;  /* 0x000000011212b824 */ /* 0x000fe200078e0a04 */
[----:B------:R-:W-:Y:S01]  /*c1e0*/  IABS R10, R3 ;  /* 0x00000003000a7213 */ /* 0x000fe20000000000 */
[----:B-1----:R-:W-:Y:S01]  /*c1f0*/  IMAD.MOV.U32 R2, RZ, RZ, R12 ;  /* 0x000000ffff027224 */ /* 0x002fe200078e000c */
[----:B------:R-:W-:Y:S01]  /*c200*/  ISETP.GE.AND P3, PT, R3, RZ, PT ;  /* 0x000000ff0300720c */ /* 0x000fe20003f66270 */
[----:B------:R-:W-:Y:S01]  /*c210*/  IMAD.HI.U32 R5, R7, R9, RZ ;  /* 0x0000000907057227 */ /* 0x000fe200078e00ff */
[----:B------:R1:W-:Y:S02]  /*c220*/  STL [R1+0x62c], R15 ;  /* 0x00062c0f01007387 */ /* 0x0003e40000100800 */
[----:B------:R-:W-:Y:S01]  /*c230*/  @!P0 IADD3 R2, PT, PT, -R2, RZ, RZ ;  /* 0x000000ff02028210 */ /* 0x000fe20007ffe1ff */
[----:B------:R-:W-:Y:S01]  /*c240*/  @!P6 IMAD.IADD R11, R11, 0x1, -R4 ;  /* 0x000000010b0be824 */ /* 0x000fe200078e0a04 */
[----:B------:R-:W-:Y:S01]  /*c250*/  ISETP.GE.AND P0, PT, R6, RZ, PT ;  /* 0x000000ff0600720c */ /* 0x000fe20003f06270 */
[----:B------:R-:W-:-:S02]  /*c260*/  IMAD.MOV.U32 R3, RZ, RZ, R10 ;  /* 0x000000ffff037224 */ /* 0x000fc400078e000a */
[----:B------:R-:W-:Y:S01]  /*c270*/  @!P4 IMAD.IADD R16, R16, 0x1, -R4 ;  /* 0x000000011010c824 */ /* 0x000fe200078e0a04 */
[C---:B------:R-:W-:Y:S01]  /*c280*/  ISETP.GT.U32.AND P6, PT, R4.reuse, R11, PT ;  /* 0x0000000b0400720c */ /* 0x040fe20003fc4070 */
[----:B------:R-:W-:Y:S01]  /*c290*/  IMAD.HI.U32 R6, R7, R3, RZ ;  /* 0x0000000307067227 */ /* 0x000fe200078e00ff */
[----:B------:R2:W-:Y:S01]  /*c2a0*/  STL [R1+0x630], R2 ;  /* 0x0006300201007387 */ /* 0x0005e20000100800 */
[----:B-1----:R-:W-:Y:S02]  /*c2b0*/  IABS R15, R21 ;  /* 0x00000015000f7213 */ /* 0x002fe40000000000 */
[----:B------:R-:W-:Y:S01]  /*c2c0*/  ISETP.GT.U32.AND P4, PT, R4, R16, PT ;  /* 0x000000100400720c */ /* 0x000fe20003f84070 */
[----:B------:R-:W-:Y:S02]  /*c2d0*/  IMAD.MOV R5, RZ, RZ, -R5 ;  /* 0x000000ffff057224 */ /* 0x000fe400078e0a05 */
[----:B------:R-:W-:Y:S02]  /*c2e0*/  VIADD R12, R0, 0xf7 ;  /* 0x000000f7000c7836 */ /* 0x000fe40000000000 */
[----:B------:R-:W-:-:S02]  /*c2f0*/  IMAD.MOV R6, RZ, RZ, -R6 ;  /* 0x000000ffff067224 */ /* 0x000fc400078e0a06 */
[C---:B------:R-:W-:Y:S01]  /*c300*/  IMAD R9, R4.reuse, R5, R9 ;  /* 0x0000000504097224 */ /* 0x040fe200078e0209 */
[----:B------:R-:W-:Y:S01]  /*c310*/  IABS R5, R12 ;  /* 0x0000000c00057213 */ /* 0x000fe20000000000 */
[----:B------:R-:W-:Y:S02]  /*c320*/  IMAD R3, R4, R6, R3 ;  /* 0x0000000604037224 */ /* 0x000fe400078e0203 */
[----:B------:R-:W-:-:S04]  /*c330*/  IMAD.HI.U32 R20, R7, R14, RZ ;  /* 0x0000000e07147227 */ /* 0x000fc800078e00ff */
[--C-:B------:R-:W-:Y:S01]  /*c340*/  @!P4 IMAD.IADD R16, R16, 0x1, -R4.reuse ;  /* 0x000000011010c824 */ /* 0x100fe200078e0a04 */
[C---:B------:R-:W-:Y:S01]  /*c350*/  ISETP.GT.U32.AND P4, PT, R4.reuse, R9, PT ;  /* 0x000000090400720c */ /* 0x040fe20003f84070 */
[----:B------:R-:W-:Y:S01]  /*c360*/  @!P6 IMAD.IADD R11, R11, 0x1, -R4 ;  /* 0x000000010b0be824 */ /* 0x000fe200078e0a04 */
[----:B------:R-:W-:Y:S01]  /*c370*/  ISETP.GT.U32.AND P6, PT, R4, R3, PT ;  /* 0x000000030400720c */ /* 0x000fe20003fc4070 */
[----:B------:R-:W-:-:S04]  /*c380*/  IMAD.HI.U32 R6, R7, R5, RZ ;  /* 0x0000000507067227 */ /* 0x000fc800078e00ff */
        /* <DEDUP_REMOVED lines=8> */
[----:B------:R-:W-:-:S02]  /*c410*/  VIADD R10, R0, 0xf9 ;  /* 0x000000f9000a7836 */ /* 0x000fc40000000000 */
[----:B--2---:R-:W-:Y:S02]  /*c420*/  IMAD.MOV.U32 R2, RZ, RZ, R18 ;  /* 0x000000ffff027224 */ /* 0x004fe400078e0012 */
[----:B------:R-:W-:Y:S01]  /*c430*/  VIADD R6, R0, 0xfa ;  /* 0x000000fa00067836 */ /* 0x000fe20000000000 */
[----:B------:R-:W-:Y:S01]  /*c440*/  IABS R19, R10 ;  /* 0x0000000a00137213 */ /* 0x000fe20000000000 */
[----:B------:R-:W-:Y:S01]  /*c450*/  @!P2 IMAD.MOV R2, RZ, RZ, -R2 ;  /* 0x000000ffff02a224 */ /* 0x000fe200078e0a02 */
[----:B------:R-:W-:Y:S01]  /*c460*/  ISETP.GT.U32.AND P2, PT, R4, R3, PT ;  /* 0x000000030400720c */ /* 0x000fe20003f44070 */
[C---:B------:R-:W-:Y:S01]  /*c470*/  IMAD.HI.U32 R22, R7.reuse, R15, RZ ;  /* 0x0000000f07167227 */ /* 0x040fe200078e00ff */
[----:B------:R-:W-:Y:S02]  /*c480*/  IABS R23, R6 ;  /* 0x0000000600177213 */ /* 0x000fe40000000000 */
[----:B------:R1:W-:Y:S01]  /*c490*/  STL [R1+0x610], R2 ;  /* 0x0006100201007387 */ /* 0x0003e20000100800 */
[----:B------:R-:W-:-:S04]  /*c4a0*/  IMAD.HI.U32 R24, R7, R19, RZ ;  /* 0x0000001307187227 */ /* 0x000fc800078e00ff */
[--C-:B------:R-:W-:Y:S01]  /*c4b0*/  @!P4 IMAD.IADD R14, R14, 0x1, -R4.reuse ;  /* 0x000000010e0ec824 */ /* 0x100fe200078e0a04 */
[----:B------:R-:W-:Y:S01]  /*c4c0*/  ISETP.GT.U32.AND P4, PT, R4, R9, PT ;  /* 0x000000090400720c */ /* 0x000fe20003f84070 */
[----:B------:R-:W-:Y:S01]  /*c4d0*/  @!P6 IMAD.IADD R5, R5, 0x1, -R4 ;  /* 0x000000010505e824 */ /* 0x000fe200078e0a04 */
[----:B------:R-:W-:Y:S01]  /*c4e0*/  IADD3 R24, PT, PT, -R24, RZ, RZ ;  /* 0x000000ff18187210 */ /* 0x000fe20007ffe1ff */
[----:B------:R-:W-:Y:S02]  /*c4f0*/  IMAD.MOV R22, RZ, RZ, -R22 ;  /* 0x000000ffff167224 */ /* 0x000fe400078e0a16 */
[----:B-1----:R-:W-:Y:S01]  /*c500*/  IMAD.MOV.U32 R2, RZ, RZ, R16 ;  /* 0x000000ffff027224 */ /* 0x002fe200078e0010 */
[C---:B------:R-:W-:Y:S01]  /*c510*/  ISETP.GT.U32.AND P6, PT, R4.reuse, R5, PT ;  /* 0x000000050400720c */ /* 0x040fe20003fc4070 */
[C---:B------:R-:W-:Y:S02]  /*c520*/  IMAD R15, R4.reuse, R22, R15 ;  /* 0x00000016040f7224 */ /* 0x040fe400078e020f */
[----:B------:R-:W-:Y:S01]  /*c530*/  @!P5 IMAD.MOV R2, RZ, RZ, -R2 ;  /* 0x000000ffff02d224 */ /* 0x000fe200078e0a02 */
[----:B------:R-:W-:Y:S01]  /*c540*/  ISETP.GT.U32.AND P5, PT, R4, R14, PT ;  /* 0x0000000e0400720c */ /* 0x000fe20003fa4070 */
[----:B------:R-:W-:-:S03]  /*c550*/  IMAD.HI.U32 R22, R7, R23, RZ ;  /* 0x0000001707167227 */ /* 0x000fc600078e00ff */
[----:B------:R1:W-:Y:S01]  /*c560*/  STL [R1+0x614], R2 ;  /* 0x0006140201007387 */ /* 0x0003e20000100800 */
[----:B------:R-:W-:Y:S02]  /*c570*/  IMAD R19, R4, R24, R19 ;  /* 0x0000001804137224 */ /* 0x000fe400078e0213 */
[----:B------:R-:W-:Y:S02]  /*c580*/  VIADD R20, R0, 0xfb ;  /* 0x000000fb00147836 */ /* 0x000fe40000000000 */
[----:B------:R-:W-:Y:S02]  /*c590*/  IMAD.MOV R22, RZ, RZ, -R22 ;  /* 0x000000ffff167224 */ /* 0x000fe400078e0a16 */
[----:B------:R-:W-:Y:S01]  /*c5a0*/  @!P4 IMAD.IADD R9, R9, 0x1, -R4 ;  /* 0x000000010909c824 */ /* 0x000fe200078e0a04 */
[C---:B------:R-:W-:Y:S01]  /*c5b0*/  ISETP.GT.U32.AND P4, PT, R4.reuse, R19, PT ;  /* 0x000000130400720c */ /* 0x040fe20003f84070 */
[----:B------:R-:W-:Y:S01]  /*c5c0*/  IMAD R23, R4, R22, R23 ;  /* 0x0000001604177224 */ /* 0x000fe200078e0217 */
[----:B------:R-:W-:Y:S01]  /*c5d0*/  IABS R18, R20 ;  /* 0x0000001400127213 */ /* 0x000fe20000000000 */
[----:B-1----:R-:W-:-:S02]  /*c5e0*/  IMAD.MOV.U32 R2, RZ, RZ, R11 ;  /* 0x000000ffff027224 */ /* 0x002fc400078e000b */
[----:B------:R-:W-:Y:S01]  /*c5f0*/  @!P2 IMAD.IADD R3, R3, 0x1, -R4 ;  /* 0x000000010303a824 */ /* 0x000fe200078e0a04 */
[----:B------:R-:W-:Y:S01]  /*c600*/  ISETP.GE.AND P2, PT, R17, RZ, PT ;  /* 0x000000ff1100720c */ /* 0x000fe20003f46270 */
[----:B------:R-:W-:Y:S01]  /*c610*/  @!P1 IMAD.MOV R2, RZ, RZ, -R2 ;  /* 0x000000ffff029224 */ /* 0x000fe200078e0a02 */
[----:B------:R-:W-:Y:S01]  /*c620*/  ISETP.GT.U32.AND P1, PT, R4, R15, PT ;  /* 0x0000000f0400720c */ /* 0x000fe20003f24070 */
[----:B------:R-:W-:Y:S02]  /*c630*/  IMAD.MOV.U32 R22, RZ, RZ, R9 ;  /* 0x000000ffff167224 */ /* 0x000fe400078e0009 */
[--C-:B------:R-:W-:Y:S01]  /*c640*/  @!P5 IMAD.IADD R14, R14, 0x1, -R4.reuse ;  /* 0x000000010e0ed824 */ /* 0x100fe200078e0a04 */
[----:B------:R1:W-:Y:S01]  /*c650*/  STL [R1+0x60c], R2 ;  /* 0x00060c0201007387 */ /* 0x0003e20000100800 */
[----:B------:R-:W-:Y:S01]  /*c660*/  @!P6 IMAD.IADD R5, R5, 0x1, -R4 ;  /* 0x000000010505e824 */ /* 0x000fe200078e0a04 */
[----:B------:R-:W-:Y:S01]  /*c670*/  ISETP.GT.U32.AND P5, PT, R4, R23, PT ;  /* 0x000000170400720c */ /* 0x000fe20003fa4070 */
[----:B------:R-:W-:Y:S01]  /*c680*/  IMAD.HI.U32 R16, R7, R18, RZ ;  /* 0x0000001207107227 */ /* 0x000fe200078e00ff */
[----:B------:R-:W-:-:S03]  /*c690*/  ISETP.GE.AND P6, PT, R12, RZ, PT ;  /* 0x000000ff0c00720c */ /* 0x000fc60003fc6270 */
[----:B------:R-:W-:Y:S02]  /*c6a0*/  @!P0 IMAD.MOV R22, RZ, RZ, -R22 ;  /* 0x000000ffff168224 */ /* 0x000fe400078e0a16 */
[----:B------:R-:W-:Y:S02]  /*c6b0*/  VIADD R11, R0, 0xfc ;  /* 0x000000fc000b7836 */ /* 0x000fe40000000000 */
[----:B-1----:R-:W-:Y:S01]  /*c6c0*/  IMAD.MOV.U32 R2, RZ, RZ, R3 ;  /* 0x000000ffff027224 */ /* 0x002fe200078e0003 */
[----:B------:R-:W-:Y:S01]  /*c6d0*/  STL [R1+0x5fc], R22 ;  /* 0x0005fc1601007387 */ /* 0x000fe20000100800 */
[----:B------:R-:W-:Y:S01]  /*c6e0*/  IMAD.MOV R17, RZ, RZ, -R16 ;  /* 0x000000ffff117224 */ /* 0x000fe200078e0a10 */
[----:B------:R-:W-:Y:S01]  /*c6f0*/  IABS R12, R11 ;  /* 0x0000000b000c7213 */ /* 0x000fe20000000000 */
[----:B------:R-:W-:Y:S02]  /*c700*/  @!P3 IMAD.MOV R2, RZ, RZ, -R2 ;  /* 0x000000ffff02b224 */ /* 0x000fe400078e0a02 */
[----:B------:R-:W-:Y:S01]  /*c710*/  @!P4 IMAD.IADD R19, R19, 0x1, -R4 ;  /* 0x000000011313c824 */ /* 0x000fe200078e0a04 */
[----:B------:R-:W-:Y:S01]  /*c720*/  ISETP.GE.AND P4, PT, R10, RZ, PT ;  /* 0x000000ff0a00720c */ /* 0x000fe20003f86270 */
[C---:B------:R-:W-:Y:S01]  /*c730*/  IMAD R10, R4.reuse, R17, R18 ;  /* 0x00000011040a7224 */ /* 0x040fe200078e0212 */
[----:B------:R1:W-:Y:S01]  /*c740*/  STL [R1+0x5f8], R2 ;  /* 0x0005f80201007387 */ /* 0x0003e20000100800 */
[----:B------:R-:W-:Y:S01]  /*c750*/  @!P5 IMAD.IADD R23, R23, 0x1, -R4 ;  /* 0x000000011717d824 */ /* 0x000fe200078e0a04 */
[----:B------:R-:W-:Y:S01]  /*c760*/  MOV R16, R12 ;  /* 0x0000000c00107202 */ /* 0x000fe20000000f00 */
[----:B------:R-:W-:Y:S01]  /*c770*/  IMAD.MOV.U32 R3, RZ, RZ, R14 ;  /* 0x000000ffff037224 */ /* 0x000fe200078e000e */
[----:B------:R-:W-:Y:S01]  /*c780*/  ISETP.GT.U32.AND P3, PT, R4, R19, PT ;  /* 0x000000130400720c */ /* 0x000fe20003f64070 */
[----:B------:R-:W-:Y:S01]  /*c790*/  VIADD R12, R0, 0xfd ;  /* 0x000000fd000c7836 */ /* 0x000fe20000000000 */
[----:B------:R-:W-:Y:S01]  /*c7a0*/  ISETP.GT.U32.AND P5, PT, R4, R23, PT ;  /* 0x000000170400720c */ /* 0x000fe20003fa4070 */
[----:B------:R-:W-:-:S03]  /*c7b0*/  IMAD.HI.U32 R9, R7, R16, RZ ;  /* 0x0000001007097227 */ /* 0x000fc600078e00ff */
[----:B------:R-:W-:Y:S01]  /*c7c0*/  IABS R14, R12 ;  /* 0x0000000c000e7213 */ /* 0x000fe20000000000 */
[----:B-1----:R-:W-:Y:S02]  /*c7d0*/  IMAD.MOV.U32 R2, RZ, RZ, R5 ;  /* 0x000000ffff027224 */ /* 0x002fe400078e0005 */
[----:B------:R-:W-:Y:S01]  /*c7e0*/  @!P2 IMAD.MOV R3, RZ, RZ, -R3 ;  /* 0x000000ffff03a224 */ /* 0x000fe200078e0a03 */
[----:B------:R-:W-:Y:S01]  /*c7f0*/  ISETP.GE.AND P2, PT, R6, RZ, PT ;  /* 0x000000ff0600720c */ /* 0x000fe20003f46270 */
[----:B------:R-:W-:Y:S01]  /*c800*/  @!P6 IMAD.MOV R2, RZ, RZ, -R2 ;  /* 0x000000ffff02e224 */ /* 0x000fe200078e0a02 */
[C---:B------:R-:W-:Y:S01]  /*c810*/  ISETP.GT.U32.AND P6, PT, R4.reuse, R10, PT ;  /* 0x0000000a0400720c */ /* 0x040fe20003fc4070 */
[----:B------:R-:W-:Y:S01]  /*c820*/  IMAD.MOV R9, RZ, RZ, -R9 ;  /* 0x000000ffff097224 */ /* 0x000fe200078e0a09 */
[----:B------:R1:W-:Y:S01]  /*c830*/  STL [R1+0x604], R3 ;  /* 0x0006040301007387 */ /* 0x0003e20000100800 */
[--C-:B------:R-:W-:Y:S01]  /*c840*/  @!P1 IMAD.IADD R15, R15, 0x1, -R4.reuse ;  /* 0x000000010f0f9824 */ /* 0x100fe200078e0a04 */
[----:B------:R-:W-:Y:S01]  /*c850*/  ISETP.GE.AND P1, PT, R21, RZ, PT ;  /* 0x000000ff1500720c */ /* 0x000fe20003f26270 */
[----:B------:R-:W-:Y:S01]  /*c860*/  IMAD.HI.U32 R5, R7, R14, RZ ;  /* 0x0000000e07057227 */ /* 0x000fe200078e00ff */
[----:B------:R2:W-:Y:S02]  /*c870*/  STL [R1+0x600], R2 ;  /* 0x0006000201007387 */ /* 0x0005e40000100800 */
[----:B------:R-:W-:Y:S01]  /*c880*/  ISETP.GT.U32.AND P0, PT, R4, R15, PT ;  /* 0x0000000f0400720c */ /* 0x000fe20003f04070 */
[----:B------:R-:W-:Y:S01]  /*c890*/  @!P5 IMAD.IADD R23, R23, 0x1, -R4 ;  /* 0x000000011717d824 */ /* 0x000fe200078e0a04 */
[----:B------:R-:W-:Y:S01]  /*c8a0*/  IADD3 R5, PT, PT, -R5, RZ, RZ ;  /* 0x000000ff05057210 */ /* 0x000fe20007ffe1ff */
[----:B------:R-:W-:-:S02]  /*c8b0*/  VIADD R17, R0, 0xfe ;  /* 0x000000fe00117836 */ /* 0x000fc40000000000 */
[----:B-1----:R-:W-:Y:S02]  /*c8c0*/  IMAD R3, R4, R9, R16 ;  /* 0x0000000904037224 */ /* 0x002fe400078e0210 */
[----:B------:R-:W-:Y:S01]  /*c8d0*/  @!P6 IMAD.IADD R10, R10, 0x1, -R4 ;  /* 0x000000010a0ae824 */ /* 0x000fe200078e0a04 */
[----:B------:R-:W-:Y:S01]  /*c8e0*/  IABS R9, R17 ;  /* 0x0000001100097213 */ /* 0x000fe20000000000 */
[C---:B------:R-:W-:Y:S01]  /*c8f0*/  IMAD R14, R4.reuse, R5, R14 ;  /* 0x00000005040e7224 */ /* 0x040fe200078e020e */
[----:B------:R-:W-:Y:S01]  /*c900*/  ISETP.GT.U32.AND P5, PT, R4, R3, PT ;  /* 0x000000030400720c */ /* 0x000fe20003fa4070 */
[----:B------:R-:W-:Y:S01]  /*c910*/  VIADD R16, R0, 0x101 ;  /* 0x0000010100107836 */ /* 0x000fe20000000000 */
[----:B------:R-:W-:Y:S01]  /*c920*/  ISETP.GT.U32.AND P6, PT, R4, R10, PT ;  /* 0x0000000a0400720c */ /* 0x000fe20003fc4070 */
[----:B------:R-:W-:Y:S01]  /*c930*/  @!P0 IMAD.IADD R15, R15, 0x1, -R4 ;  /* 0x000000010f0f8824 */ /* 0x000fe200078e0a04 */
[----:B------:R-:W-:Y:S01]  /*c940*/  ISETP.GE.AND P0, PT, R20, RZ, PT ;  /* 0x000000ff1400720c */ /* 0x000fe20003f06270 */
[----:B------:R-:W-:-:S04]  /*c950*/  IMAD.HI.U32 R6, R7, R9, RZ ;  /* 0x0000000907067227 */ /* 0x000fc800078e00ff */
[----:B--2---:R-:W-:Y:S02]  /*c960*/  IMAD.MOV.U32 R2, RZ, RZ, R15 ;  /* 0x000000ffff027224 */ /* 0x004fe400078e000f */
[----:B------:R-:W-:Y:S02]  /*c970*/  IMAD.MOV R6, RZ, RZ, -R6 ;  /* 0x000000ffff067224 */ /* 0x000fe400078e0a06 */
[--C-:B------:R-:W-:Y:S02]  /*c980*/  @!P5 IMAD.IADD R3, R3, 0x1, -R4.reuse ;  /* 0x000000010303d824 */ /* 0x100fe400078e0a04 */
[----:B------:R-:W-:Y:S01]  /*c990*/  @!P6 IMAD.IADD R10, R10, 0x1, -R4 ;  /* 0x000000010a0ae824 */ /* 0x000fe200078e0a04 */
[C---:B------:R-:W-:Y:S01]  /*c9a0*/  ISETP.GT.U32.AND P6, PT, R4.reuse, R14, PT ;  /* 0x0000000e0400720c */ /* 0x040fe20003fc4070 */
[----:B------:R-:W-:Y:S01]  /*c9b0*/  @!P1 IMAD.MOV R2, RZ, RZ, -R2 ;  /* 0x000000ffff029224 */ /* 0x000fe200078e0a02 */
[----:B------:R-:W-:Y:S01]  /*c9c0*/  ISETP.GT.U32.AND P5, PT, R4, R3, PT ;  /* 0x000000030400720c */ /* 0x000fe20003fa4070 */
[----:B------:R-:W-:Y:S01]  /*c9d0*/  @!P3 IMAD.IADD R19, R19, 0x1, -R4 ;  /* 0x000000011313b824 */ /* 0x000fe200078e0a04 */
[----:B------:R-:W-:Y:S01]  /*c9e0*/  ISETP.GE.AND P1, PT, R12, RZ, PT ;  /* 0x000000ff0c00720c */ /* 0x000fe20003f26270 */
[----:B------:R-:W-:Y:S01]  /*c9f0*/  VIADD R12, R0, 0xff ;  /* 0x000000ff000c7836 */ /* 0x000fe20000000000 */
[----:B------:R-:W-:Y:S01]  /*ca00*/  ISETP.GE.AND P3, PT, R11, RZ, PT ;  /* 0x000000ff0b00720c */ /* 0x000fe20003f66270 */
[----:B------:R-:W-:Y:S01]  /*ca10*/  IMAD R9, R4, R6, R9 ;  /* 0x0000000604097224 */ /* 0x000fe200078e0209 */
[----:B------:R-:W-:Y:S01]  /*ca20*/  IABS R11, R16 ;  /* 0x00000010000b7213 */ /* 0x000fe20000000000 */
[----:B------:R-:W-:Y:S01]  /*ca30*/  @!P4 IMAD.MOV R19, RZ, RZ, -R19 ;  /* 0x000000ffff13c224 */ /* 0x000fe200078e0a13 */
[----:B------:R-:W-:Y:S01]  /*ca40*/  IABS R18, R12 ;  /* 0x0000000c00127213 */ /* 0x000fe20000000000 */
[----:B------:R1:W-:Y:S01]  /*ca50*/  STL [R1+0x5f4], R2 ;  /* 0x0005f40201007387 */ /* 0x0003e20000100800 */
[----:B------:R-:W-:-:S02]  /*ca60*/  VIADD R15, R0, 0x100 ;  /* 0x00000100000f7836 */ /* 0x000fc40000000000 */
[--C-:B------:R-:W-:Y:S01]  /*ca70*/  @!P6 IMAD.IADD R14, R14, 0x1, -R4.reuse ;  /* 0x000000010e0ee824 */ /* 0x100fe200078e0a04 */
[----:B------:R-:W-:Y:S01]  /*ca80*/  ISETP.GE.AND P6, PT, R17, RZ, PT ;  /* 0x000000ff1100720c */ /* 0x000fe20003fc6270 */
[----:B------:R-:W-:Y:S01]  /*ca90*/  @!P5 IMAD.IADD R3, R3, 0x1, -R4 ;  /* 0x000000010303d824 */ /* 0x000fe200078e0a04 */
[C---:B------:R-:W-:Y:S01]  /*caa0*/  ISETP.GT.U32.AND P5, PT, R4.reuse, R9, PT ;  /* 0x000000090400720c */ /* 0x040fe20003fa4070 */
[C---:B------:R-:W-:Y:S01]  /*cab0*/  IMAD.HI.U32 R22, R7.reuse, R18, RZ ;  /* 0x0000001207167227 */ /* 0x040fe200078e00ff */
[----:B------:R-:W-:Y:S01]  /*cac0*/  ISETP.GT.U32.AND P4, PT, R4, R14, PT ;  /* 0x0000000e0400720c */ /* 0x000fe20003f84070 */
[----:B------:R-:W-:Y:S01]  /*cad0*/  STL [R1+0x464], R19 ;  /* 0x0004641301007387 */ /* 0x000fe20000100800 */
[----:B------:R-:W-:Y:S01]  /*cae0*/  IABS R5, R15 ;  /* 0x0000000f00057213 */ /* 0x000fe20000000000 */
[----:B------:R-:W-:-:S04]  /*caf0*/  IMAD.HI.U32 R20, R7, R11, RZ ;  /* 0x0000000b07147227 */ /* 0x000fc800078e00ff */
[----:B-1----:R-:W-:Y:S02]  /*cb00*/  IMAD.MOV.U32 R2, RZ, RZ, R23 ;  /* 0x000000ffff027224 */ /* 0x002fe400078e0017 */
[----:B------:R-:W-:Y:S02]  /*cb10*/  IMAD.MOV R22, RZ, RZ, -R22 ;  /* 0x000000ffff167224 */ /* 0x000fe400078e0a16 */
[----:B------:R-:W-:Y:S01]  /*cb20*/  IMAD.MOV R20, RZ, RZ, -R20 ;  /* 0x000000ffff147224 */ /* 0x000fe200078e0a14 */
[----:B------:R-:W-:Y:S01]  /*cb30*/  @!P2 IADD3 R2, PT, PT, -R2, RZ, RZ ;  /* 0x000000ff0202a210 */ /* 0x000fe20007ffe1ff */
[C---:B------:R-:W-:Y:S02]  /*cb40*/  IMAD R17, R4.reuse, R22, R18 ;  /* 0x0000001604117224 */ /* 0x040fe400078e0212 */
[C---:B------:R-:W-:Y:S02]  /*cb50*/  IMAD R11, R4.reuse, R20, R11 ;  /* 0x00000014040b7224 */ /* 0x040fe400078e020b */
[----:B------:R1:W-:Y:S01]  /*cb60*/  STL [R1+0x588], R2 ;  /* 0x0005880201007387 */ /* 0x0003e20000100800 */
[--C-:B------:R-:W-:Y:S01]  /*cb70*/  @!P5 IMAD.IADD R9, R9, 0x1, -R4.reuse ;  /* 0x000000010909d824 */ /* 0x100fe200078e0a04 */
[----:B------:R-:W-:Y:S01]  /*cb80*/  ISETP.GT.U32.AND P2, PT, R4, R17, PT ;  /* 0x000000110400720c */ /* 0x000fe20003f44070 */
[----:B------:R-:W-:Y:S01]  /*cb90*/  @!P4 IMAD.IADD R14, R14, 0x1, -R4 ;  /* 0x000000010e0ec824 */ /* 0x000fe200078e0a04 */
[C---:B------:R-:W-:Y:S01]  /*cba0*/  ISETP.GT.U32.AND P4, PT, R4.reuse, R11, PT ;  /* 0x0000000b0400720c */ /* 0x040fe20003f84070 */
[----:B------:R-:W-:Y:S01]  /*cbb0*/  IMAD.HI.U32 R21, R7, R5, RZ ;  /* 0x0000000507157227 */ /* 0x000fe200078e00ff */
[----:B------:R-:W-:-:S03]  /*cbc0*/  ISETP.GT.U32.AND P5, PT, R4, R9, PT ;  /* 0x000000090400720c */ /* 0x000fc60003fa4070 */
[----:B------:R-:W-:Y:S02]  /*cbd0*/  IMAD.MOV R21, RZ, RZ, -R21 ;  /* 0x000000ffff157224 */ /* 0x000fe400078e0a15 */
[----:B-1----:R-:W-:Y:S02]  /*cbe0*/  IMAD.MOV.U32 R2, RZ, RZ, R3 ;  /* 0x000000ffff027224 */ /* 0x002fe400078e0003 */
[----:B------:R-:W-:Y:S02]  /*cbf0*/  @!P0 IMAD.MOV R10, RZ, RZ, -R10 ;  /* 0x000000ffff0a8224 */ /* 0x000fe400078e0a0a */
[----:B------:R-:W-:Y:S01]  /*cc00*/  @!P3 IMAD.MOV R2, RZ, RZ, -R2 ;  /* 0x000000ffff02b224 */ /* 0x000fe200078e0a02 */
[----:B------:R-:W-:Y:S01]  /*cc10*/  ISETP.GE.AND P3, PT, R12, RZ, PT ;  /* 0x000000ff0c00720c */ /* 0x000fe20003f66270 */
[C---:B------:R-:W-:Y:S01]  /*cc20*/  VIADD R6, R0.reuse, 0x102 ;  /* 0x0000010200067836 */ /* 0x040fe20000000000 */
[----:B------:R1:W-:Y:S01]  /*cc30*/  STL [R1+0x5c4], R10 ;  /* 0x0005c40a01007387 */ /* 0x0003e20000100800 */
[----:B------:R-:W-:-:S02]  /*cc40*/  VIADD R12, R0, 0x103 ;  /* 0x00000103000c7836 */ /* 0x000fc40000000000 */
[----:B------:R-:W-:Y:S01]  /*cc50*/  IMAD R5, R4, R21, R5 ;  /* 0x0000001504057224 */ /* 0x000fe200078e0205 */
[----:B------:R-:W-:Y:S01]  /*cc60*/  IABS R18, R6 ;  /* 0x0000000600127213 */ /* 0x000fe20000000000 */
[----:B------:R2:W-:Y:S01]  /*cc70*/  STL [R1+0x5ec], R2 ;  /* 0x0005ec0201007387 */ /* 0x0005e20000100800 */
[--C-:B------:R-:W-:Y:S01]  /*cc80*/  @!P2 IMAD.IADD R17, R17, 0x1, -R4.reuse ;  /* 0x000000011111a824 */ /* 0x100fe200078e0a04 */
[----:B------:R-:W-:Y:S01]  /*cc90*/  ISETP.GE.AND P2, PT, R16, RZ, PT ;  /* 0x000000ff1000720c */ /* 0x000fe20003f46270 */
[--C-:B------:R-:W-:Y:S01]  /*cca0*/  @!P4 IMAD.IADD R11, R11, 0x1, -R4.reuse ;  /* 0x000000010b0bc824 */ /* 0x100fe200078e0a04 */
[C---:B------:R-:W-:Y:S01]  /*ccb0*/  ISETP.GT.U32.AND P0, PT, R4.reuse, R5, PT ;  /* 0x000000050400720c */ /* 0x040fe20003f04070 */
[----:B------:R-:W-:Y:S01]  /*ccc0*/  IMAD.HI.U32 R3, R7, R18, RZ ;  /* 0x0000001207037227 */ /* 0x000fe200078e00ff */
[----:B-1----:R-:W-:Y:S02]  /*ccd0*/  IABS R10, R12 ;  /* 0x0000000c000a7213 */ /* 0x002fe40000000000 */
[----:B------:R-:W-:Y:S01]  /*cce0*/  ISETP.GT.U32.AND P4, PT, R4, R11, PT ;  /* 0x0000000b0400720c */ /* 0x000fe20003f84070 */
[----:B------:R-:W-:Y:S01]  /*ccf0*/  @!P5 IMAD.IADD R9, R9, 0x1, -R4 ;  /* 0x000000010909d824 */ /* 0x000fe200078e0a04 */
[----:B------:R-:W-:Y:S01]  /*cd00*/  ISETP.GE.AND P5, PT, R15, RZ, PT ;  /* 0x000000ff0f00720c */ /* 0x000fe20003fa6270 */
[----:B--2---:R-:W-:-:S02]  /*cd10*/  IMAD.MOV.U32 R2, RZ, RZ, R14 ;  /* 0x000000ffff027224 */ /* 0x004fc400078e000e */
[----:B------:R-:W-:Y:S02]  /*cd20*/  IMAD.MOV.U32 R16, RZ, RZ, R10 ;  /* 0x000000ffff107224 */ /* 0x000fe400078e000a */
[----:B------:R-:W-:Y:S02]  /*cd30*/  @!P1 IMAD.MOV R2, RZ, RZ, -R2 ;  /* 0x000000ffff029224 */ /* 0x000fe400078e0a02 */
[----:B------:R-:W-:Y:S02]  /*cd40*/  IMAD.MOV R3, RZ, RZ, -R3 ;  /* 0x000000ffff037224 */ /* 0x000fe400078e0a03 */
[----:B------:R-:W-:Y:S01]  /*cd50*/  IMAD.HI.U32 R10, R7, R16, RZ ;  /* 0x00000010070a7227 */ /* 0x000fe200078e00ff */
[----:B------:R1:W-:Y:S03]  /*cd60*/  STL [R1+0x5c8], R2 ;  /* 0x0005c80201007387 */ /* 0x0003e60000100800 */
[----:B------:R-:W-:-:S02]  /*cd70*/  IMAD R3, R4, R3, R18 ;  /* 0x0000000304037224 */ /* 0x000fc400078e0212 */
[----:B------:R-:W-:Y:S02]  /*cd80*/  IMAD.MOV R14, RZ, RZ, -R10 ;  /* 0x000000ffff0e7224 */ /* 0x000fe400078e0a0a */
[--C-:B------:R-:W-:Y:S01]  /*cd90*/  @!P0 IMAD.IADD R5, R5, 0x1, -R4.reuse ;  /* 0x0000000105058824 */ /* 0x100fe200078e0a04 */
[----:B------:R-:W-:Y:S01]  /*cda0*/  ISETP.GT.U32.AND P0, PT, R4, R17, PT ;  /* 0x000000110400720c */ /* 0x000fe20003f04070 */
[----:B------:R-:W-:Y:S02]  /*cdb0*/  @!P4 IMAD.IADD R11, R11, 0x1, -R4 ;  /* 0x000000010b0bc824 */ /* 0x000fe400078e0a04 */
[----:B-1----:R-:W-:Y:S01]  /*cdc0*/  IMAD.MOV.U32 R2, RZ, RZ, R9 ;  /* 0x000000ffff027224 */ /* 0x002fe200078e0009 */
[----:B------:R-:W-:Y:S01]  /*cdd0*/  IABS R9, R0 ;  /* 0x0000000000097213 */ /* 0x000fe20000000000 */
[----:B------:R-:W-:Y:S01]  /*cde0*/  VIADD R15, R0, 0x104 ;  /* 0x00000104000f7836 */ /* 0x000fe20000000000 */
[C---:B------:R-:W-:Y:S01]  /*cdf0*/  ISETP.GT.U32.AND P1, PT, R4.reuse, R5, PT ;  /* 0x000000050400720c */ /* 0x040fe20003f24070 */
[----:B------:R-:W-:Y:S01]  /*ce00*/  @!P6 IMAD.MOV R2, RZ, RZ, -R2 ;  /* 0x000000ffff02e224 */ /* 0x000fe200078e0a02 */
[----:B------:R-:W-:Y:S01]  /*ce10*/  MOV R10, R9 ;  /* 0x00000009000a7202 */ /* 0x000fe20000000f00 */
[C---:B------:R-:W-:Y:S01]  /*ce20*/  IMAD R9, R4.reuse, R14, R16 ;  /* 0x0000000e04097224 */ /* 0x040fe200078e0210 */
[----:B------:R-:W-:Y:S01]  /*ce30*/  ISETP.GT.U32.AND P6, PT, R4, R3, PT ;  /* 0x000000030400720c */ /* 0x000fe20003fc4070 */
[----:B------:R-:W-:Y:S01]  /*ce40*/  VIADD R19, R0, 0x109 ;  /* 0x0000010900137836 */ /* 0x000fe20000000000 */
[----:B------:R-:W-:Y:S01]  /*ce50*/  IABS R14, R15 ;  /* 0x0000000f000e7213 */ /* 0x000fe20000000000 */
[----:B------:R-:W-:Y:S01]  /*ce60*/  @!P0 IMAD.IADD R17, R17, 0x1, -R4 ;  /* 0x0000000111118824 */ /* 0x000fe200078e0a04 */
[----:B------:R-:W-:Y:S01]  /*ce70*/  ISETP.GT.U32.AND P4, PT, R4, R9, PT ;  /* 0x000000090400720c */ /* 0x000fe20003f84070 */
[----:B------:R1:W-:Y:S01]  /*ce80*/  STL [R1+0x5e8], R2 ;  /* 0x0005e80201007387 */ /* 0x0003e20000100800 */
[----:B------:R-:W-:Y:S01]  /*ce90*/  IMAD.HI.U32 R16, R7, R10, RZ ;  /* 0x0000000a07107227 */ /* 0x000fe200078e00ff */
[----:B------:R-:W-:-:S03]  /*cea0*/  ISETP.GE.AND P0, PT, R6, RZ, PT ;  /* 0x000000ff0600720c */ /* 0x000fc60003f06270 */
[----:B------:R-:W-:-:S04]  /*ceb0*/  IMAD.HI.U32 R18, R7, R14, RZ ;  /* 0x0000000e07127227 */ /* 0x000fc800078e00ff */
[--C-:B------:R-:W-:Y:S01]  /*cec0*/  @!P6 IMAD.IADD R3, R3, 0x1, -R4.reuse ;  /* 0x000000010303e824 */ /* 0x100fe200078e0a04 */
[----:B------:R-:W-:Y:S01]  /*ced0*/  ISETP.GE.AND P6, PT, R15, RZ, PT ;  /* 0x000000ff0f00720c */ /* 0x000fe20003fc6270 */
[----:B-1----:R-:W-:Y:S02]  /*cee0*/  IMAD.MOV.U32 R2, RZ, RZ, R17 ;  /* 0x000000ffff027224 */ /* 0x002fe400078e0011 */
[--C-:B------:R-:W-:Y:S01]  /*cef0*/  @!P4 IMAD.IADD R9, R9, 0x1, -R4.reuse ;  /* 0x000000010909c824 */ /* 0x100fe200078e0a04 */
[----:B------:R-:W-:Y:S01]  /*cf00*/  ISETP.GT.U32.AND P4, PT, R4, R3, PT ;  /* 0x000000030400720c */ /* 0x000fe20003f84070 */
[----:B------:R-:W-:Y:S01]  /*cf10*/  @!P1 IMAD.IADD R5, R5, 0x1, -R4 ;  /* 0x0000000105059824 */ /* 0x000fe200078e0a04 */
[----:B------:R-:W-:Y:S01]  /*cf20*/  ISETP.GE.AND P1, PT, R12, RZ, PT ;  /* 0x000000ff0c00720c */ /* 0x000fe20003f26270 */
[----:B------:R-:W-:Y:S02]  /*cf30*/  IMAD.MOV R18, RZ, RZ, -R18 ;  /* 0x000000ffff127224 */ /* 0x000fe400078e0a12 */
[----:B------:R-:W-:Y:S01]  /*cf40*/  @!P3 IMAD.MOV R2, RZ, RZ, -R2 ;  /* 0x000000ffff02b224 */ /* 0x000fe200078e0a02 */
[----:B------:R-:W-:Y:S01]  /*cf50*/  ISETP.GT.U32.AND P3, PT, R4, R9, PT ;  /* 0x000000090400720c */ /* 0x000fe20003f64070 */
[----:B------:R-:W-:-:S02]  /*cf60*/  IMAD.MOV R16, RZ, RZ, -R16 ;  /* 0x000000ffff107224 */ /* 0x000fc400078e0a10 */
[----:B------:R-:W-:Y:S01]  /*cf70*/  IMAD R14, R4, R18, R14 ;  /* 0x00000012040e7224 */ /* 0x000fe200078e020e */
[----:B------:R1:W-:Y:S01]  /*cf80*/  STL [R1+0x5cc], R2 ;  /* 0x0005cc0201007387 */ /* 0x0003e20000100800 */
[----:B------:R-:W-:Y:S02]  /*cf90*/  IMAD.MOV.U32 R17, RZ, RZ, R5 ;  /* 0x000000ffff117224 */ /* 0x000fe400078e0005 */
[C---:B------:R-:W-:Y:S01]  /*cfa0*/  VIADD R6, R0.reuse, 0x106 ;  /* 0x0000010600067836 */ /* 0x040fe20000000000 */
[----:B------:R-:W-:Y:S01]  /*cfb0*/  @!P4 IADD3 R3, PT, PT, R3, -R4, RZ ;  /* 0x800000040303c210 */ /* 0x000fe20007ffe0ff */
[----:B------:R-:W-:Y:S02]  /*cfc0*/  VIADD R12, R0, 0x1ff ;  /* 0x000001ff000c7836 */ /* 0x000fe40000000000 */
[C---:B------:R-:W-:Y:S01]  /*cfd0*/  IMAD R10, R4.reuse, R16, R10 ;  /* 0x00000010040a7224 */ /* 0x040fe200078e020a */
[----:B------:R-:W-:Y:S01]  /*cfe0*/  IABS R15, R6 ;  /* 0x00000006000f7213 */ /* 0x000fe20000000000 */
[----:B------:R-:W-:Y:S01]  /*cff0*/  @!P5 IMAD.MOV R17, RZ, RZ, -R17 ;  /* 0x000000ffff11d224 */ /* 0x000fe200078e0a11 */
[C---:B------:R-:W-:Y:S01]  /*d000*/  ISETP.GT.U32.AND P5, PT, R4.reuse, R14, PT ;  /* 0x0000000e0400720c */ /* 0x040fe20003fa4070 */
[----:B-1----:R-:W-:Y:S01]  /*d010*/  IMAD.MOV.U32 R2, RZ, RZ, R11 ;  /* 0x000000ffff027224 */ /* 0x002fe200078e000b */
[----:B------:R-:W-:Y:S01]  /*d020*/  IABS R16, R12 ;  /* 0x0000000c00107213 */ /* 0x000fe20000000000 */
[----:B------:R-:W-:Y:S01]  /*d030*/  IMAD.MOV.U32 R5, RZ, RZ, R15 ;  /* 0x000000ffff057224 */ /* 0x000fe200078e000f */
[----:B------:R-:W-:Y:S01]  /*d040*/  STL [R1+0x5d4], R17 ;  /* 0x0005d41101007387 */ /* 0x000fe20000100800 */
[----:B------:R-:W-:Y:S01]  /*d050*/  @!P2 IMAD.MOV R2, RZ, RZ, -R2 ;  /* 0x000000ffff02a224 */ /* 0x000fe200078e0a02 */
[----:B------:R-:W-:Y:S01]  /*d060*/  ISETP.GT.U32.AND P2, PT, R4, R10, PT ;  /* 0x0000000a0400720c */ /* 0x000fe20003f44070 */
[----:B------:R-:W-:Y:S01]  /*d070*/  IMAD.HI.U32 R15, R7, R16, RZ ;  /* 0x00000010070f7227 */ /* 0x000fe200078e00ff */
[----:B------:R-:W-:-:S02]  /*d080*/  ISETP.GE.AND P4, PT, R12, RZ, PT ;  /* 0x000000ff0c00720c */ /* 0x000fc40003f86270 */
[----:B------:R1:W-:Y:S01]  /*d090*/  STL [R1+0x5dc], R2 ;  /* 0x0005dc0201007387 */ /* 0x0003e20000100800 */
[----:B------:R-:W-:Y:S02]  /*d0a0*/  IMAD.MOV R15, RZ, RZ, -R15 ;  /* 0x000000ffff0f7224 */ /* 0x000fe400078e0a0f */
[--C-:B------:R-:W-:Y:S01]  /*d0b0*/  @!P3 IMAD.IADD R9, R9, 0x1, -R4.reuse ;  /* 0x000000010909b824 */ /* 0x100fe200078e0a04 */
[----:B------:R-:W-:Y:S01]  /*d0c0*/  ISETP.GE.AND P3, PT, R6, RZ, PT ;  /* 0x000000ff0600720c */ /* 0x000fe20003f66270 */
[----:B------:R-:W-:Y:S02]  /*d0d0*/  @!P5 IMAD.IADD R14, R14, 0x1, -R4 ;  /* 0x000000010e0ed824 */ /* 0x000fe400078e0a04 */
[----:B------:R-:W-:Y:S02]  /*d0e0*/  IMAD R16, R4, R15, R16 ;  /* 0x0000000f04107224 */ /* 0x000fe400078e0210 */
[----:B------:R-:W-:Y:S01]  /*d0f0*/  @!P2 IMAD.IADD R10, R10, 0x1, -R4 ;  /* 0x000000010a0aa824 */ /* 0x000fe200078e0a04 */
[----:B------:R-:W-:Y:S01]  /*d100*/  ISETP.GT.U32.AND P2, PT, R4, R14, PT ;  /* 0x0000000e0400720c */ /* 0x000fe20003f44070 */
[----:B-1----:R-:W-:-:S02]  /*d110*/  IMAD.MOV.U32 R2, RZ, RZ, R3 ;  /* 0x000000ffff027224 */ /* 0x002fc400078e0003 */
[----:B------:R-:W-:-:S04]  /*d120*/  IMAD.HI.U32 R11, R7, R5, RZ ;  /* 0x00000005070b7227 */ /* 0x000fc800078e00ff */
[----:B------:R-:W-:Y:S01]  /*d130*/  @!P0 IMAD.MOV R2, RZ, RZ, -R2 ;  /* 0x000000ffff028224 */ /* 0x000fe200078e0a02 */
[----:B------:R-:W-:Y:S01]  /*d140*/  ISETP.GT.U32.AND P0, PT, R4, R10, PT ;  /* 0x0000000a0400720c */ /* 0x000fe20003f04070 */
[----:B------:R-:W-:Y:S02]  /*d150*/  IMAD.MOV R11, RZ, RZ, -R11 ;  /* 0x000000ffff0b7224 */ /* 0x000fe400078e0a0b */
[----:B------:R-:W-:Y:S01]  /*d160*/  VIADD R6, R0, 0x107 ;  /* 0x0000010700067836 */ /* 0x000fe20000000000 */
[----:B------:R1:W-:Y:S01]  /*d170*/  STL [R1+0x5e0], R2 ;  /* 0x0005e00201007387 */ /* 0x0003e20000100800 */
[----:B------:R-:W-:Y:S02]  /*d180*/  IMAD R5, R4, R11, R5 ;  /* 0x0000000b04057224 */ /* 0x000fe400078e0205 */
[----:B------:R-:W-:Y:S01]  /*d190*/  VIADD R3, R0, 0x108 ;  /* 0x0000010800037836 */ /* 0x000fe20000000000 */
[----:B------:R-:W-:Y:S01]  /*d1a0*/  ISETP.GE.AND P5, PT, R6, RZ, PT ;  /* 0x000000ff0600720c */ /* 0x000fe20003fa6270 */
[--C-:B------:R-:W-:Y:S01]  /*d1b0*/  @!P2 IMAD.IADD R14, R14, 0x1, -R4.reuse ;  /* 0x000000010e0ea824 */ /* 0x100fe200078e0a04 */
[----:B------:R-:W-:Y:S01]  /*d1c0*/  IABS R6, R6 ;  /* 0x0000000600067213 */ /* 0x000fe20000000000 */
[----:B------:R-:W-:Y:S01]  /*d1d0*/  VIADD R30, R0, 0x18f ;  /* 0x0000018f001e7836 */ /* 0x000fe20000000000 */
[----:B------:R-:W-:Y:S01]  /*d1e0*/  ISETP.GT.U32.AND P2, PT, R4, R5, PT ;  /* 0x000000050400720c */ /* 0x000fe20003f44070 */
[----:B------:R-:W-:Y:S01]  /*d1f0*/  @!P0 IMAD.IADD R10, R10, 0x1, -R4 ;  /* 0x000000010a0a8824 */ /* 0x000fe200078e0a04 */
[----:B------:R-:W-:Y:S01]  /*d200*/  IABS R12, R3 ;  /* 0x00000003000c7213 */ /* 0x000fe20000000000 */
[----:B-1----:R-:W-:Y:S01]  /*d210*/  IMAD.MOV.U32 R2, RZ, RZ, R9 ;  /* 0x000000ffff027224 */ /* 0x002fe200078e0009 */
[----:B------:R-:W-:Y:S01]  /*d220*/  IABS R9, R19 ;  /* 0x0000001300097213 */ /* 0x000fe20000000000 */
[----:B------:R-:W-:Y:S01]  /*d230*/  IMAD.HI.U32 R15, R7, R6, RZ ;  /* 0x00000006070f7227 */ /* 0x000fe200078e00ff */
[----:B------:R-:W-:-:S02]  /*d240*/  ISETP.GE.AND P0, PT, R3, RZ, PT ;  /* 0x000000ff0300720c */ /* 0x000fc40003f06270 */
[----:B------:R-:W-:Y:S01]  /*d250*/  IABS R43, R30 ;  /* 0x0000001e002b7213 */ /* 0x000fe20000000000 */
[----:B------:R-:W-:Y:S01]  /*d260*/  @!P1 IMAD.MOV R2, RZ, RZ, -R2 ;  /* 0x000000ffff029224 */ /* 0x000fe200078e0a02 */
[C---:B------:R-:W-:Y:S01]  /*d270*/  ISETP.GT.U32.AND P1, PT, R4.reuse, R16, PT ;  /* 0x000000100400720c */ /* 0x040fe20003f24070 */
[----:B------:R-:W-:Y:S02]  /*d280*/  IMAD.MOV R15, RZ, RZ, -R15 ;  /* 0x000000ffff0f7224 */ /* 0x000fe400078e0a0f */
[----:B------:R-:W-:Y:S01]  /*d290*/  IMAD.HI.U32 R11, R7, R12, RZ ;  /* 0x0000000c070b7227 */ /* 0x000fe200078e00ff */
[----:B------:R1:W-:Y:S03]  /*d2a0*/  STL [R1+0x5e4], R2 ;  /* 0x0005e40201007387 */ /* 0x0003e60000100800 */
[----:B------:R-:W-:Y:S02]  /*d2b0*/  IMAD R3, R4, R15, R6 ;  /* 0x0000000f04037224 */ /* 0x000fe400078e0206 */
[----:B------:R-:W-:-:S02]  /*d2c0*/  IMAD.MOV R11, RZ, RZ, -R11 ;  /* 0x000000ffff0b7224 */ /* 0x000fc400078e0a0b */
[----:B------:R-:W-:Y:S02]  /*d2d0*/  IMAD.MOV.U32 R111, RZ, RZ, R10 ;  /* 0x000000ffff6f7224 */ /* 0x000fe400078e000a */
[----:B------:R-:W-:Y:S01]  /*d2e0*/  @!P1 IMAD.IADD R16, R16, 0x1, -R4 ;  /* 0x0000000110109824 */ /* 0x000fe200078e0a04 */
[----:B------:R-:W-:Y:S01]  /*d2f0*/  ISETP.GE.AND P1, PT, R0, RZ, PT ;  /* 0x000000ff0000720c */ /* 0x000fe20003f26270 */
[----:B-1----:R-:W-:Y:S02]  /*d300*/  IMAD.MOV.U32 R2, RZ, RZ, R14 ;  /* 0x000000ffff027224 */ /* 0x002fe400078e000e */
[----:B------:R-:W-:Y:S02]  /*d310*/  @!P2 IMAD.IADD R5, R5, 0x1, -R4 ;  /* 0x000000010505a824 */ /* 0x000fe400078e0a04 */
[----:B------:R-:W-:Y:S01]  /*d320*/  @!P6 IMAD.MOV R2, RZ, RZ, -R2 ;  /* 0x000000ffff02e224 */ /* 0x000fe200078e0a02 */
[C---:B------:R-:W-:Y:S01]  /*d330*/  ISETP.GT.U32.AND P6, PT, R4.reuse, R16, PT ;  /* 0x000000100400720c */ /* 0x040fe20003fc4070 */
[----:B------:R-:W-:Y:S01]  /*d340*/  IMAD.HI.U32 R6, R7, R9, RZ ;  /* 0x0000000907067227 */ /* 0x000fe200078e00ff */
[----:B------:R-:W-:-:S02]  /*d350*/  ISETP.GT.U32.AND P2, PT, R4, R5, PT ;  /* 0x000000050400720c */ /* 0x000fc40003f44070 */
[----:B------:R1:W-:Y:S01]  /*d360*/  STL [R1+0x5d8], R2 ;  /* 0x0005d80201007387 */ /* 0x0003e20000100800 */
[----:B------:R-:W-:Y:S01]  /*d370*/  IMAD R12, R4, R11, R12 ;  /* 0x0000000b040c7224 */ /* 0x000fe200078e020c */
[----:B------:R-:W-:Y:S01]  /*d380*/  IADD3 R6, PT, PT, -R6, RZ, RZ ;  /* 0x000000ff06067210 */ /* 0x000fe20007ffe1ff */
[----:B------:R-:W-:Y:S01]  /*d390*/  @!P1 IMAD.MOV R111, RZ, RZ, -R111 ;  /* 0x000000ffff6f9224 */ /* 0x000fe200078e0a6f */
[----:B------:R-:W-:Y:S01]  /*d3a0*/  ISETP.GT.U32.AND P1, PT, R4, R3, PT ;  /* 0x000000030400720c */ /* 0x000fe20003f24070 */
[----:B------:R-:W-:Y:S02]  /*d3b0*/  VIADD R14, R0, 0x10c ;  /* 0x0000010c000e7836 */ /* 0x000fe40000000000 */
[----:B------:R-:W-:Y:S02]  /*d3c0*/  IMAD R9, R4, R6, R9 ;  /* 0x0000000604097224 */ /* 0x000fe400078e0209 */
[--C-:B------:R-:W-:Y:S01]  /*d3d0*/  @!P6 IMAD.IADD R16, R16, 0x1, -R4.reuse ;  /* 0x000000011010e824 */ /* 0x100fe200078e0a04 */
[----:B------:R-:W-:Y:S01]  /*d3e0*/  ISETP.GT.U32.AND P6, PT, R4, R12, PT ;  /* 0x0000000c0400720c */ /* 0x000fe20003fc4070 */
[----:B------:R-:W-:Y:S01]  /*d3f0*/  VIADD R6, R0, 0x10a ;  /* 0x0000010a00067836 */ /* 0x000fe20000000000 */
[----:B------:R-:W-:Y:S01]  /*d400*/  IABS R21, R14 ;  /* 0x0000000e00157213 */ /* 0x000fe20000000000 */
[--C-:B------:R-:W-:Y:S01]  /*d410*/  @!P2 IMAD.IADD R5, R5, 0x1, -R4.reuse ;  /* 0x000000010505a824 */ /* 0x100fe200078e0a04 */
[----:B------:R-:W-:Y:S01]  /*d420*/  ISETP.GT.U32.AND P2, PT, R4, R9, PT ;  /* 0x000000090400720c */ /* 0x000fe20003f44070 */
[----:B------:R-:W-:Y:S01]  /*d430*/  VIADD R15, R0, 0x10b ;  /* 0x0000010b000f7836 */ /* 0x000fe20000000000 */
[----:B------:R-:W-:Y:S01]  /*d440*/  IABS R11, R6 ;  /* 0x00000006000b7213 */ /* 0x000fe20000000000 */
[----:B------:R-:W-:Y:S01]  /*d450*/  @!P1 IMAD.IADD R3, R3, 0x1, -R4 ;  /* 0x0000000103039824 */ /* 0x000fe200078e0a04 */
[----:B------:R-:W-:Y:S01]  /*d460*/  ISETP.GE.AND P1, PT, R19, RZ, PT ;  /* 0x000000ff1300720c */ /* 0x000fe20003f26270 */
[----:B------:R-:W-:Y:S01]  /*d470*/  IMAD.MOV.U32 R19, RZ, RZ, R21 ;  /* 0x000000ffff137224 */ /* 0x000fe200078e0015 */
[----:B------:R-:W-:Y:S01]  /*d480*/  IABS R17, R15 ;  /* 0x0000000f00117213 */ /* 0x000fe20000000000 */
[----:B------:R-:W-:Y:S01]  /*d490*/  IMAD.HI.U32 R18, R7, R11, RZ ;  /* 0x0000000b07127227 */ /* 0x000fe200078e00ff */
[----:B-1----:R-:W-:-:S03]  /*d4a0*/  MOV R2, R5 ;  /* 0x0000000500027202 */ /* 0x002fc60000000f00 */
[----:B------:R-:W-:Y:S01]  /*d4b0*/  @!P6 IMAD.IADD R12, R12, 0x1, -R4 ;  /* 0x000000010c0ce824 */ /* 0x000fe200078e0a04 */
[C---:B------:R-:W-:Y:S01]  /*d4c0*/  ISETP.GT.U32.AND P6, PT, R4.reuse, R3, PT ;  /* 0x000000030400720c */ /* 0x040fe20003fc4070 */
[----:B------:R-:W-:Y:S02]  /*d4d0*/  IMAD.MOV R18, RZ, RZ, -R18 ;  /* 0x000000ffff127224 */ /* 0x000fe400078e0a12 */
[----:B------:R-:W-:Y:S01]  /*d4e0*/  @!P2 IMAD.IADD R9, R9, 0x1, -R4 ;  /* 0x000000010909a824 */ /* 0x000fe200078e0a04 */
[C---:B------:R-:W-:Y:S01]  /*d4f0*/  ISETP.GT.U32.AND P2, PT, R4.reuse, R12, PT ;  /* 0x0000000c0400720c */ /* 0x040fe20003f44070 */
[----:B------:R-:W-:Y:S02]  /*d500*/  IMAD R11, R4, R18, R11 ;  /* 0x00000012040b7224 */ /* 0x000fe400078e020b */
[----:B------:R-:W-:Y:S02]  /*d510*/  VIADD R10, R0, 0x10d ;  /* 0x0000010d000a7836 */ /* 0x000fe40000000000 */
[----:B------:R-:W-:-:S03]  /*d520*/  IMAD.HI.U32 R21, R7, R17, RZ ;  /* 0x0000001107157227 */ /* 0x000fc600078e00ff */
[----:B------:R-:W-:Y:S01]  /*d530*/  IABS R20, R10 ;  /* 0x0000000a00147213 */ /* 0x000fe20000000000 */
[----:B------:R-:W-:Y:S01]  /*d540*/  @!P6 IMAD.IADD R3, R3, 0x1, -R4 ;  /* 0x000000010303e824 */ /* 0x000fe200078e0a04 */
[C---:B------:R-:W-:Y:S01]  /*d550*/  ISETP.GT.U32.AND P6, PT, R4.reuse, R11, PT ;  /* 0x0000000b0400720c */ /* 0x040fe20003fc4070 */
[----:B------:R-:W-:Y:S02]  /*d560*/  IMAD.MOV.U32 R22, RZ, RZ, R16 ;  /* 0x000000ffff167224 */ /* 0x000fe400078e0010 */
[----:B------:R-:W-:Y:S02]  /*d570*/  IMAD.MOV R21, RZ, RZ, -R21 ;  /* 0x000000ffff157224 */ /* 0x000fe400078e0a15 */
[----:B------:R-:W-:Y:S01]  /*d580*/  @!P4 IMAD.MOV R22, RZ, RZ, -R22 ;  /* 0x000000ffff16c224 */ /* 0x000fe200078e0a16 */
[----:B------:R-:W-:Y:S01]  /*d590*/  ISETP.GT.U32.AND P4, PT, R4, R9, PT ;  /* 0x000000090400720c */ /* 0x000fe20003f84070 */
[----:B------:R-:W-:Y:S01]  /*d5a0*/  @!P3 IMAD.MOV R2, RZ, RZ, -R2 ;  /* 0x000000ffff02b224 */ /* 0x000fe200078e0a02 */
[----:B------:R-:W-:Y:S01]  /*d5b0*/  ISETP.GE.AND P3, PT, R6, RZ, PT ;  /* 0x000000ff0600720c */ /* 0x000fe20003f66270 */
[----:B------:R-:W-:Y:S01]  /*d5c0*/  IMAD R17, R4, R21, R17 ;  /* 0x0000001504117224 */ /* 0x000fe200078e0211 */
[----:B------:R-:W-:Y:S01]  /*d5d0*/  STL [R1+0x63c], R22 ;  /* 0x00063c1601007387 */ /* 0x000fe20000100800 */
[----:B------:R-:W-:-:S03]  /*d5e0*/  IMAD.HI.U32 R18, R7, R19, RZ ;  /* 0x0000001307127227 */ /* 0x000fc600078e00ff */
[----:B------:R1:W-:Y:S01]  /*d5f0*/  STL [R1+0x5d0], R2 ;  /* 0x0005d00201007387 */ /* 0x0003e20000100800 */
[----:B------:R-:W-:-:S04]  /*d600*/  IMAD.HI.U32 R16, R7, R20, RZ ;  /* 0x0000001407107227 */ /* 0x000fc800078e00ff */
[----:B------:R-:W-:Y:S01]  /*d610*/  @!P2 IMAD.IADD R12, R12, 0x1, -R4 ;  /* 0x000000010c0ca824 */ /* 0x000fe200078e0a04 */
[C---:B------:R-:W-:Y:S01]  /*d620*/  ISETP.GT.U32.AND P2, PT, R4.reuse, R17, PT ;  /* 0x000000110400720c */ /* 0x040fe20003f44070 */
[----:B------:R-:W-:Y:S02]  /*d630*/  IMAD.MOV R18, RZ, RZ, -R18 ;  /* 0x000000ffff127224 */ /* 0x000fe400078e0a12 */
[----:B------:R-:W-:Y:S02]  /*d640*/  IMAD.MOV R16, RZ, RZ, -R16 ;  /* 0x000000ffff107224 */ /* 0x000fe400078e0a10 */
[----:B------:R-:W-:Y:S02]  /*d650*/  @!P6 IMAD.IADD R11, R11, 0x1, -R4 ;  /* 0x000000010b0be824 */ /* 0x000fe400078e0a04 */
[----:B-1----:R-:W-:Y:S02]  /*d660*/  IMAD.MOV.U32 R2, RZ, RZ, R3 ;  /* 0x000000ffff027224 */ /* 0x002fe400078e0003 */
[----:B------:R-:W-:-:S02]  /*d670*/  IMAD R19, R4, R18, R19 ;  /* 0x0000001204137224 */ /* 0x000fc400078e0213 */
[C---:B------:R-:W-:Y:S02]  /*d680*/  IMAD R20, R4.reuse, R16, R20 ;  /* 0x0000001004147224 */ /* 0x040fe400078e0214 */
[----:B------:R-:W-:Y:S01]  /*d690*/  @!P5 IMAD.MOV R2, RZ, RZ, -R2 ;  /* 0x000000ffff02d224 */ /* 0x000fe200078e0a02 */
[C---:B------:R-:W-:Y:S01]  /*d6a0*/  ISETP.GT.U32.AND P5, PT, R4.reuse, R11, PT ;  /* 0x0000000b0400720c */ /* 0x040fe20003fa4070 */
[----:B------:R-:W-:Y:S01]  /*d6b0*/  IMAD.MOV.U32 R18, RZ, RZ, R12 ;  /* 0x000000ffff127224 */ /* 0x000fe200078e000c */
[----:B------:R-:W-:Y:S01]  /*d6c0*/  ISETP.GT.U32.AND P6, PT, R4, R19, PT ;  /* 0x000000130400720c */ /* 0x000fe20003fc4070 */
[----:B------:R-:W-:Y:S01]  /*d6d0*/  VIADD R5, R0, 0x10e ;  /* 0x0000010e00057836 */ /* 0x000fe20000000000 */
[----:B------:R1:W-:Y:S01]  /*d6e0*/  STL [R1+0x59c], R2 ;  /* 0x00059c0201007387 */ /* 0x0003e20000100800 */
[----:B------:R-:W-:Y:S01]  /*d6f0*/  @!P4 IMAD.IADD R9, R9, 0x1, -R4 ;  /* 0x000000010909c824 */ /* 0x000fe200078e0a04 */
[----:B------:R-:W-:Y:S01]  /*d700*/  ISETP.GE.AND P4, PT, R15, RZ, PT ;  /* 0x000000ff0f00720c */ /* 0x000fe20003f86270 */
[----:B------:R-:W-:Y:S01]  /*d710*/  @!P0 IMAD.MOV R18, RZ, RZ, -R18 ;  /* 0x000000ffff128224 */ /* 0x000fe200078e0a12 */
[----:B------:R-:W-:Y:S01]  /*d720*/  ISETP.GT.U32.AND P0, PT, R4, R20, PT ;  /* 0x000000140400720c */ /* 0x000fe20003f04070 */
[--C-:B------:R-:W-:Y:S01]  /*d730*/  @!P2 IMAD.IADD R17, R17, 0x1, -R4.reuse ;  /* 0x000000011111a824 */ /* 0x100fe200078e0a04 */
[----:B------:R-:W-:Y:S01]  /*d740*/  IABS R6, R5 ;  /* 0x0000000500067213 */ /* 0x000fe20000000000 */
[----:B------:R-:W-:Y:S01]  /*d750*/  VIADD R15, R0, 0x10f ;  /* 0x0000010f000f7836 */ /* 0x000fe20000000000 */
[----:B------:R-:W-:Y:S01]  /*d760*/  STL [R1+0x5c0], R18 ;  /* 0x0005c01201007387 */ /* 0x000fe20000100800 */
[----:B------:R-:W-:Y:S01]  /*d770*/  @!P5 IMAD.IADD R11, R11, 0x1, -R4 ;  /* 0x000000010b0bd824 */ /* 0x000fe200078e0a04 */
[----:B------:R-:W-:Y:S01]  /*d780*/  ISETP.GT.U32.AND P2, PT, R4, R17, PT ;  /* 0x000000110400720c */ /* 0x000fe20003f44070 */
[----:B-1----:R-:W-:Y:S01]  /*d790*/  IMAD.MOV.U32 R2, RZ, RZ, R9 ;  /* 0x000000ffff027224 */ /* 0x002fe200078e0009 */
[----:B------:R-:W-:Y:S01]  /*d7a0*/  IABS R3, R15 ;  /* 0x0000000f00037213 */ /* 0x000fe20000000000 */
[----:B------:R-:W-:Y:S01]  /*d7b0*/  IMAD.HI.U32 R16, R7, R6, RZ ;  /* 0x0000000607107227 */ /* 0x000fe200078e00ff */
[----:B------:R-:W-:-:S02]  /*d7c0*/  @!P6 IADD3 R19, PT, PT, R19, -R4, RZ ;  /* 0x800000041313e210 */ /* 0x000fc40007ffe0ff */
[----:B------:R-:W-:Y:S01]  /*d7d0*/  ISETP.GE.AND P5, PT, R10, RZ, PT ;  /* 0x000000ff0a00720c */ /* 0x000fe20003fa6270 */
[----:B------:R-:W-:Y:S01]  /*d7e0*/  @!P1 IMAD.MOV R2, RZ, RZ, -R2 ;  /* 0x000000ffff029224 */ /* 0x000fe200078e0a02 */
[----:B------:R-:W-:Y:S01]  /*d7f0*/  ISETP.GT.U32.AND P6, PT, R4, R19, PT ;  /* 0x000000130400720c */ /* 0x000fe20003fc4070 */
[----:B------:R-:W-:Y:S01]  /*d800*/  IMAD.MOV R12, RZ, RZ, -R16 ;  /* 0x000000ffff0c7224 */ /* 0x000fe200078e0a10 */
[----:B------:R-:W-:Y:S01]  /*d810*/  ISETP.GE.AND P1, PT, R14, RZ, PT ;  /* 0x000000ff0e00720c */ /* 0x000fe20003f26270 */
[----:B------:R-:W-:Y:S01]  /*d820*/  @!P0 IMAD.IADD R20, R20, 0x1, -R4 ;  /* 0x0000000114148824 */ /* 0x000fe200078e0a04 */
[----:B------:R1:W-:Y:S01]  /*d830*/  STL [R1+0x5bc], R2 ;  /* 0x0005bc0201007387 */ /* 0x0003e20000100800 */
[----:B------:R-:W-:Y:S01]  /*d840*/  IMAD R6, R4, R12, R6 ;  /* 0x0000000c04067224 */ /* 0x000fe200078e0206 */
[----:B------:R-:W-:Y:S01]  /*d850*/  ISETP.GE.AND P0, PT, R5, RZ, PT ;  /* 0x000000ff0500720c */ /* 0x000fe20003f06270 */
[----:B------:R-:W-:-:S04]  /*d860*/  IMAD.HI.U32 R9, R7, R3, RZ ;  /* 0x0000000307097227 */ /* 0x000fc800078e00ff */
[----:B------:R-:W-:Y:S01]  /*d870*/  @!P2 IMAD.IADD R17, R17, 0x1, -R4 ;  /* 0x000000011111a824 */ /* 0x000fe200078e0a04 */
[C---:B------:R-:W-:Y:S01]  /*d880*/  ISETP.GT.U32.AND P2, PT, R4.reuse, R6, PT ;  /* 0x000000060400720c */ /* 0x040fe20003f44070 */
[----:B------:R-:W-:Y:S02]  /*d890*/  IMAD.MOV R9, RZ, RZ, -R9 ;  /* 0x000000ffff097224 */ /* 0x000fe400078e0a09 */
[----:B-1----:R-:W-:Y:S02]  /*d8a0*/  IMAD.MOV.U32 R2, RZ, RZ, R11 ;  /* 0x000000ffff027224 */ /* 0x002fe400078e000b */
[C---:B------:R-:W-:Y:S02]  /*d8b0*/  IMAD R3, R4.reuse, R9, R3 ;  /* 0x0000000904037224 */ /* 0x040fe400078e0203 */
[----:B------:R-:W-:Y:S01]  /*d8c0*/  @!P3 IMAD.MOV R2, RZ, RZ, -R2 ;  /* 0x000000ffff02b224 */ /* 0x000fe200078e0a02 */
[----:B------:R-:W-:Y:S01]  /*d8d0*/  ISETP.GT.U32.AND P3, PT, R4, R20, PT ;  /* 0x000000140400720c */ /* 0x000fe20003f64070 */
[--C-:B------:R-:W-:Y:S01]  /*d8e0*/  @!P6 IMAD.IADD R19, R19, 0x1, -R4.reuse ;  /* 0x000000011313e824 */ /* 0x100fe200078e0a04 */
[----:B------:R-:W-:Y:S01]  /*d8f0*/  ISETP.GE.AND P6, PT, R15, RZ, PT ;  /* 0x000000ff0f00720c */ /* 0x000fe20003fc6270 */
[----:B------:R-:W-:Y:S01]  /*d900*/  VIADD R10, R0, 0x110 ;  /* 0x00000110000a7836 */ /* 0x000fe20000000000 */
[----:B------:R1:W-:Y:S01]  /*d910*/  STL [R1+0x5a4], R2 ;  /* 0x0005a40201007387 */ /* 0x0003e20000100800 */
[----:B------:R-:W-:-:S02]  /*d920*/  @!P2 IMAD.IADD R6, R6, 0x1, -R4 ;  /* 0x000000010606a824 */ /* 0x000fc400078e0a04 */
[----:B------:R-:W-:Y:S02]  /*d930*/  VIADD R5, R0, 0x111 ;  /* 0x0000011100057836 */ /* 0x000fe40000000000 */
[----:B------:R-:W-:Y:S01]  /*d940*/  IMAD.MOV.U32 R12, RZ, RZ, R19 ;  /* 0x000000ffff0c7224 */ /* 0x000fe200078e0013 */
[----:B------:R-:W-:Y:S01]  /*d950*/  ISETP.GT.U32.AND P2, PT, R4, R6, PT ;  /* 0x000000060400720c */ /* 0x000fe20003f44070 */
[----:B------:R-:W-:Y:S01]  /*d960*/  VIADD R9, R0, 0x112 ;  /* 0x0000011200097836 */ /* 0x000fe20000000000 */
[----:B------:R-:W-:Y:S01]  /*d970*/  IABS R14, R5 ;  /* 0x00000005000e7213 */ /* 0x000fe20000000000 */
[----:B------:R-:W-:Y:S01]  /*d980*/  @!P3 IMAD.IADD R20, R20, 0x1, -R4 ;  /* 0x000000011414b824 */ /* 0x000fe200078e0a04 */
[----:B------:R-:W-:Y:S01]  /*d990*/  ISETP.GT.U32.AND P3, PT, R4, R3, PT ;  /* 0x000000030400720c */ /* 0x000fe20003f64070 */
[----:B-1----:R-:W-:Y:S01]  /*d9a0*/  IMAD.MOV.U32 R2, RZ, RZ, R17 ;  /* 0x000000ffff027224 */ /* 0x002fe200078e0011 */
[----:B------:R-:W-:Y:S01]  /*d9b0*/  IABS R17, R10 ;  /* 0x0000000a00117213 */ /* 0x000fe20000000000 */
[----:B------:R-:W-:Y:S01]  /*d9c0*/  @!P1 IMAD.MOV R12, RZ, RZ, -R12 ;  /* 0x000000ffff0c9224 */ /* 0x000fe200078e0a0c */
[----:B------:R-:W-:Y:S01]  /*d9d0*/  ISETP.GE.AND P1, PT, R5, RZ, PT ;  /* 0x000000ff0500720c */ /* 0x000fe20003f26270 */
[----:B------:R-:W-:Y:S01]  /*d9e0*/  @!P4 IMAD.MOV R2, RZ, RZ, -R2 ;  /* 0x000000ffff02c224 */ /* 0x000fe200078e0a02 */
[----:B------:R-:W-:Y:S01]  /*d9f0*/  ISETP.GE.AND P4, PT, R10, RZ, PT ;  /* 0x000000ff0a00720c */ /* 0x000fe20003f86270 */
[----:B------:R-:W-:-:S03]  /*da00*/  IMAD.HI.U32 R5, R7, R17, RZ ;  /* 0x0000001107057227 */ /* 0x000fc600078e00ff */
[----:B------:R1:W-:Y:S01]  /*da10*/  STL [R1+0x5a8], R2 ;  /* 0x0005a80201007387 */ /* 0x0003e20000100800 */
[--C-:B------:R-:W-:Y:S02]  /*da20*/  @!P2 IMAD.IADD R6, R6, 0x1, -R4.reuse ;  /* 0x000000010606a824 */ /* 0x100fe400078e0a04 */
[----:B------:R-:W-:Y:S01]  /*da30*/  @!P3 IMAD.IADD R3, R3, 0x1, -R4 ;  /* 0x000000010303b824 */ /* 0x000fe200078e0a04 */
[----:B------:R2:W-:Y:S01]  /*da40*/  STL [R1+0x5ac], R12 ;  /* 0x0005ac0c01007387 */ /* 0x0005e20000100800 */
[----:B------:R-:W-:Y:S02]  /*da50*/  IMAD.MOV R5, RZ, RZ, -R5 ;  /* 0x000000ffff057224 */ /* 0x000fe400078e0a05 */
[----:B------:R-:W-:Y:S01]  /*da60*/  VIADD R11, R0, 0x113 ;  /* 0x00000113000b7836 */ /* 0x000fe20000000000 */
[C---:B------:R-:W-:Y:S01]  /*da70*/  ISETP.GT.U32.AND P3, PT, R4.reuse, R3, PT ;  /* 0x000000030400720c */ /* 0x040fe20003f64070 */
[----:B------:R-:W-:Y:S01]  /*da80*/  IMAD R17, R4, R5, R17 ;  /* 0x0000000504117224 */ /* 0x000fe200078e0211 */
[----:B-1----:R-:W-:Y:S01]  /*da90*/  MOV R2, R20 ;  /* 0x0000001400027202 */ /* 0x002fe20000000f00 */
[C---:B------:R-:W-:Y:S01]  /*daa0*/  VIADD R16, R0.reuse, 0x115 ;  /* 0x0000011500107836 */ /* 0x040fe20000000000 */
[----:B------:R-:W-:Y:S01]  /*dab0*/  ISETP.GE.AND P2, PT, R11, RZ, PT ;  /* 0x000000ff0b00720c */ /* 0x000fe20003f46270 */
[----:B------:R-:W-:Y:S01]  /*dac0*/  VIADD R21, R0, 0x114 ;  /* 0x0000011400157836 */ /* 0x000fe20000000000 */
[----:B------:R-:W-:Y:S01]  /*dad0*/  IABS R11, R11 ;  /* 0x0000000b000b7213 */ /* 0x000fe20000000000 */
[----:B------:R-:W-:Y:S01]  /*dae0*/  @!P5 IMAD.MOV R2, RZ, RZ, -R2 ;  /* 0x000000ffff02d224 */ /* 0x000fe200078e0a02 */
[----:B------:R-:W-:Y:S01]  /*daf0*/  ISETP.GE.AND P5, PT, R9, RZ, PT ;  /* 0x000000ff0900720c */ /* 0x000fe20003fa6270 */
[----:B--2---:R-:W-:Y:S01]  /*db00*/  IMAD.HI.U32 R12, R7, R14, RZ ;  /* 0x0000000e070c7227 */ /* 0x004fe200078e00ff */
[----:B------:R-:W-:-:S02]  /*db10*/  IABS R9, R9 ;  /* 0x0000000900097213 */ /* 0x000fc40000000000 */
[----:B------:R1:W-:Y:S01]  /*db20*/  STL [R1+0x5b0], R2 ;  /* 0x0005b00201007387 */ /* 0x0003e20000100800 */
[----:B------:R-:W-:Y:S01]  /*db30*/  @!P3 IMAD.IADD R3, R3, 0x1, -R4 ;  /* 0x000000010303b824 */ /* 0x000fe200078e0a04 */
[----:B------:R-:W-:Y:S01]  /*db40*/  IABS R19, R16 ;  /* 0x0000001000137213 */ /* 0x000fe20000000000 */
[----:B------:R-:W-:-:S04]  /*db50*/  IMAD.HI.U32 R10, R7, R9, RZ ;  /* 0x00000009070a7227 */ /* 0x000fc800078e00ff */
[----:B------:R-:W-:Y:S02]  /*db60*/  IMAD.MOV R12, RZ, RZ, -R12 ;  /* 0x000000ffff0c7224 */ /* 0x000fe400078e0a0c */
[----:B------:R-:W-:-:S04]  /*db70*/  IMAD.HI.U32 R5, R7, R11, RZ ;  /* 0x0000000b07057227 */ /* 0x000fc800078e00ff */
[----:B-1----:R-:W-:Y:S02]  /*db80*/  IMAD.MOV.U32 R2, RZ, RZ, R6 ;  /* 0x000000ffff027224 */ /* 0x002fe400078e0006 */
[----:B------:R-:W-:Y:S02]  /*db90*/  IMAD.MOV R6, RZ, RZ, -R10 ;  /* 0x000000ffff067224 */ /* 0x000fe400078e0a0a */
[----:B------:R-:W-:Y:S01]  /*dba0*/  @!P0 IMAD.MOV R2, RZ, RZ, -R2 ;  /* 0x000000ffff028224 */ /* 0x000fe200078e0a02 */
[C---:B------:R-:W-:Y:S01]  /*dbb0*/  ISETP.GT.U32.AND P0, PT, R4.reuse, R17, PT ;  /* 0x000000110400720c */ /* 0x040fe20003f04070 */
[C---:B------:R-:W-:Y:S02]  /*dbc0*/  IMAD R9, R4.reuse, R6, R9 ;  /* 0x0000000604097224 */ /* 0x040fe400078e0209 */
[----:B------:R-:W-:Y:S01]  /*dbd0*/  IMAD R14, R4, R12, R14 ;  /* 0x0000000c040e7224 */ /* 0x000fe200078e020e */
[----:B------:R1:W-:Y:S01]  /*dbe0*/  STL [R1+0x5b8], R2 ;  /* 0x0005b80201007387 */ /* 0x0003e20000100800 */
[----:B------:R-:W-:-:S02]  /*dbf0*/  IMAD.MOV R5, RZ, RZ, -R5 ;  /* 0x000000ffff057224 */ /* 0x000fc400078e0a05 */
[----:B------:R-:W-:Y:S01]  /*dc00*/  IMAD.HI.U32 R6, R7, R19, RZ ;  /* 0x0000001307067227 */ /* 0x000fe200078e00ff */
[----:B------:R-:W-:-:S03]  /*dc10*/  ISETP.GT.U32.AND P3, PT, R4, R14, PT ;  /* 0x0000000e0400720c */ /* 0x000fc60003f64070 */
[----:B------:R-:W-:Y:S01]  /*dc20*/  IMAD R11, R4, R5, R11 ;  /* 0x00000005040b7224 */ /* 0x000fe200078e020b */
[----:B------:R-:W-:Y:S01]  /*dc30*/  IADD3 R5, PT, PT, R0, 0x117, RZ ;  /* 0x0000011700057810 */ /* 0x000fe20007ffe0ff */
[----:B------:R-:W-:Y:S02]  /*dc40*/  @!P0 IMAD.IADD R17, R17, 0x1, -R4 ;  /* 0x0000000111118824 */ /* 0x000fe400078e0a04 */
[----:B-1----:R-:W-:Y:S01]  /*dc50*/  IMAD.MOV.U32 R2, RZ, RZ, R3 ;  /* 0x000000ffff027224 */ /* 0x002fe200078e0003 */
[----:B------:R-:W-:Y:S01]  /*dc60*/  IABS R3, R21 ;  /* 0x0000001500037213 */ /* 0x000fe20000000000 */
[----:B------:R-:W-:Y:S01]  /*dc70*/  IMAD.MOV R6, RZ, RZ, -R6 ;  /* 0x000000ffff067224 */ /* 0x000fe200078e0a06 */
[C---:B------:R-:W-:Y:S01]  /*dc80*/  ISETP.GT.U32.AND P0, PT, R4.reuse, R17, PT ;  /* 0x000000110400720c */ /* 0x040fe20003f04070 */
[----:B------:R-:W-:Y:S01]  /*dc90*/  @!P6 IMAD.MOV R2, RZ, RZ, -R2 ;  /* 0x000000ffff02e224 */ /* 0x000fe200078e0a02 */
[----:B------:R-:W-:Y:S01]  /*dca0*/  ISETP.GT.U32.AND P6, PT, R4, R9, PT ;  /* 0x000000090400720c */ /* 0x000fe20003fc4070 */
[----:B------:R-:W-:Y:S01]  /*dcb0*/  @!P3 IMAD.IADD R14, R14, 0x1, -R4 ;  /* 0x000000010e0eb824 */ /* 0x000fe200078e0a04 */
[----:B------:R-:W-:Y:S01]  /*dcc0*/  IABS R18, R5 ;  /* 0x0000000500127213 */ /* 0x000fe20000000000 */
[----:B------:R-:W-:Y:S01]  /*dcd0*/  IMAD.HI.U32 R15, R7, R3, RZ ;  /* 0x00000003070f7227 */ /* 0x000fe200078e00ff */
[----:B------:R1:W-:Y:S02]  /*dce0*/  STL [R1+0x5b4], R2 ;  /* 0x0005b40201007387 */ /* 0x0003e40000100800 */
[C---:B------:R-:W-:Y:S01]  /*dcf0*/  ISETP.GT.U32.AND P3, PT, R4.reuse, R14, PT ;  /* 0x0000000e0400720c */ /* 0x040fe20003f64070 */
[----:B------:R-:W-:-:S02]  /*dd00*/  IMAD R19, R4, R6, R19 ;  /* 0x0000000604137224 */ /* 0x000fc400078e0213 */
[----:B------:R-:W-:Y:S02]  /*dd10*/  IMAD.MOV R15, RZ, RZ, -R15 ;  /* 0x000000ffff0f7224 */ /* 0x000fe400078e0a0f */
[--C-:B------:R-:W-:Y:S01]  /*dd20*/  @!P0 IMAD.IADD R17, R17, 0x1, -R4.reuse ;  /* 0x0000000111118824 */ /* 0x100fe200078e0a04 */
[C---:B------:R-:W-:Y:S01]  /*dd30*/  ISETP.GT.U32.AND P0, PT, R4.reuse, R11, PT ;  /* 0x0000000b0400720c */ /* 0x040fe20003f04070 */
[----:B------:R-:W-:Y:S02]  /*dd40*/  @!P6 IMAD.IADD R9, R9, 0x1, -R4 ;  /* 0x000000010909e824 */ /* 0x000fe400078e0a04 */
[C---:B------:R-:W-:Y:S02]  /*dd50*/  IMAD R3, R4.reuse, R15, R3 ;  /* 0x0000000f04037224 */ /* 0x040fe400078e0203 */
[----:B-1----:R-:W-:Y:S01]  /*dd60*/  IMAD.MOV.U32 R2, RZ, RZ, R17 ;  /* 0x000000ffff027224 */ /* 0x002fe200078e0011 */
[----:B------:R-:W-:Y:S01]  /*dd70*/  ISETP.GT.U32.AND P6, PT, R4, R9, PT ;  /* 0x000000090400720c */ /* 0x000fe20003fc4070 */
[----:B------:R-:W-:-:S02]  /*dd80*/  VIADD R10, R0, 0x116 ;  /* 0x00000116000a7836 */ /* 0x000fc40000000000 */
[----:B------:R-:W-:Y:S01]  /*dd90*/  @!P3 IMAD.IADD R14, R14, 0x1, -R4 ;  /* 0x000000010e0eb824 */ /* 0x000fe200078e0a04 */
[----:B------:R-:W-:Y:S01]  /*dda0*/  ISETP.GT.U32.AND P3, PT, R4, R3, PT ;  /* 0x000000030400720c */ /* 0x000fe20003f64070 */
[----:B------:R-:W-:Y:S01]  /*ddb0*/  @!P4 IMAD.MOV R2, RZ, RZ, -R2 ;  /* 0x000000ffff02c224 */ /* 0x000fe200078e0a02 */
[----:B------:R-:W-:Y:S01]  /*ddc0*/  IABS R12, R10 ;  /* 0x0000000a000c7213 */ /* 0x000fe20000000000 */
[--C-:B------:R-:W-:Y:S01]  /*ddd0*/  @!P0 IMAD.IADD R11, R11, 0x1, -R4.reuse ;  /* 0x000000010b0b8824 */ /* 0x100fe200078e0a04 */
[----:B------:R-:W-:Y:S01]  /*dde0*/  ISETP.GE.AND P0, PT, R21, RZ, PT ;  /* 0x000000ff1500720c */ /* 0x000fe20003f06270 */
[----:B------:R-:W-:Y:S01]  /*ddf0*/  VIADD R6, R0, 0x118 ;  /* 0x0000011800067836 */ /* 0x000fe20000000000 */
[----:B------:R1:W-:Y:S01]  /*de00*/  STL [R1+0x5a0], R2 ;  /* 0x0005a00201007387 */ /* 0x0003e20000100800 */
[----:B------:R-:W-:Y:S01]  /*de10*/  IMAD.HI.U32 R20, R7, R12, RZ ;  /* 0x0000000c07147227 */ /* 0x000fe200078e00ff */
[C---:B------:R-:W-:Y:S02]  /*de20*/  ISETP.GT.U32.AND P4, PT, R4.reuse, R11, PT ;  /* 0x0000000b0400720c */ /* 0x040fe40003f84070 */
[----:B------:R-:W-:Y:S01]  /*de30*/  IABS R17, R6 ;  /* 0x0000000600117213 */ /* 0x000fe20000000000 */
[----:B------:R-:W-:Y:S01]  /*de40*/  @!P6 IMAD.IADD R9, R9, 0x1, -R4 ;  /* 0x000000010909e824 */ /* 0x000fe200078e0a04 */
[----:B------:R-:W-:Y:S01]  /*de50*/  ISETP.GT.U32.AND P6, PT, R4, R19, PT ;  /* 0x000000130400720c */ /* 0x000fe20003fc4070 */
[----:B------:R-:W-:-:S04]  /*de60*/  IMAD.HI.U32 R15, R7, R18, RZ ;  /* 0x00000012070f7227 */ /* 0x000fc800078e00ff */
[----:B-1----:R-:W-:Y:S02]  /*de70*/  IMAD.MOV.U32 R2, RZ, RZ, R14 ;  /* 0x000000ffff027224 */ /* 0x002fe400078e000e */
[----:B------:R-:W-:Y:S02]  /*de80*/  IMAD.MOV R20, RZ, RZ, -R20 ;  /* 0x000000ffff147224 */ /* 0x000fe400078e0a14 */
[----:B------:R-:W-:Y:S01]  /*de90*/  @!P3 IMAD.IADD R3, R3, 0x1, -R4 ;  /* 0x000000010303b824 */ /* 0x000fe200078e0a04 */
[----:B------:R-:W-:Y:S01]  /*dea0*/  @!P4 IADD3 R11, PT, PT, R11, -R4, RZ ;  /* 0x800000040b0bc210 */ /* 0x000fe20007ffe0ff */
[----:B------:R-:W-:Y:S01]  /*deb0*/  IMAD.HI.U32 R14, R7, R17, RZ ;  /* 0x00000011070e7227 */ /* 0x000fe200078e00ff */
[----:B------:R-:W-:-:S03]  /*dec0*/  ISETP.GE.AND P3, PT, R16, RZ, PT ;  /* 0x000000ff1000720c */ /* 0x000fc60003f66270 */
[----:B------:R-:W-:Y:S02]  /*ded0*/  @!P6 IMAD.IADD R19, R19, 0x1, -R4 ;  /* 0x000000011313e824 */ /* 0x000fe400078e0a04 */
[----:B------:R-:W-:Y:S01]  /*dee0*/  @!P1 IMAD.MOV R2, RZ, RZ, -R2 ;  /* 0x000000ffff029224 */ /* 0x000fe200078e0a02 */
[C---:B------:R-:W-:Y:S01]  /*def0*/  ISETP.GT.U32.AND P1, PT, R4.reuse, R3, PT ;  /* 0x000000030400720c */ /* 0x040fe20003f24070 */
[----:B------:R-:W-:Y:S01]  /*df00*/  IMAD.MOV R15, RZ, RZ, -R15 ;  /* 0x000000ffff0f7224 */ /* 0x000fe200078e0a0f */
[C---:B------:R-:W-:Y:S01]  /*df10*/  ISETP.GT.U32.AND P6, PT, R4.reuse, R19, PT ;  /* 0x000000130400720c */ /* 0x040fe20003fc4070 */
[C---:B------:R-:W-:Y:S01]  /*df20*/  IMAD R12, R4.reuse, R20, R12 ;  /* 0x00000014040c7224 */ /* 0x040fe200078e020c */
[----:B------:R1:W-:Y:S01]  /*df30*/  STL [R1+0x598], R2 ;  /* 0x0005980201007387 */ /* 0x0003e20000100800 */
[----:B------:R-:W-:Y:S02]  /*df40*/  IMAD.MOV R14, RZ, RZ, -R14 ;  /* 0x000000ffff0e7224 */ /* 0x000fe400078e0a0e */
[C---:B------:R-:W-:Y:S01]  /*df50*/  IMAD R18, R4.reuse, R15, R18 ;  /* 0x0000000f04127224 */ /* 0x040fe200078e0212 */
[C---:B------:R-:W-:Y:S01]  /*df60*/  ISETP.GT.U32.AND P4, PT, R4.reuse, R12, PT ;  /* 0x0000000c0400720c */ /* 0x040fe20003f84070 */
[----:B------:R-:W-:-:S02]  /*df70*/  IMAD R17, R4, R14, R17 ;  /* 0x0000000e04117224 */ /* 0x000fc400078e0211 */
[----:B------:R-:W-:Y:S01]  /*df80*/  @!P5 IMAD.MOV R9, RZ, RZ, -R9 ;  /* 0x000000ffff09d224 */ /* 0x000fe200078e0a09 */
[----:B------:R-:W-:Y:S01]  /*df90*/  ISETP.GE.AND P5, PT, R10, RZ, PT ;  /* 0x000000ff0a00720c */ /* 0x000fe20003fa6270 */
[--C-:B------:R-:W-:Y:S01]  /*dfa0*/  @!P1 IMAD.IADD R3, R3, 0x1, -R4.reuse ;  /* 0x0000000103039824 */ /* 0x100fe200078e0a04 */
[----:B------:R-:W-:Y:S01]  /*dfb0*/  ISETP.GE.AND P1, PT, R5, RZ, PT ;  /* 0x000000ff0500720c */ /* 0x000fe20003f26270 */
[----:B-1----:R-:W-:Y:S01]  /*dfc0*/  IMAD.MOV.U32 R2, RZ, RZ, R11 ;  /* 0x000000ffff027224 */ /* 0x002fe200078e000b */
[----:B------:R1:W-:Y:S01]  /*dfd0*/  STL [R1+0x594], R9 ;  /* 0x0005940901007387 */ /* 0x0003e20000100800 */
[----:B------:R-:W-:Y:S01]  /*dfe0*/  @!P6 IMAD.IADD R19, R19, 0x1, -R4 ;  /* 0x000000011313e824 */ /* 0x000fe200078e0a04 */
[C---:B------:R-:W-:Y:S01]  /*dff0*/  ISETP.GT.U32.AND P6, PT, R4.reuse, R17, PT ;  /* 0x000000110400720c */ /* 0x040fe20003fc4070 */
[----:B------:R-:W-:Y:S01]  /*e000*/  @!P2 IMAD.MOV R2, RZ, RZ, -R2 ;  /* 0x000000ffff02a224 */ /* 0x000fe200078e0a02 */
[----:B------:R-:W-:Y:S01]  /*e010*/  ISETP.GT.U32.AND P2, PT, R4, R18, PT ;  /* 0x000000120400720c */ /* 0x000fe20003f44070 */
[----:B------:R-:W-:-:S02]  /*e020*/  VIADD R11, R0, 0x119 ;  /* 0x00000119000b7836 */ /* 0x000fc40000000000 */
[----:B------:R-:W-:Y:S01]  /*e030*/  VIADD R5, R0, 0x11a ;  /* 0x0000011a00057836 */ /* 0x000fe20000000000 */
[----:B------:R2:W-:Y:S01]  /*e040*/  STL [R1+0x590], R2 ;  /* 0x0005900201007387 */ /* 0x0005e20000100800 */
[--C-:B------:R-:W-:Y:S01]  /*e050*/  @!P4 IMAD.IADD R12, R12, 0x1, -R4.reuse ;  /* 0x000000010c0cc824 */ /* 0x100fe200078e0a04 */
[----:B------:R-:W-:Y:S01]  /*e060*/  IABS R10, R11 ;  /* 0x0000000b000a7213 */ /* 0x000fe20000000000 */
[C---:B------:R-:W-:Y:S01]  /*e070*/  VIADD R15, R0.reuse, 0x11b ;  /* 0x0000011b000f7836 */ /* 0x040fe20000000000 */
[----:B-1----:R-:W-:Y:S01]  /*e080*/  IABS R9, R5 ;  /* 0x0000000500097213 */ /* 0x002fe20000000000 */
[----:B------:R-:W-:Y:S01]  /*e090*/  VIADD R14, R0, 0x11c ;  /* 0x0000011c000e7836 */ /* 0x000fe20000000000 */
[----:B------:R-:W-:Y:S01]  /*e0a0*/  ISETP.GE.AND P4, PT, R6, RZ, PT ;  /* 0x000000ff0600720c */ /* 0x000fe20003f86270 */
[--C-:B------:R-:W-:Y:S01]  /*e0b0*/  @!P6 IMAD.IADD R17, R17, 0x1, -R4.reuse ;  /* 0x000000011111e824 */ /* 0x100fe200078e0a04 */
[----:B------:R-:W-:Y:S01]  /*e0c0*/  IABS R16, R15 ;  /* 0x0000000f00107213 */ /* 0x000fe20000000000 */
[----:B------:R-:W-:Y:S01]  /*e0d0*/  @!P2 IMAD.IADD R18, R18, 0x1, -R4 ;  /* 0x000000011212a824 */ /* 0x000fe200078e0a04 */
[C---:B------:R-:W-:Y:S01]  /*e0e0*/  ISETP.GT.U32.AND P2, PT, R4.reuse, R12, PT ;  /* 0x0000000c0400720c */ /* 0x040fe20003f44070 */
[----:B--2---:R-:W-:Y:S01]  /*e0f0*/  IMAD.MOV.U32 R2, RZ, RZ, R3 ;  /* 0x000000ffff027224 */ /* 0x004fe200078e0003 */
[----:B------:R-:W-:Y:S01]  /*e100*/  IABS R21, R14 ;  /* 0x0000000e00157213 */ /* 0x000fe20000000000 */
[----:B------:R-:W-:Y:S01]  /*e110*/  IMAD.HI.U32 R6, R7, R10, RZ ;  /* 0x0000000a07067227 */ /* 0x000fe200078e00ff */
[----:B------:R-:W-:-:S03]  /*e120*/  ISETP.GT.U32.AND P6, PT, R4, R18, PT ;  /* 0x000000120400720c */ /* 0x000fc60003fc4070 */
[----:B------:R-:W-:Y:S01]  /*e130*/  @!P0 IMAD.MOV R2, RZ, RZ, -R2 ;  /* 0x000000ffff028224 */ /* 0x000fe200078e0a02 */
[----:B------:R-:W-:Y:S01]  /*e140*/  ISETP.GT.U32.AND P0, PT, R4, R17, PT ;  /* 0x000000110400720c */ /* 0x000fe20003f04070 */
[----:B------:R-:W-:-:S03]  /*e150*/  IMAD.HI.U32 R3, R7, R9, RZ ;  /* 0x0000000907037227 */ /* 0x000fc600078e00ff */
[----:B------:R1:W-:Y:S01]  /*e160*/  STL [R1+0x58c], R2 ;  /* 0x00058c0201007387 */ /* 0x0003e20000100800 */
[----:B------:R-:W-:Y:S01]  /*e170*/  IMAD.MOV R6, RZ, RZ, -R6 ;  /* 0x000000ffff067224 */ /* 0x000fe200078e0a06 */
[----:B------:R-:W-:Y:S01]  /*e180*/  IADD3 R3, PT, PT, -R3, RZ, RZ ;  /* 0x000000ff03037210 */ /* 0x000fe20007ffe1ff */
[----:B------:R-:W-:Y:S02]  /*e190*/  @!P2 IMAD.IADD R12, R12, 0x1, -R4 ;  /* 0x000000010c0ca824 */ /* 0x000fe400078e0a04 */
[C---:B------:R-:W-:Y:S02]  /*e1a0*/  IMAD R10, R4.reuse, R6, R10 ;  /* 0x00000006040a7224 */ /* 0x040fe400078e020a */
[C---:B------:R-:W-:Y:S02]  /*e1b0*/  IMAD R9, R4.reuse, R3, R9 ;  /* 0x0000000304097224 */ /* 0x040fe400078e0209 */
[----:B------:R-:W-:Y:S01]  /*e1c0*/  @!P0 IMAD.IADD R17, R17, 0x1, -R4 ;  /* 0x0000000111118824 */ /* 0x000fe200078e0a04 */
[C---:B------:R-:W-:Y:S01]  /*e1d0*/  ISETP.GT.U32.AND P2, PT, R4.reuse, R10, PT ;  /* 0x0000000a0400720c */ /* 0x040fe20003f44070 */
[----:B------:R-:W-:Y:S01]  /*e1e0*/  IMAD.HI.U32 R20, R7, R16, RZ ;  /* 0x0000001007147227 */ /* 0x000fe200078e00ff */
[----:B------:R-:W-:-:S03]  /*e1f0*/  ISETP.GT.U32.AND P0, PT, R4, R9, PT ;  /* 0x000000090400720c */ /* 0x000fc60003f04070 */
[----:B------:R-:W-:Y:S02]  /*e200*/  IMAD.MOV R20, RZ, RZ, -R20 ;  /* 0x000000ffff147224 */ /* 0x000fe400078e0a14 */
[----:B------:R-:W-:Y:S01]  /*e210*/  @!P6 IMAD.IADD R18, R18, 0x1, -R4 ;  /* 0x000000011212e824 */ /* 0x000fe200078e0a04 */
[----:B------:R-:W-:Y:S01]  /*e220*/  ISETP.GE.AND P6, PT, R11, RZ, PT ;  /* 0x000000ff0b00720c */ /* 0x000fe20003fc6270 */
[----:B------:R-:W-:Y:S02]  /*e230*/  VIADD R3, R0, 0x11d ;  /* 0x0000011d00037836 */ /* 0x000fe40000000000 */
[----:B------:R-:W-:-:S04]  /*e240*/  IMAD.HI.U32 R11, R7, R21, RZ ;  /* 0x00000015070b7227 */ /* 0x000fc800078e00ff */
[----:B------:R-:W-:Y:S01]  /*e250*/  @!P2 IMAD.IADD R10, R10, 0x1, -R4 ;  /* 0x000000010a0aa824 */ /* 0x000fe200078e0a04 */
[----:B------:R-:W-:Y:S01]  /*e260*/  ISETP.GE.AND P2, PT, R5, RZ, PT ;  /* 0x000000ff0500720c */ /* 0x000fe20003f46270 */
[C---:B------:R-:W-:Y:S01]  /*e270*/  IMAD R16, R4.reuse, R20, R16 ;  /* 0x0000001404107224 */ /* 0x040fe200078e0210 */
[----:B------:R-:W-:Y:S01]  /*e280*/  IABS R5, R3 ;  /* 0x0000000300057213 */ /* 0x000fe20000000000 */
[----:B------:R-:W-:Y:S01]  /*e290*/  @!P0 IMAD.IADD R9, R9, 0x1, -R4 ;  /* 0x0000000109098824 */ /* 0x000fe200078e0a04 */
[C---:B------:R-:W-:Y:S01]  /*e2a0*/  ISETP.GT.U32.AND P0, PT, R4.reuse, R10, PT ;  /* 0x0000000a0400720c */ /* 0x040fe20003f04070 */
[----:B-1----:R-:W-:Y:S02]  /*e2b0*/  IMAD.MOV.U32 R2, RZ, RZ, R12 ;  /* 0x000000ffff027224 */ /* 0x002fe400078e000c */
[----:B------:R-:W-:Y:S02]  /*e2c0*/  IMAD.MOV R11, RZ, RZ, -R11 ;  /* 0x000000ffff0b7224 */ /* 0x000fe400078e0a0b */
[----:B------:R-:W-:Y:S01]  /*e2d0*/  @!P5 IMAD.MOV R2, RZ, RZ, -R2 ;  /* 0x000000ffff02d224 */ /* 0x000fe200078e0a02 */
[----:B------:R-:W-:Y:S01]  /*e2e0*/  ISETP.GT.U32.AND P5, PT, R4, R16, PT ;  /* 0x000000100400720c */ /* 0x000fe20003fa4070 */
[----:B------:R-:W-:-:S02]  /*e2f0*/  VIADD R6, R0, 0x11e ;  /* 0x0000011e00067836 */ /* 0x000fc40000000000 */
[----:B------:R-:W-:Y:S01]  /*e300*/  @!P3 IMAD.MOV R19, RZ, RZ, -R19 ;  /* 0x000000ffff13b224 */ /* 0x000fe200078e0a13 */
[C---:B------:R-:W-:Y:S01]  /*e310*/  ISETP.GT.U32.AND P3, PT, R4.reuse, R9, PT ;  /* 0x000000090400720c */ /* 0x040fe20003f64070 */
[C---:B------:R-:W-:Y:S01]  /*e320*/  IMAD R21, R4.reuse, R11, R21 ;  /* 0x0000000b04157224 */ /* 0x040fe200078e0215 */
[----:B------:R-:W-:Y:S01]  /*e330*/  IABS R11, R6 ;  /* 0x00000006000b7213 */ /* 0x000fe20000000000 */
[----:B------:R-:W-:Y:S01]  /*e340*/  IMAD.HI.U32 R12, R7, R5, RZ ;  /* 0x00000005070c7227 */ /* 0x000fe200078e00ff */
[----:B------:R-:W-:Y:S03]  /*e350*/  STL [R1+0x55c], R19 ;  /* 0x00055c1301007387 */ /* 0x000fe60000100800 */
[----:B------:R-:W-:Y:S01]  /*e360*/  @!P1 IMAD.MOV R18, RZ, RZ, -R18 ;  /* 0x000000ffff129224 */ /* 0x000fe200078e0a12 */
[----:B------:R1:W-:Y:S01]  /*e370*/  STL [R1+0x56c], R2 ;  /* 0x00056c0201007387 */ /* 0x0003e20000100800 */
[----:B------:R-:W-:Y:S01]  /*e380*/  ISETP.GT.U32.AND P1, PT, R4, R21, PT ;  /* 0x000000150400720c */ /* 0x000fe20003f24070 */
[--C-:B------:R-:W-:Y:S01]  /*e390*/  @!P0 IMAD.IADD R10, R10, 0x1, -R4.reuse ;  /* 0x000000010a0a8824 */ /* 0x100fe200078e0a04 */
[----:B------:R-:W-:Y:S01]  /*e3a0*/  IADD3 R12, PT, PT, -R12, RZ, RZ ;  /* 0x000000ff0c0c7210 */ /* 0x000fe20007ffe1ff */
[----:B------:R2:W-:Y:S01]  /*e3b0*/  STL [R1+0x570], R18 ;  /* 0x0005701201007387 */ /* 0x0005e20000100800 */
[--C-:B------:R-:W-:Y:S01]  /*e3c0*/  @!P5 IMAD.IADD R16, R16, 0x1, -R4.reuse ;  /* 0x000000011010d824 */ /* 0x100fe200078e0a04 */
[----:B------:R-:W-:Y:S01]  /*e3d0*/  ISETP.GE.AND P0, PT, R14, RZ, PT ;  /* 0x000000ff0e00720c */ /* 0x000fe20003f06270 */
[----:B------:R-:W-:Y:S01]  /*e3e0*/  @!P3 IMAD.IADD R9, R9, 0x1, -R4 ;  /* 0x000000010909b824 */ /* 0x000fe200078e0a04 */
[----:B------:R-:W-:Y:S01]  /*e3f0*/  ISETP.GE.AND P3, PT, R3, RZ, PT ;  /* 0x000000ff0300720c */ /* 0x000fe20003f66270 */
[C---:B------:R-:W-:Y:S01]  /*e400*/  IMAD R5, R4.reuse, R12, R5 ;  /* 0x0000000c04057224 */ /* 0x040fe200078e0205 */
[----:B------:R-:W-:Y:S01]  /*e410*/  ISETP.GT.U32.AND P5, PT, R4, R16, PT ;  /* 0x000000100400720c */ /* 0x000fe20003fa4070 */
[----:B-1----:R-:W-:-:S02]  /*e420*/  IMAD.MOV.U32 R2, RZ, RZ, R17 ;  /* 0x000000ffff027224 */ /* 0x002fc400078e0011 */
[----:B------:R-:W-:-:S04]  /*e430*/  IMAD.HI.U32 R17, R7, R11, RZ ;  /* 0x0000000b07117227 */ /* 0x000fc800078e00ff */
[----:B------:R-:W-:Y:S01]  /*e440*/  @!P4 IMAD.MOV R2, RZ, RZ, -R2 ;  /* 0x000000ffff02c224 */ /* 0x000fe200078e0a02 */
[----:B------:R-:W-:Y:S01]  /*e450*/  ISETP.GE.AND P4, PT, R15, RZ, PT ;  /* 0x000000ff0f00720c */ /* 0x000fe20003f86270 */
[----:B--2---:R-:W-:Y:S02]  /*e460*/  IMAD.MOV.U32 R18, RZ, RZ, R10 ;  /* 0x000000ffff127224 */ /* 0x004fe400078e000a */
[----:B------:R-:W-:Y:S01]  /*e470*/  IMAD.MOV R17, RZ, RZ, -R17 ;  /* 0x000000ffff117224 */ /* 0x000fe200078e0a11 */
[----:B------:R1:W-:Y:S01]  /*e480*/  STL [R1+0x584], R2 ;  /* 0x0005840201007387 */ /* 0x0003e20000100800 */
[----:B------:R-:W-:Y:S01]  /*e490*/  @!P6 IMAD.MOV R18, RZ, RZ, -R18 ;  /* 0x000000ffff12e224 */ /* 0x000fe200078e0a12 */
[C---:B------:R-:W-:Y:S01]  /*e4a0*/  ISETP.GT.U32.AND P6, PT, R4.reuse, R5, PT ;  /* 0x000000050400720c */ /* 0x040fe20003fc4070 */
[----:B------:R-:W-:Y:S02]  /*e4b0*/  IMAD R11, R4, R17, R11 ;  /* 0x00000011040b7224 */ /* 0x000fe400078e020b */
[----:B------:R-:W-:Y:S01]  /*e4c0*/  @!P1 IMAD.IADD R21, R21, 0x1, -R4 ;  /* 0x0000000115159824 */ /* 0x000fe200078e0a04 */
[----:B------:R-:W-:Y:S01]  /*e4d0*/  STL [R1+0x578], R18 ;  /* 0x0005781201007387 */ /* 0x000fe20000100800 */
[----:B------:R-:W-:-:S02]  /*e4e0*/  VIADD R3, R0, 0x11f ;  /* 0x0000011f00037836 */ /* 0x000fc40000000000 */
[----:B------:R-:W-:Y:S01]  /*e4f0*/  VIADD R12, R0, 0x120 ;  /* 0x00000120000c7836 */ /* 0x000fe20000000000 */
[----:B------:R-:W-:Y:S01]  /*e500*/  ISETP.GT.U32.AND P1, PT, R4, R21, PT ;  /* 0x000000150400720c */ /* 0x000fe20003f24070 */
[----:B-1----:R-:W-:Y:S01]  /*e510*/  IMAD.MOV.U32 R2, RZ, RZ, R9 ;  /* 0x000000ffff027224 */ /* 0x002fe200078e0009 */
[----:B------:R-:W-:Y:S01]  /*e520*/  IABS R14, R3 ;  /* 0x00000003000e7213 */ /* 0x000fe20000000000 */
[----:B------:R-:W-:Y:S01]  /*e530*/  @!P5 IMAD.IADD R16, R16, 0x1, -R4 ;  /* 0x000000011010d824 */ /* 0x000fe200078e0a04 */
[----:B------:R-:W-:Y:S01]  /*e540*/  IABS R10, R12 ;  /* 0x0000000c000a7213 */ /* 0x000fe20000000000 */
[----:B------:R-:W-:Y:S01]  /*e550*/  @!P2 IMAD.MOV R2, RZ, RZ, -R2 ;  /* 0x000000ffff02a224 */ /* 0x000fe200078e0a02 */
[----:B------:R-:W-:Y:S01]  /*e560*/  ISETP.GT.U32.AND P2, PT, R4, R11, PT ;  /* 0x0000000b0400720c */ /* 0x000fe20003f44070 */
[--C-:B------:R-:W-:Y:S01]  /*e570*/  @!P6 IMAD.IADD R5, R5, 0x1, -R4.reuse ;  /* 0x000000010505e824 */ /* 0x100fe200078e0a04 */
[----:B------:R-:W-:Y:S01]  /*e580*/  ISETP.GE.AND P5, PT, R6, RZ, PT ;  /* 0x000000ff0600720c */ /* 0x000fe20003fa6270 */
[----:B------:R-:W-:Y:S01]  /*e590*/  IMAD.HI.U32 R15, R7, R14, RZ ;  /* 0x0000000e070f7227 */ /* 0x000fe200078e00ff */
[----:B------:R1:W-:Y:S02]  /*e5a0*/  STL [R1+0x580], R2 ;  /* 0x0005800201007387 */ /* 0x0003e40000100800 */
[----:B------:R-:W-:Y:S01]  /*e5b0*/  ISETP.GT.U32.AND P6, PT, R4, R5, PT ;  /* 0x000000050400720c */ /* 0x000fe20003fc4070 */
[----:B------:R-:W-:Y:S01]  /*e5c0*/  @!P1 IMAD.IADD R21, R21, 0x1, -R4 ;  /* 0x0000000115159824 */ /* 0x000fe200078e0a04 */
[----:B------:R-:W-:Y:S01]  /*e5d0*/  ISETP.GE.AND P1, PT, R3, RZ, PT ;  /* 0x000000ff0300720c */ /* 0x000fe20003f26270 */
[----:B------:R-:W-:-:S04]  /*e5e0*/  IMAD.HI.U32 R3, R7, R10, RZ ;  /* 0x0000000a07037227 */ /* 0x000fc800078e00ff */
[----:B------:R-:W-:Y:S01]  /*e5f0*/  @!P2 IADD3 R11, PT, PT, R11, -R4, RZ ;  /* 0x800000040b0ba210 */ /* 0x000fe20007ffe0ff */
[----:B-1----:R-:W-:Y:S01]  /*e600*/  IMAD.MOV.U32 R2, RZ, RZ, R16 ;  /* 0x000000ffff027224 */ /* 0x002fe200078e0010 */
[----:B------:R-:W-:Y:S01]  /*e610*/  ISETP.GE.AND P2, PT, R12, RZ, PT ;  /* 0x000000ff0c00720c */ /* 0x000fe20003f46270 */
[----:B------:R-:W-:Y:S02]  /*e620*/  IMAD.MOV R15, RZ, RZ, -R15 ;  /* 0x000000ffff0f7224 */ /* 0x000fe400078e0a0f */
[----:B------:R-:W-:Y:S01]  /*e630*/  @!P4 IMAD.MOV R2, RZ, RZ, -R2 ;  /* 0x000000ffff02c224 */ /* 0x000fe200078e0a02 */
[C---:B------:R-:W-:Y:S01]  /*e640*/  ISETP.GT.U32.AND P4, PT, R4.reuse, R11, PT ;  /* 0x0000000b0400720c */ /* 0x040fe20003f84070 */
[----:B------:R-:W-:Y:S02]  /*e650*/  IMAD.MOV R3, RZ, RZ, -R3 ;  /* 0x000000ffff037224 */ /* 0x000fe400078e0a03 */
[C---:B------:R-:W-:Y:S01]  /*e660*/  IMAD R12, R4.reuse, R15, R14 ;  /* 0x0000000f040c7224 */ /* 0x040fe200078e020e */
[----:B------:R1:W-:Y:S01]  /*e670*/  STL [R1+0x57c], R2 ;  /* 0x00057c0201007387 */ /* 0x0003e20000100800 */
[----:B------:R-:W-:-:S02]  /*e680*/  IMAD R10, R4, R3, R10 ;  /* 0x00000003040a7224 */ /* 0x000fc400078e020a */
[--C-:B------:R-:W-:Y:S01]  /*e690*/  @!P6 IMAD.IADD R5, R5, 0x1, -R4.reuse ;  /* 0x000000010505e824 */ /* 0x100fe200078e0a04 */
[----:B------:R-:W-:Y:S01]  /*e6a0*/  ISETP.GT.U32.AND P6, PT, R4, R12, PT ;  /* 0x0000000c0400720c */ /* 0x000fe20003fc4070 */
[C---:B------:R-:W-:Y:S02]  /*e6b0*/  VIADD R9, R0.reuse, 0x121 ;  /* 0x0000012100097836 */ /* 0x040fe40000000000 */
[----:B------:R-:W-:Y:S02]  /*e6c0*/  VIADD R14, R0, 0x122 ;  /* 0x00000122000e7836 */ /* 0x000fe40000000000 */
[----:B------:R-:W-:Y:S01]  /*e6d0*/  @!P4 IMAD.IADD R11, R11, 0x1, -R4 ;  /* 0x000000010b0bc824 */ /* 0x000fe200078e0a04 */
[----:B------:R-:W-:Y:S01]  /*e6e0*/  ISETP.GT.U32.AND P4, PT, R4, R10, PT ;  /* 0x0000000a0400720c */ /* 0x000fe20003f84070 */
[----:B-1----:R-:W-:Y:S01]  /*e6f0*/  IMAD.MOV.U32 R2, RZ, RZ, R21 ;  /* 0x000000ffff027224 */ /* 0x002fe200078e0015 */
[----:B------:R-:W-:Y:S01]  /*e700*/  IABS R6, R9 ;  /* 0x0000000900067213 */ /* 0x000fe20000000000 */
[----:B------:R-:W-:Y:S01]  /*e710*/  VIADD R15, R0, 0x123 ;  /* 0x00000123000f7836 */ /* 0x000fe20000000000 */
[----:B------:R-:W-:Y:S01]  /*e720*/  IABS R19, R14 ;  /* 0x0000000e00137213 */ /* 0x000fe20000000000 */
[----:B------:R-:W-:Y:S01]  /*e730*/  @!P0 IMAD.MOV R2, RZ, RZ, -R2 ;  /* 0x000000ffff028224 */ /* 0x000fe200078e0a02 */
[----:B------:R-:W-:Y:S01]  /*e740*/  ISETP.GE.AND P0, PT, R9, RZ, PT ;  /* 0x000000ff0900720c */ /* 0x000fe20003f06270 */
[----:B------:R-:W-:Y:S01]  /*e750*/  IMAD.HI.U32 R16, R7, R6, RZ ;  /* 0x0000000607107227 */ /* 0x000fe200078e00ff */
[----:B------:R-:W-:-:S02]  /*e760*/  IABS R18, R15 ;  /* 0x0000000f00127213 */ /* 0x000fc40000000000 */
[----:B------:R1:W-:Y:S01]  /*e770*/  STL [R1+0x574], R2 ;  /* 0x0005740201007387 */ /* 0x0003e20000100800 */
[----:B------:R-:W-:Y:S02]  /*e780*/  @!P6 IMAD.IADD R12, R12, 0x1, -R4 ;  /* 0x000000010c0ce824 */ /* 0x000fe400078e0a04 */
[----:B------:R-:W-:Y:S02]  /*e790*/  IMAD.MOV R16, RZ, RZ, -R16 ;  /* 0x000000ffff107224 */ /* 0x000fe400078e0a10 */
[----:B------:R-:W-:Y:S01]  /*e7a0*/  @!P4 IMAD.IADD R10, R10, 0x1, -R4 ;  /* 0x000000010a0ac824 */ /* 0x000fe200078e0a04 */
[----:B------:R-:W-:Y:S01]  /*e7b0*/  ISETP.GT.U32.AND P4, PT, R4, R12, PT ;  /* 0x0000000c0400720c */ /* 0x000fe20003f84070 */
[----:B------:R-:W-:Y:S02]  /*e7c0*/  VIADD R3, R0, 0x124 ;  /* 0x0000012400037836 */ /* 0x000fe40000000000 */
[----:B------:R-:W-:Y:S01]  /*e7d0*/  IMAD.HI.U32 R22, R7, R19, RZ ;  /* 0x0000001307167227 */ /* 0x000fe200078e00ff */
[----:B-1----:R-:W-:-:S03]  /*e7e0*/  MOV R2, R5 ;  /* 0x0000000500027202 */ /* 0x002fc60000000f00 */
[C---:B------:R-:W-:Y:S01]  /*e7f0*/  IMAD R6, R4.reuse, R16, R6 ;  /* 0x0000001004067224 */ /* 0x040fe200078e0206 */
[----:B------:R-:W-:Y:S01]  /*e800*/  IABS R16, R3 ;  /* 0x0000000300107213 */ /* 0x000fe20000000000 */
[----:B------:R-:W-:Y:S02]  /*e810*/  IMAD.MOV R22, RZ, RZ, -R22 ;  /* 0x000000ffff167224 */ /* 0x000fe400078e0a16 */
[----:B------:R-:W-:Y:S01]  /*e820*/  @!P3 IMAD.MOV R2, RZ, RZ, -R2 ;  /* 0x000000ffff02b224 */ /* 0x000fe200078e0a02 */
[C---:B------:R-:W-:Y:S01]  /*e830*/  ISETP.GT.U32.AND P6, PT, R4.reuse, R6, PT ;  /* 0x000000060400720c */ /* 0x040fe20003fc4070 */
[C---:B------:R-:W-:Y:S01]  /*e840*/  IMAD R9, R4.reuse, R22, R19 ;  /* 0x0000001604097224 */ /* 0x040fe200078e0213 */
[----:B------:R-:W-:Y:S01]  /*e850*/  ISETP.GT.U32.AND P3, PT, R4, R10, PT ;  /* 0x0000000a0400720c */ /* 0x000fe20003f64070 */
[----:B------:R-:W-:Y:S01]  /*e860*/  IMAD.HI.U32 R20, R7, R18, RZ ;  /* 0x0000001207147227 */ /* 0x000fe200078e00ff */
[----:B------:R1:W-:Y:S03]  /*e870*/  STL [R1+0x568], R2 ;  /* 0x0005680201007387 */ /* 0x0003e60000100800 */
[----:B------:R-:W-:-:S02]  /*e880*/  IMAD.MOV.U32 R21, RZ, RZ, R16 ;  /* 0x000000ffff157224 */ /* 0x000fc400078e0010 */
[----:B------:R-:W-:Y:S01]  /*e890*/  @!P4 IMAD.IADD R12, R12, 0x1, -R4 ;  /* 0x000000010c0cc824 */ /* 0x000fe200078e0a04 */
[----:B------:R-:W-:Y:S01]  /*e8a0*/  ISETP.GT.U32.AND P4, PT, R4, R9, PT ;  /* 0x000000090400720c */ /* 0x000fe20003f84070 */
[----:B------:R-:W-:Y:S02]  /*e8b0*/  IMAD.MOV R20, RZ, RZ, -R20 ;  /* 0x000000ffff147224 */ /* 0x000fe400078e0a14 */
[----:B------:R-:W-:-:S04]  /*e8c0*/  IMAD.HI.U32 R5, R7, R21, RZ ;  /* 0x0000001507057227 */ /* 0x000fc800078e00ff */
[----:B------:R-:W-:Y:S02]  /*e8d0*/  IMAD R16, R4, R20, R18 ;  /* 0x0000001404107224 */ /* 0x000fe400078e0212 */
[----:B-1----:R-:W-:Y:S02]  /*e8e0*/  IMAD.MOV.U32 R2, RZ, RZ, R12 ;  /* 0x000000ffff027224 */ /* 0x002fe400078e000c */
[----:B------:R-:W-:Y:S02]  /*e8f0*/  IMAD.MOV R5, RZ, RZ, -R5 ;  /* 0x000000ffff057224 */ /* 0x000fe400078e0a05 */
[----:B------:R-:W-:Y:S02]  /*e900*/  IMAD.MOV.U32 R18, RZ, RZ, R11 ;  /* 0x000000ffff127224 */ /* 0x000fe400078e000b */
[--C-:B------:R-:W-:Y:S02]  /*e910*/  @!P6 IMAD.IADD R6, R6, 0x1, -R4.reuse ;  /* 0x000000010606e824 */ /* 0x100fe400078e0a04 */
[----:B------:R-:W-:Y:S01]  /*e920*/  @!P3 IMAD.IADD R10, R10, 0x1, -R4 ;  /* 0x000000010a0ab824 */ /* 0x000fe200078e0a04 */
[----:B------:R-:W-:Y:S01]  /*e930*/  ISETP.GE.AND P3, PT, R15, RZ, PT ;  /* 0x000000ff0f00720c */ /* 0x000fe20003f66270 */
[----:B------:R-:W-:Y:S01]  /*e940*/  @!P1 IMAD.MOV R2, RZ, RZ, -R2 ;  /* 0x000000ffff029224 */ /* 0x000fe200078e0a02 */
[----:B------:R-:W-:Y:S01]  /*e950*/  ISETP.GT.U32.AND P1, PT, R4, R16, PT ;  /* 0x000000100400720c */ /* 0x000fe20003f24070 */
[----:B------:R-:W-:Y:S01]  /*e960*/  VIADD R17, R0, 0x125 ;  /* 0x0000012500117836 */ /* 0x000fe20000000000 */
[C---:B------:R-:W-:Y:S01]  /*e970*/  ISETP.GT.U32.AND P6, PT, R4.reuse, R6, PT ;  /* 0x000000060400720c */ /* 0x040fe20003fc4070 */
[----:B------:R-:W-:-:S02]  /*e980*/  IMAD R15, R4, R5, R21 ;  /* 0x00000005040f7224 */ /* 0x000fc400078e0215 */
[----:B------:R-:W-:Y:S01]  /*e990*/  @!P5 IMAD.MOV R18, RZ, RZ, -R18 ;  /* 0x000000ffff12d224 */ /* 0x000fe200078e0a12 */
[----:B------:R-:W-:Y:S01]  /*e9a0*/  IABS R19, R17 ;  /* 0x0000001100137213 */ /* 0x000fe20000000000 */
[--C-:B------:R-:W-:Y:S01]  /*e9b0*/  @!P4 IMAD.IADD R9, R9, 0x1, -R4.reuse ;  /* 0x000000010909c824 */ /* 0x100fe200078e0a04 */
[----:B------:R-:W-:Y:S01]  /*e9c0*/  ISETP.GT.U32.AND P4, PT, R4, R15, PT ;  /* 0x0000000f0400720c */ /* 0x000fe20003f84070 */
[----:B------:R-:W-:Y:S01]  /*e9d0*/  VIADD R5, R0, 0x127 ;  /* 0x0000012700057836 */ /* 0x000fe20000000000 */
[----:B------:R-:W-:Y:S01]  /*e9e0*/  STL [R1+0x564], R18 ;  /* 0x0005641201007387 */ /* 0x000fe20000100800 */
[----:B------:R-:W-:Y:S01]  /*e9f0*/  IMAD.HI.U32 R11, R7, R19, RZ ;  /* 0x00000013070b7227 */ /* 0x000fe200078e00ff */
[----:B------:R-:W-:Y:S02]  /*ea00*/  ISETP.GE.AND P5, PT, R14, RZ, PT ;  /* 0x000000ff0e00720c */ /* 0x000fe40003fa6270 */
[----:B------:R1:W-:Y:S01]  /*ea10*/  STL [R1+0x560], R2 ;  /* 0x0005600201007387 */ /* 0x0003e20000100800 */
[----:B------:R-:W-:Y:S01]  /*ea20*/  @!P1 IADD3 R16, PT, PT, R16, -R4, RZ ;  /* 0x8000000410109210 */ /* 0x000fe20007ffe0ff */
[----:B------:R-:W-:Y:S01]  /*ea30*/  IMAD.MOV R11, RZ, RZ, -R11 ;  /* 0x000000ffff0b7224 */ /* 0x000fe200078e0a0b */
[----:B------:R-:W-:Y:S01]  /*ea40*/  IABS R20, R5 ;  /* 0x0000000500147213 */ /* 0x000fe20000000000 */
[----:B------:R-:W-:Y:S01]  /*ea50*/  VIADD R14, R0, 0x126 ;  /* 0x00000126000e7836 */ /* 0x000fe20000000000 */
[----:B------:R-:W-:Y:S01]  /*ea60*/  ISETP.GT.U32.AND P1, PT, R4, R16, PT ;  /* 0x000000100400720c */ /* 0x000fe20003f24070 */
[----:B------:R-:W-:Y:S01]  /*ea70*/  @!P6 IMAD.IADD R6, R6, 0x1, -R4 ;  /* 0x000000010606e824 */ /* 0x000fe200078e0a04 */
[----:B------:R-:W-:Y:S01]  /*ea80*/  ISETP.GE.AND P6, PT, R3, RZ, PT ;  /* 0x000000ff0300720c */ /* 0x000fe20003fc6270 */
[----:B------:R-:W-:Y:S01]  /*ea90*/  IMAD R3, R4, R11, R19 ;  /* 0x0000000b04037224 */ /* 0x000fe200078e0213 */
[----:B------:R-:W-:Y:S01]  /*eaa0*/  IABS R19, R14 ;  /* 0x0000000e00137213 */ /* 0x000fe20000000000 */
[----:B-1----:R-:W-:-:S02]  /*eab0*/  IMAD.MOV.U32 R2, RZ, RZ, R10 ;  /* 0x000000ffff027224 */ /* 0x002fc400078e000a */
[----:B------:R-:W-:Y:S02]  /*eac0*/  @!P4 IMAD.IADD R15, R15, 0x1, -R4 ;  /* 0x000000010f0fc824 */ /* 0x000fe400078e0a04 */
[----:B------:R-:W-:Y:S01]  /*ead0*/  @!P2 IMAD.MOV R2, RZ, RZ, -R2 ;  /* 0x000000ffff02a224 */ /* 0x000fe200078e0a02 */
[C---:B------:R-:W-:Y:S01]  /*eae0*/  ISETP.GT.U32.AND P2, PT, R4.reuse, R9, PT ;  /* 0x000000090400720c */ /* 0x040fe20003f44070 */
[----:B------:R-:W-:Y:S01]  /*eaf0*/  IMAD.HI.U32 R21, R7, R19, RZ ;  /* 0x0000001307157227 */ /* 0x000fe200078e00ff */
[----:B------:R-:W-:Y:S02]  /*eb00*/  ISETP.GT.U32.AND P4, PT, R4, R15, PT ;  /* 0x0000000f0400720c */ /* 0x000fe40003f84070 */
[----:B------:R1:W-:Y:S01]  /*eb10*/  STL [R1+0x558], R2 ;  /* 0x0005580201007387 */ /* 0x0003e20000100800 */
[----:B------:R-:W-:Y:S02]  /*eb20*/  VIADD R18, R0, 0x128 ;  /* 0x0000012800127836 */ /* 0x000fe40000000000 */
[----:B------:R-:W-:-:S02]  /*eb30*/  IMAD.MOV R21, RZ, RZ, -R21 ;  /* 0x000000ffff157224 */ /* 0x000fc400078e0a15 */
[--C-:B------:R-:W-:Y:S01]  /*eb40*/  @!P1 IMAD.IADD R16, R16, 0x1, -R4.reuse ;  /* 0x0000000110109824 */ /* 0x100fe200078e0a04 */
[----:B------:R-:W-:Y:S01]  /*eb50*/  ISETP.GE.AND P1, PT, R17, RZ, PT ;  /* 0x000000ff1100720c */ /* 0x000fe20003f26270 */
[C---:B------:R-:W-:Y:S01]  /*eb60*/  IMAD R17, R4.reuse, R21, R19 ;  /* 0x0000001504117224 */ /* 0x040fe200078e0213 */
[----:B------:R-:W-:Y:S01]  /*eb70*/  IABS R12, R18 ;  /* 0x00000012000c7213 */ /* 0x000fe20000000000 */
[--C-:B------:R-:W-:Y:S01]  /*eb80*/  @!P2 IMAD.IADD R9, R9, 0x1, -R4.reuse ;  /* 0x000000010909a824 */ /* 0x100fe200078e0a04 */
[C---:B------:R-:W-:Y:S01]  /*eb90*/  ISETP.GT.U32.AND P2, PT, R4.reuse, R3, PT ;  /* 0x000000030400720c */ /* 0x040fe20003f44070 */
[----:B------:R-:W-:Y:S01]  /*eba0*/  @!P4 IMAD.IADD R15, R15, 0x1, -R4 ;  /* 0x000000010f0fc824 */ /* 0x000fe200078e0a04 */
[----:B------:R-:W-:Y:S01]  /*ebb0*/  ISETP.GT.U32.AND P4, PT, R4, R17, PT ;  /* 0x000000110400720c */ /* 0x000fe20003f84070 */
[----:B------:R-:W-:Y:S02]  /*ebc0*/  VIADD R10, R0, 0x129 ;  /* 0x00000129000a7836 */ /* 0x000fe40000000000 */
[----:B------:R-:W-:-:S03]  /*ebd0*/  IMAD.HI.U32 R22, R7, R12, RZ ;  /* 0x0000000c07167227 */ /* 0x000fc600078e00ff */
[----:B------:R-:W-:Y:S01]  /*ebe0*/  IABS R11, R10 ;  /* 0x0000000a000b7213 */ /* 0x000fe20000000000 */
[----:B------:R-:W-:-:S04]  /*ebf0*/  IMAD.HI.U32 R19, R7, R20, RZ ;  /* 0x0000001407137227 */ /* 0x000fc800078e00ff */
[----:B------:R-:W-:Y:S01]  /*ec00*/  @!P2 IMAD.IADD R3, R3, 0x1, -R4 ;  /* 0x000000010303a824 */ /* 0x000fe200078e0a04 */
[----:B------:R-:W-:Y:S01]  /*ec10*/  ISETP.GE.AND P2, PT, R14, RZ, PT ;  /* 0x000000ff0e00720c */ /* 0x000fe20003f46270 */
[----:B------:R-:W-:Y:S02]  /*ec20*/  IMAD.MOV R22, RZ, RZ, -R22 ;  /* 0x000000ffff167224 */ /* 0x000fe400078e0a16 */
[----:B-1----:R-:W-:Y:S02]  /*ec30*/  IMAD.MOV.U32 R2, RZ, RZ, R9 ;  /* 0x000000ffff027224 */ /* 0x002fe400078e0009 */
[----:B------:R-:W-:Y:S01]  /*ec40*/  @!P0 IMAD.MOV R6, RZ, RZ, -R6 ;  /* 0x000000ffff068224 */ /* 0x000fe200078e0a06 */
[C---:B------:R-:W-:Y:S01]  /*ec50*/  ISETP.GT.U32.AND P0, PT, R4.reuse, R3, PT ;  /* 0x000000030400720c */ /* 0x040fe20003f04070 */
[----:B------:R-:W-:Y:S02]  /*ec60*/  IMAD.MOV R19, RZ, RZ, -R19 ;  /* 0x000000ffff137224 */ /* 0x000fe400078e0a13 */
[----:B------:R-:W-:Y:S01]  /*ec70*/  IMAD R12, R4, R22, R12 ;  /* 0x00000016040c7224 */ /* 0x000fe200078e020c */
[----:B------:R-:W-:Y:S01]  /*ec80*/  STL [R1+0x54c], R6 ;  /* 0x00054c0601007387 */ /* 0x000fe20000100800 */
[----:B------:R-:W-:-:S02]  /*ec90*/  @!P5 IMAD.MOV R2, RZ, RZ, -R2 ;  /* 0x000000ffff02d224 */ /* 0x000fc400078e0a02 */
[----:B------:R-:W-:-:S03]  /*eca0*/  IMAD.HI.U32 R21, R7, R11, RZ ;  /* 0x0000000b07157227 */ /* 0x000fc600078e00ff */
[----:B------:R1:W-:Y:S01]  /*ecb0*/  STL [R1+0x554], R2 ;  /* 0x0005540201007387 */ /* 0x0003e20000100800 */
[C---:B------:R-:W-:Y:S02]  /*ecc0*/  IMAD R19, R4.reuse, R19, R20 ;  /* 0x0000001304137224 */ /* 0x040fe400078e0214 */
[----:B------:R-:W-:Y:S01]  /*ecd0*/  @!P3 IMAD.MOV R16, RZ, RZ, -R16 ;  /* 0x000000ffff10b224 */ /* 0x000fe200078e0a10 */
[C---:B------:R-:W-:Y:S01]  /*ece0*/  ISETP.GT.U32.AND P3, PT, R4.reuse, R12, PT ;  /* 0x0000000c0400720c */ /* 0x040fe20003f64070 */
[----:B------:R-:W-:Y:S01]  /*ecf0*/  @!P4 IMAD.IADD R17, R17, 0x1, -R4 ;  /* 0x000000011111c824 */ /* 0x000fe200078e0a04 */
[----:B------:R-:W-:Y:S01]  /*ed00*/  ISETP.GT.U32.AND P5, PT, R4, R19, PT ;  /* 0x000000130400720c */ /* 0x000fe20003fa4070 */
[----:B------:R-:W-:Y:S01]  /*ed10*/  IMAD.MOV R21, RZ, RZ, -R21 ;  /* 0x000000ffff157224 */ /* 0x000fe200078e0a15 */
[----:B------:R-:W-:Y:S01]  /*ed20*/  STL [R1+0x548], R16 ;  /* 0x0005481001007387 */ /* 0x000fe20000100800 */
[----:B------:R-:W-:Y:S01]  /*ed30*/  VIADD R14, R0, 0x12a ;  /* 0x0000012a000e7836 */ /* 0x000fe20000000000 */
[----:B------:R-:W-:Y:S01]  /*ed40*/  ISETP.GT.U32.AND P4, PT, R4, R17, PT ;  /* 0x000000110400720c */ /* 0x000fe20003f84070 */
[----:B-1----:R-:W-:-:S02]  /*ed50*/  IMAD.MOV.U32 R2, RZ, RZ, R15 ;  /* 0x000000ffff027224 */ /* 0x002fc400078e000f */
[----:B------:R-:W-:Y:S01]  /*ed60*/  IMAD R11, R4, R21, R11 ;  /* 0x00000015040b7224 */ /* 0x000fe200078e020b */
[----:B------:R-:W-:Y:S01]  /*ed70*/  IABS R21, R14 ;  /* 0x0000000e00157213 */ /* 0x000fe20000000000 */
[----:B------:R-:W-:Y:S01]  /*ed80*/  @!P6 IMAD.MOV R2, RZ, RZ, -R2 ;  /* 0x000000ffff02e224 */ /* 0x000fe200078e0a02 */
[----:B------:R-:W-:Y:S01]  /*ed90*/  ISETP.GE.AND P6, PT, R5, RZ, PT ;  /* 0x000000ff0500720c */ /* 0x000fe20003fc6270 */
[--C-:B------:R-:W-:Y:S01]  /*eda0*/  @!P0 IMAD.IADD R3, R3, 0x1, -R4.reuse ;  /* 0x0000000103038824 */ /* 0x100fe200078e0a04 */
[----:B------:R-:W-:Y:S01]  /*edb0*/  MOV R9, R21 ;  /* 0x0000001500097202 */ /* 0x000fe20000000f00 */
[----:B------:R-:W-:Y:S01]  /*edc0*/  VIADD R20, R0, 0x12b ;  /* 0x0000012b00147836 */ /* 0x000fe20000000000 */
[----:B------:R1:W-:Y:S01]  /*edd0*/  STL [R1+0x550], R2 ;  /* 0x0005500201007387 */ /* 0x0003e20000100800 */
[----:B------:R-:W-:Y:S01]  /*ede0*/  @!P3 IMAD.IADD R12, R12, 0x1, -R4 ;  /* 0x000000010c0cb824 */ /* 0x000fe200078e0a04 */
[----:B------:R-:W-:Y:S01]  /*edf0*/  ISETP.GT.U32.AND P0, PT, R4, R11, PT ;  /* 0x0000000b0400720c */ /* 0x000fe20003f04070 */
[----:B------:R-:W-:Y:S01]  /*ee00*/  IMAD.HI.U32 R15, R7, R9, RZ ;  /* 0x00000009070f7227 */ /* 0x000fe200078e00ff */
[----:B------:R-:W-:-:S03]  /*ee10*/  IABS R6, R20 ;  /* 0x0000001400067213 */ /* 0x000fc60000000000 */
[--C-:B------:R-:W-:Y:S01]  /*ee20*/  @!P5 IMAD.IADD R19, R19, 0x1, -R4.reuse ;  /* 0x000000011313d824 */ /* 0x100fe200078e0a04 */
[----:B------:R-:W-:Y:S01]  /*ee30*/  ISETP.GE.AND P5, PT, R10, RZ, PT ;  /* 0x000000ff0a00720c */ /* 0x000fe20003fa6270 */
[----:B------:R-:W-:Y:S01]  /*ee40*/  @!P4 IMAD.IADD R17, R17, 0x1, -R4 ;  /* 0x000000011111c824 */ /* 0x000fe200078e0a04 */
[----:B------:R-:W-:Y:S01]  /*ee50*/  ISETP.GE.AND P4, PT, R18, RZ, PT ;  /* 0x000000ff1200720c */ /* 0x000fe20003f86270 */
[----:B-1----:R-:W-:Y:S01]  /*ee60*/  IMAD.MOV.U32 R2, RZ, RZ, R3 ;  /* 0x000000ffff027224 */ /* 0x002fe200078e0003 */
[C---:B------:R-:W-:Y:S01]  /*ee70*/  ISETP.GT.U32.AND P3, PT, R4.reuse, R19, PT ;  /* 0x000000130400720c */ /* 0x040fe20003f64070 */
[----:B------:R-:W-:Y:S02]  /*ee80*/  IMAD.MOV R15, RZ, RZ, -R15 ;  /* 0x000000ffff0f7224 */ /* 0x000fe400078e0a0f */
[----:B------:R-:W-:Y:S01]  /*ee90*/  @!P1 IMAD.MOV R2, RZ, RZ, -R2 ;  /* 0x000000ffff029224 */ /* 0x000fe200078e0a02 */
[----:B------:R-:W-:Y:S01]  /*eea0*/  ISETP.GT.U32.AND P1, PT, R4, R12, PT ;  /* 0x0000000c0400720c */ /* 0x000fe20003f24070 */
[----:B------:R-:W-:-:S03]  /*eeb0*/  IMAD.HI.U32 R10, R7, R6, RZ ;  /* 0x00000006070a7227 */ /* 0x000fc600078e00ff */
[----:B------:R1:W-:Y:S01]  /*eec0*/  STL [R1+0x520], R2 ;  /* 0x0005200201007387 */ /* 0x0003e20000100800 */
[C---:B------:R-:W-:Y:S02]  /*eed0*/  IMAD R5, R4.reuse, R15, R9 ;  /* 0x0000000f04057224 */ /* 0x040fe400078e0209 */
[----:B------:R-:W-:Y:S02]  /*eee0*/  IMAD.MOV R10, RZ, RZ, -R10 ;  /* 0x000000ffff0a7224 */ /* 0x000fe400078e0a0a */
[----:B------:R-:W-:Y:S02]  /*eef0*/  @!P0 IMAD.IADD R11, R11, 0x1, -R4 ;  /* 0x000000010b0b8824 */ /* 0x000fe400078e0a04 */
[----:B------:R-:W-:Y:S02]  /*ef00*/  IMAD R3, R4, R10, R6 ;  /* 0x0000000a04037224 */ /* 0x000fe400078e0206 */
[----:B------:R-:W-:Y:S01]  /*ef10*/  @!P1 IMAD.IADD R12, R12, 0x1, -R4 ;  /* 0x000000010c0c9824 */ /* 0x000fe200078e0a04 */
[C---:B------:R-:W-:Y:S01]  /*ef20*/  ISETP.GT.U32.AND P0, PT, R4.reuse, R11, PT ;  /* 0x0000000b0400720c */ /* 0x040fe20003f04070 */
[----:B-1----:R-:W-:Y:S01]  /*ef30*/  IMAD.MOV.U32 R2, RZ, RZ, R17 ;  /* 0x000000ffff027224 */ /* 0x002fe200078e0011 */
[----:B------:R-:W-:Y:S01]  /*ef40*/  ISETP.GT.U32.AND P1, PT, R4, R3, PT ;  /* 0x000000030400720c */ /* 0x000fe20003f24070 */
[----:B------:R-:W-:-:S02]  /*ef50*/  VIADD R15, R0, 0x12c ;  /* 0x0000012c000f7836 */ /* 0x000fc40000000000 */
[----:B------:R-:W-:Y:S01]  /*ef60*/  @!P3 IMAD.IADD R19, R19, 0x1, -R4 ;  /* 0x000000011313b824 */ /* 0x000fe200078e0a04 */
[----:B------:R-:W-:Y:S01]  /*ef70*/  @!P2 IADD3 R2, PT, PT, -R2, RZ, RZ ;  /* 0x000000ff0202a210 */ /* 0x000fe20007ffe1ff */
[----:B------:R-:W-:Y:S01]  /*ef80*/  VIADD R9, R0, 0x12d ;  /* 0x0000012d00097836 */ /* 0x000fe20000000000 */
[----:B------:R-:W-:Y:S01]  /*ef90*/  ISETP.GT.U32.AND P2, PT, R4, R5, PT ;  /* 0x000000050400720c */ /* 0x000fe20003f44070 */
[----:B------:R-:W-:Y:S01]  /*efa0*/  @!P4 IMAD.MOV R12, RZ, RZ, -R12 ;  /* 0x000000ffff0cc224 */ /* 0x000fe200078e0a0c */
[----:B------:R-:W-:Y:S01]  /*efb0*/  IABS R10, R15 ;  /* 0x0000000f000a7213 */ /* 0x000fe20000000000 */
[----:B------:R1:W-:Y:S01]  /*efc0*/  STL [R1+0x544], R2 ;  /* 0x0005440201007387 */ /* 0x0003e20000100800 */
[----:B------:R-:W-:Y:S01]  /*efd0*/  ISETP.GE.AND P3, PT, R14, RZ, PT ;  /* 0x000000ff0e00720c */ /* 0x000fe20003f66270 */
[----:B------:R-:W-:Y:S01]  /*efe0*/  VIADD R14, R0, 0x12e ;  /* 0x0000012e000e7836 */ /* 0x000fe20000000000 */
[----:B------:R-:W-:Y:S01]  /*eff0*/  IABS R6, R9 ;  /* 0x0000000900067213 */ /* 0x000fe20000000000 */
[----:B------:R-:W-:-:S04]  /*f000*/  IMAD.HI.U32 R17, R7, R10, RZ ;  /* 0x0000000a07117227 */ /* 0x000fc800078e00ff */
[--C-:B------:R-:W-:Y:S02]  /*f010*/  @!P1 IMAD.IADD R3, R3, 0x1, -R4.reuse ;  /* 0x0000000103039824 */ /* 0x100fe400078e0a04 */
[--C-:B------:R-:W-:Y:S01]  /*f020*/  @!P2 IMAD.IADD R5, R5, 0x1, -R4.reuse ;  /* 0x000000010505a824 */ /* 0x100fe200078e0a04 */
[----:B------:R-:W-:Y:S01]  /*f030*/  ISETP.GE.AND P2, PT, R15, RZ, PT ;  /* 0x000000ff0f00720c */ /* 0x000fe20003f46270 */
[----:B-1----:R-:W-:Y:S01]  /*f040*/  IMAD.MOV.U32 R2, RZ, RZ, R19 ;  /* 0x000000ffff027224 */ /* 0x002fe200078e0013 */
[----:B------:R-:W-:Y:S01]  /*f050*/  IABS R15, R14 ;  /* 0x0000000e000f7213 */ /* 0x000fe20000000000 */
[----:B------:R-:W-:Y:S01]  /*f060*/  @!P0 IMAD.IADD R11, R11, 0x1, -R4 ;  /* 0x000000010b0b8824 */ /* 0x000fe200078e0a04 */
[C---:B------:R-:W-:Y:S01]  /*f070*/  ISETP.GT.U32.AND P1, PT, R4.reuse, R5, PT ;  /* 0x000000050400720c */ /* 0x040fe20003f24070 */
[----:B------:R-:W-:Y:S01]  /*f080*/  @!P6 IMAD.MOV R2, RZ, RZ, -R2 ;  /* 0x000000ffff02e224 */ /* 0x000fe200078e0a02 */
[----:B------:R-:W-:Y:S01]  /*f090*/  ISETP.GT.U32.AND P6, PT, R4, R3, PT ;  /* 0x000000030400720c */ /* 0x000fe20003fc4070 */
[----:B------:R-:W-:Y:S01]  /*f0a0*/  IMAD.MOV R17, RZ, RZ, -R17 ;  /* 0x000000ffff117224 */ /* 0x000fe200078e0a11 */
[----:B------:R-:W-:Y:S01]  /*f0b0*/  ISETP.GE.AND P0, PT, R20, RZ, PT ;  /* 0x000000ff1400720c */ /* 0x000fe20003f06270 */
[----:B------:R-:W-:Y:S01]  /*f0c0*/  IMAD.HI.U32 R16, R7, R6, RZ ;  /* 0x0000000607107227 */ /* 0x000fe200078e00ff */
[----:B------:R1:W-:Y:S03]  /*f0d0*/  STL [R1+0x524], R2 ;  /* 0x0005240201007387 */ /* 0x0003e60000100800 */
[----:B------:R-:W-:Y:S01]  /*f0e0*/  IMAD R10, R4, R17, R10 ;  /* 0x00000011040a7224 */ /* 0x000fe200078e020a */
[----:B------:R2:W-:Y:S01]  /*f0f0*/  STL [R1+0x52c], R12 ;  /* 0x00052c0c01007387 */ /* 0x0005e20000100800 */
[----:B------:R-:W-:-:S02]  /*f100*/  IMAD.MOV R16, RZ, RZ, -R16 ;  /* 0x000000ffff107224 */ /* 0x000fc400078e0a10 */
[----:B------:R-:W-:Y:S01]  /*f110*/  @!P1 IMAD.IADD R5, R5, 0x1, -R4 ;  /* 0x0000000105059824 */ /* 0x000fe200078e0a04 */
[C---:B------:R-:W-:Y:S01]  /*f120*/  ISETP.GT.U32.AND P4, PT, R4.reuse, R10, PT ;  /* 0x0000000a0400720c */ /* 0x040fe20003f84070 */
[C---:B------:R-:W-:Y:S02]  /*f130*/  IMAD R6, R4.reuse, R16, R6 ;  /* 0x0000001004067224 */ /* 0x040fe400078e0206 */
[----:B-1----:R-:W-:Y:S02]  /*f140*/  IMAD.MOV.U32 R2, RZ, RZ, R11 ;  /* 0x000000ffff027224 */ /* 0x002fe400078e000b */
[----:B------:R-:W-:Y:S01]  /*f150*/  IMAD.HI.U32 R11, R7, R15, RZ ;  /* 0x0000000f070b7227 */ /* 0x000fe200078e00ff */
[----:B------:R-:W-:-:S03]  /*f160*/  ISETP.GT.U32.AND P1, PT, R4, R6, PT ;  /* 0x000000060400720c */ /* 0x000fc60003f24070 */
[----:B------:R-:W-:Y:S01]  /*f170*/  @!P5 IMAD.MOV R2, RZ, RZ, -R2 ;  /* 0x000000ffff02d224 */ /* 0x000fe200078e0a02 */
[----:B------:R-:W-:Y:S01]  /*f180*/  ISETP.GE.AND P5, PT, R9, RZ, PT ;  /* 0x000000ff0900720c */ /* 0x000fe20003fa6270 */
[----:B------:R-:W-:Y:S02]  /*f190*/  IMAD.MOV R9, RZ, RZ, -R11 ;  /* 0x000000ffff097224 */ /* 0x000fe400078e0a0b */
[----:B------:R-:W-:Y:S01]  /*f1a0*/  IMAD.MOV.U32 R16, RZ, RZ, R5 ;  /* 0x000000ffff107224 */ /* 0x000fe200078e0005 */
[----:B------:R-:W-:Y:S01]  /*f1b0*/  STL [R1+0x528], R2 ;  /* 0x0005280201007387 */ /* 0x000fe20000100800 */
[----:B------:R-:W-:Y:S02]  /*f1c0*/  IMAD R9, R4, R9, R15 ;  /* 0x0000000904097224 */ /* 0x000fe400078e020f */
[----:B------:R-:W-:Y:S02]  /*f1d0*/  @!P3 IMAD.MOV R16, RZ, RZ, -R16 ;  /* 0x000000ffff10b224 */ /* 0x000fe400078e0a10 */
[--C-:B------:R-:W-:Y:S01]  /*f1e0*/  @!P4 IMAD.IADD R10, R10, 0x1, -R4.reuse ;  /* 0x000000010a0ac824 */ /* 0x100fe200078e0a04 */
[----:B------:R-:W-:Y:S01]  /*f1f0*/  ISETP.GT.U32.AND P3, PT, R4, R9, PT ;  /* 0x000000090400720c */ /* 0x000fe20003f64070 */
[C---:B------:R-:W-:Y:S01]  /*f200*/  VIADD R11, R0.reuse, 0x131 ;  /* 0x00000131000b7836 */ /* 0x040fe20000000000 */
[----:B------:R1:W-:Y:S01]  /*f210*/  STL [R1+0x540], R16 ;  /* 0x0005401001007387 */ /* 0x0003e20000100800 */
[----:B--2---:R-:W-:Y:S01]  /*f220*/  VIADD R12, R0, 0x130 ;  /* 0x00000130000c7836 */ /* 0x004fe20000000000 */
[----:B------:R-:W-:Y:S01]  /*f230*/  ISETP.GT.U32.AND P4, PT, R4, R10, PT ;  /* 0x0000000a0400720c */ /* 0x000fe20003f84070 */
[--C-:B------:R-:W-:Y:S01]  /*f240*/  @!P1 IMAD.IADD R6, R6, 0x1, -R4.reuse ;  /* 0x0000000106069824 */ /* 0x100fe200078e0a04 */
[----:B------:R-:W-:Y:S01]  /*f250*/  IABS R15, R11 ;  /* 0x0000000b000f7213 */ /* 0x000fe20000000000 */
[--C-:B------:R-:W-:Y:S01]  /*f260*/  @!P6 IMAD.IADD R3, R3, 0x1, -R4.reuse ;  /* 0x000000010303e824 */ /* 0x100fe200078e0a04 */
[----:B------:R-:W-:Y:S01]  /*f270*/  IABS R23, R12 ;  /* 0x0000000c00177213 */ /* 0x000fe20000000000 */
[----:B------:R-:W-:Y:S01]  /*f280*/  VIADD R19, R0, 0x134 ;  /* 0x0000013400137836 */ /* 0x000fe20000000000 */
[----:B------:R-:W-:Y:S01]  /*f290*/  ISETP.GT.U32.AND P1, PT, R4, R6, PT ;  /* 0x000000060400720c */ /* 0x000fe20003f24070 */
[----:B------:R-:W-:Y:S01]  /*f2a0*/  IMAD.MOV.U32 R5, RZ, RZ, R15 ;  /* 0x000000ffff057224 */ /* 0x000fe200078e000f */
[----:B------:R-:W-:Y:S01]  /*f2b0*/  ISETP.GE.AND P6, PT, R14, RZ, PT ;  /* 0x000000ff0e00720c */ /* 0x000fe20003fc6270 */
[----:B------:R-:W-:Y:S01]  /*f2c0*/  @!P3 IMAD.IADD R9, R9, 0x1, -R4 ;  /* 0x000000010909b824 */ /* 0x000fe200078e0a04 */
[C---:B------:R-:W-:Y:S01]  /*f2d0*/  IADD3 R14, PT, PT, R0.reuse, 0x12f, RZ ;  /* 0x0000012f000e7810 */ /* 0x040fe20007ffe0ff */
[----:B------:R-:W-:Y:S01]  /*f2e0*/  IMAD.HI.U32 R15, R7, R23, RZ ;  /* 0x00000017070f7227 */ /* 0x000fe200078e00ff */
[----:B-1----:R-:W-:-:S02]  /*f2f0*/  IADD3 R16, PT, PT, R0, 0x132, RZ ;  /* 0x0000013200107810 */ /* 0x002fc40007ffe0ff */
[----:B------:R-:W-:Y:S01]  /*f300*/  ISETP.GT.U32.AND P3, PT, R4, R9, PT ;  /* 0x000000090400720c */ /* 0x000fe20003f64070 */
[----:B------:R-:W-:Y:S01]  /*f310*/  @!P4 IMAD.IADD R10, R10, 0x1, -R4 ;  /* 0x000000010a0ac824 */ /* 0x000fe200078e0a04 */
[----:B------:R-:W-:Y:S01]  /*f320*/  ISETP.GE.AND P4, PT, R12, RZ, PT ;  /* 0x000000ff0c00720c */ /* 0x000fe20003f86270 */
[----:B------:R-:W-:Y:S01]  /*f330*/  IMAD.MOV R12, RZ, RZ, -R15 ;  /* 0x000000ffff0c7224 */ /* 0x000fe200078e0a0f */
[----:B------:R-:W-:Y:S01]  /*f340*/  IABS R22, R14 ;  /* 0x0000000e00167213 */ /* 0x000fe20000000000 */
[----:B------:R-:W-:Y:S02]  /*f350*/  IMAD.MOV.U32 R2, RZ, RZ, R3 ;  /* 0x000000ffff027224 */ /* 0x000fe400078e0003 */
[----:B------:R-:W-:Y:S02]  /*f360*/  IMAD R23, R4, R12, R23 ;  /* 0x0000000c04177224 */ /* 0x000fe400078e0217 */
[----:B------:R-:W-:Y:S01]  /*f370*/  @!P0 IMAD.MOV R2, RZ, RZ, -R2 ;  /* 0x000000ffff028224 */ /* 0x000fe200078e0a02 */
[----:B------:R-:W-:Y:S01]  /*f380*/  ISETP.GE.AND P0, PT, R14, RZ, PT ;  /* 0x000000ff0e00720c */ /* 0x000fe20003f06270 */
[----:B------:R-:W-:-:S03]  /*f390*/  IMAD.HI.U32 R14, R7, R22, RZ ;  /* 0x00000016070e7227 */ /* 0x000fc600078e00ff */
[----:B------:R1:W-:Y:S01]  /*f3a0*/  STL [R1+0x53c], R2 ;  /* 0x00053c0201007387 */ /* 0x0003e20000100800 */
[--C-:B------:R-:W-:Y:S01]  /*f3b0*/  @!P3 IMAD.IADD R9, R9, 0x1, -R4.reuse ;  /* 0x000000010909b824 */ /* 0x100fe200078e0a04 */
[----:B------:R-:W-:Y:S01]  /*f3c0*/  ISETP.GT.U32.AND P3, PT, R4, R23, PT ;  /* 0x000000170400720c */ /* 0x000fe20003f64070 */
[----:B------:R-:W-:Y:S01]  /*f3d0*/  @!P1 IMAD.IADD R6, R6, 0x1, -R4 ;  /* 0x0000000106069824 */ /* 0x000fe200078e0a04 */
[----:B------:R-:W-:Y:S01]  /*f3e0*/  ISETP.GE.AND P1, PT, R11, RZ, PT ;  /* 0x000000ff0b00720c */ /* 0x000fe20003f26270 */
[----:B------:R-:W-:Y:S02]  /*f3f0*/  IMAD.MOV R14, RZ, RZ, -R14 ;  /* 0x000000ffff0e7224 */ /* 0x000fe400078e0a0e */
[----:B------:R-:W-:Y:S01]  /*f400*/  IMAD.MOV.U32 R17, RZ, RZ, R10 ;  /* 0x000000ffff117224 */ /* 0x000fe200078e000a */
[----:B------:R-:W-:Y:S01]  /*f410*/  IABS R10, R19 ;  /* 0x00000013000a7213 */ /* 0x000fe20000000000 */
[----:B------:R-:W-:Y:S02]  /*f420*/  IMAD R22, R4, R14, R22 ;  /* 0x0000000e04167224 */ /* 0x000fe400078e0216 */
[----:B-1----:R-:W-:-:S02]  /*f430*/  IMAD.MOV.U32 R2, RZ, RZ, R6 ;  /* 0x000000ffff027224 */ /* 0x002fc400078e0006 */
[----:B------:R-:W-:Y:S01]  /*f440*/  @!P2 IMAD.MOV R17, RZ, RZ, -R17 ;  /* 0x000000ffff11a224 */ /* 0x000fe200078e0a11 */
[----:B------:R-:W-:Y:S01]  /*f450*/  ISETP.GT.U32.AND P2, PT, R4, R22, PT ;  /* 0x000000160400720c */ /* 0x000fe20003f44070 */
[----:B------:R-:W-:Y:S01]  /*f460*/  @!P5 IMAD.MOV R2, RZ, RZ, -R2 ;  /* 0x000000ffff02d224 */ /* 0x000fe200078e0a02 */
[----:B------:R-:W-:Y:S01]  /*f470*/  ISETP.GE.AND P5, PT, R16, RZ, PT ;  /* 0x000000ff1000720c */ /* 0x000fe20003fa6270 */
[----:B------:R-:W-:Y:S01]  /*f480*/  @!P3 IMAD.IADD R23, R23, 0x1, -R4 ;  /* 0x000000011717b824 */ /* 0x000fe200078e0a04 */
[----:B------:R-:W-:Y:S01]  /*f490*/  IABS R16, R16 ;  /* 0x0000001000107213 */ /* 0x000fe20000000000 */
[C---:B------:R-:W-:Y:S01]  /*f4a0*/  IMAD.HI.U32 R3, R7.reuse, R5, RZ ;  /* 0x0000000507037227 */ /* 0x040fe200078e00ff */
[----:B------:R-:W-:Y:S02]  /*f4b0*/  STL [R1+0x534], R17 ;  /* 0x0005341101007387 */ /* 0x000fe40000100800 */
[----:B------:R-:W-:Y:S01]  /*f4c0*/  ISETP.GT.U32.AND P3, PT, R4, R23, PT ;  /* 0x000000170400720c */ /* 0x000fe20003f64070 */
[----:B------:R-:W-:Y:S01]  /*f4d0*/  IMAD.MOV R3, RZ, RZ, -R3 ;  /* 0x000000ffff037224 */ /* 0x000fe200078e0a03 */
[----:B------:R1:W-:Y:S01]  /*f4e0*/  STL [R1+0x538], R2 ;  /* 0x0005380201007387 */ /* 0x0003e20000100800 */
[----:B------:R-:W-:-:S04]  /*f4f0*/  IMAD.HI.U32 R15, R7, R16, RZ ;  /* 0x00000010070f7227 */ /* 0x000fc800078e00ff */
[----:B------:R-:W-:Y:S02]  /*f500*/  VIADD R14, R0, 0x133 ;  /* 0x00000133000e7836 */ /* 0x000fe40000000000 */
[C---:B------:R-:W-:Y:S02]  /*f510*/  IMAD R3, R4.reuse, R3, R5 ;  /* 0x0000000304037224 */ /* 0x040fe400078e0205 */
[----:B------:R-:W-:Y:S01]  /*f520*/  IMAD.MOV R15, RZ, RZ, -R15 ;  /* 0x000000ffff0f7224 */ /* 0x000fe200078e0a0f */
[----:B------:R-:W-:Y:S01]  /*f530*/  IABS R6, R14 ;  /* 0x0000000e00067213 */ /* 0x000fe20000000000 */
[----:B-1----:R-:W-:Y:S02]  /*f540*/  IMAD.MOV.U32 R2, RZ, RZ, R9 ;  /* 0x000000ffff027224 */ /* 0x002fe400078e0009 */
[----:B------:R-:W-:Y:S01]  /*f550*/  IMAD R16, R4, R15, R16 ;  /* 0x0000000f04107224 */ /* 0x000fe200078e0210 */
[----:B------:R-:W-:Y:S01]  /*f560*/  IADD3 R15, PT, PT, R0, 0x136, RZ ;  /* 0x00000136000f7810 */ /* 0x000fe20007ffe0ff */
[----:B------:R-:W-:Y:S01]  /*f570*/  @!P6 IMAD.MOV R2, RZ, RZ, -R2 ;  /* 0x000000ffff02e224 */ /* 0x000fe200078e0a02 */
[----:B------:R-:W-:Y:S01]  /*f580*/  ISETP.GT.U32.AND P6, PT, R4, R3, PT ;  /* 0x000000030400720c */ /* 0x000fe20003fc4070 */
[----:B------:R-:W-:-:S02]  /*f590*/  @!P2 IMAD.IADD R22, R22, 0x1, -R4 ;  /* 0x000000011616a824 */ /* 0x000fc400078e0a04 */
[--C-:B------:R-:W-:Y:S01]  /*f5a0*/  @!P3 IMAD.IADD R23, R23, 0x1, -R4.reuse ;  /* 0x000000011717b824 */ /* 0x100fe200078e0a04 */
[----:B------:R-:W-:Y:S01]  /*f5b0*/  ISETP.GT.U32.AND P3, PT, R4, R16, PT ;  /* 0x000000100400720c */ /* 0x000fe20003f64070 */
[----:B------:R-:W-:Y:S01]  /*f5c0*/  VIADD R12, R0, 0x135 ;  /* 0x00000135000c7836 */ /* 0x000fe20000000000 */
[----:B------:R-:W-:Y:S01]  /*f5d0*/  ISETP.GT.U32.AND P2, PT, R4, R22, PT ;  /* 0x000000160400720c */ /* 0x000fe20003f44070 */
[----:B------:R-:W-:Y:S01]  /*f5e0*/  IMAD.HI.U32 R11, R7, R6, RZ ;  /* 0x00000006070b7227 */ /* 0x000fe200078e00ff */
[----:B------:R1:W-:Y:S02]  /*f5f0*/  STL [R1+0x530], R2 ;  /* 0x0005300201007387 */ /* 0x0003e40000100800 */
[----:B------:R-:W-:Y:S01]  /*f600*/  IABS R18, R12 ;  /* 0x0000000c00127213 */ /* 0x000fe20000000000 */
[----:B------:R-:W-:Y:S02]  /*f610*/  IMAD.MOV R11, RZ, RZ, -R11 ;  /* 0x000000ffff0b7224 */ /* 0x000fe400078e0a0b */
[----:B------:R-:W-:-:S02]  /*f620*/  @!P6 IMAD.IADD R3, R3, 0x1, -R4 ;  /* 0x000000010303e824 */ /* 0x000fc400078e0a04 */
[----:B------:R-:W-:Y:S02]  /*f630*/  IMAD R6, R4, R11, R6 ;  /* 0x0000000b04067224 */ /* 0x000fe400078e0206 */
[----:B------:R-:W-:-:S03]  /*f640*/  IMAD.HI.U32 R5, R7, R18, RZ ;  /* 0x0000001207057227 */ /* 0x000fc600078e00ff */
[----:B------:R-:W-:Y:S01]  /*f650*/  ISETP.GT.U32.AND P6, PT, R4, R6, PT ;  /* 0x000000060400720c */ /* 0x000fe20003fc4070 */
[--C-:B------:R-:W-:Y:S01]  /*f660*/  @!P3 IMAD.IADD R16, R16, 0x1, -R4.reuse ;  /* 0x000000011010b824 */ /* 0x100fe200078e0a04 */
[----:B------:R-:W-:Y:S01]  /*f670*/  ISETP.GT.U32.AND P3, PT, R4, R3, PT ;  /* 0x000000030400720c */ /* 0x000fe20003f64070 */
[----:B------:R-:W-:Y:S02]  /*f680*/  IMAD.MOV R5, RZ, RZ, -R5 ;  /* 0x000000ffff057224 */ /* 0x000fe400078e0a05 */
[----:B------:R-:W-:Y:S01]  /*f690*/  @!P2 IMAD.IADD R22, R22, 0x1, -R4 ;  /* 0x000000011616a824 */ /* 0x000fe200078e0a04 */
[----:B------:R-:W-:Y:S01]  /*f6a0*/  ISETP.GE.AND P2, PT, R14, RZ, PT ;  /* 0x000000ff0e00720c */ /* 0x000fe20003f46270 */
[----:B------:R-:W-:Y:S01]  /*f6b0*/  IMAD R18, R4, R5, R18 ;  /* 0x0000000504127224 */ /* 0x000fe200078e0212 */
[----:B------:R-:W-:Y:S01]  /*f6c0*/  IABS R5, R15 ;  /* 0x0000000f00057213 */ /* 0x000fe20000000000 */
[----:B-1----:R-:W-:Y:S02]  /*f6d0*/  IMAD.MOV.U32 R2, RZ, RZ, R22 ;  /* 0x000000ffff027224 */ /* 0x002fe400078e0016 */
[----:B------:R-:W-:-:S04]  /*f6e0*/  IMAD.HI.U32 R17, R7, R10, RZ ;  /* 0x0000000a07117227 */ /* 0x000fc800078e00ff */
[----:B------:R-:W-:Y:S02]  /*f6f0*/  VIADD R11, R0, 0x137 ;  /* 0x00000137000b7836 */ /* 0x000fe40000000000 */
[----:B------:R-:W-:Y:S01]  /*f700*/  @!P0 IMAD.MOV R2, RZ, RZ, -R2 ;  /* 0x000000ffff028224 */ /* 0x000fe200078e0a02 */
[----:B------:R-:W-:Y:S01]  /*f710*/  ISETP.GT.U32.AND P0, PT, R4, R16, PT ;  /* 0x000000100400720c */ /* 0x000fe20003f04070 */
[----:B------:R-:W-:Y:S01]  /*f720*/  IMAD.MOV R9, RZ, RZ, -R17 ;  /* 0x000000ffff097224 */ /* 0x000fe200078e0a11 */
[----:B------:R-:W-:Y:S01]  /*f730*/  IABS R20, R11 ;  /* 0x0000000b00147213 */ /* 0x000fe20000000000 */
[----:B------:R-:W-:Y:S01]  /*f740*/  IMAD.HI.U32 R24, R7, R5, RZ ;  /* 0x0000000507187227 */ /* 0x000fe200078e00ff */
[----:B------:R1:W-:Y:S03]  /*f750*/  STL [R1+0x518], R2 ;  /* 0x0005180201007387 */ /* 0x0003e60000100800 */
[----:B------:R-:W-:-:S02]  /*f760*/  @!P6 IMAD.IADD R6, R6, 0x1, -R4 ;  /* 0x000000010606e824 */ /* 0x000fc400078e0a04 */
[----:B------:R-:W-:Y:S01]  /*f770*/  @!P3 IMAD.IADD R3, R3, 0x1, -R4 ;  /* 0x000000010303b824 */ /* 0x000fe200078e0a04 */
[C---:B------:R-:W-:Y:S01]  /*f780*/  ISETP.GT.U32.AND P3, PT, R4.reuse, R18, PT ;  /* 0x000000120400720c */ /* 0x040fe20003f64070 */
[C---:B------:R-:W-:Y:S01]  /*f790*/  IMAD R10, R4.reuse, R9, R10 ;  /* 0x00000009040a7224 */ /* 0x040fe200078e020a */
[----:B------:R-:W-:Y:S01]  /*f7a0*/  ISETP.GT.U32.AND P6, PT, R4, R6, PT ;  /* 0x000000060400720c */ /* 0x000fe20003fc4070 */
[----:B------:R-:W-:Y:S02]  /*f7b0*/  IMAD.MOV R24, RZ, RZ, -R24 ;  /* 0x000000ffff187224 */ /* 0x000fe400078e0a18 */
[----:B-1----:R-:W-:Y:S02]  /*f7c0*/  IMAD.MOV.U32 R2, RZ, RZ, R23 ;  /* 0x000000ffff027224 */ /* 0x002fe400078e0017 */
[----:B------:R-:W-:Y:S02]  /*f7d0*/  VIADD R17, R0, 0x138 ;  /* 0x0000013800117836 */ /* 0x000fe40000000000 */
[----:B------:R-:W-:-:S03]  /*f7e0*/  IMAD.HI.U32 R22, R7, R20, RZ ;  /* 0x0000001407167227 */ /* 0x000fc600078e00ff */
[----:B------:R-:W-:Y:S01]  /*f7f0*/  IABS R21, R17 ;  /* 0x0000001100157213 */ /* 0x000fe20000000000 */
[----:B------:R-:W-:Y:S01]  /*f800*/  @!P4 IMAD.MOV R2, RZ, RZ, -R2 ;  /* 0x000000ffff02c224 */ /* 0x000fe200078e0a02 */
[C---:B------:R-:W-:Y:S01]  /*f810*/  ISETP.GT.U32.AND P4, PT, R4.reuse, R10, PT ;  /* 0x0000000a0400720c */ /* 0x040fe20003f84070 */
[----:B------:R-:W-:Y:S02]  /*f820*/  IMAD R5, R4, R24, R5 ;  /* 0x0000001804057224 */ /* 0x000fe400078e0205 */
[----:B------:R-:W-:Y:S01]  /*f830*/  VIADD R9, R0, 0x139 ;  /* 0x0000013900097836 */ /* 0x000fe20000000000 */
[----:B------:R1:W-:Y:S01]  /*f840*/  STL [R1+0x51c], R2 ;  /* 0x00051c0201007387 */ /* 0x0003e20000100800 */
[----:B------:R-:W-:Y:S02]  /*f850*/  IMAD.MOV R22, RZ, RZ, -R22 ;  /* 0x000000ffff167224 */ /* 0x000fe400078e0a16 */
[----:B------:R-:W-:Y:S01]  /*f860*/  @!P0 IMAD.IADD R16, R16, 0x1, -R4 ;  /* 0x0000000110108824 */ /* 0x000fe200078e0a04 */
[C---:B------:R-:W-:Y:S01]  /*f870*/  ISETP.GT.U32.AND P0, PT, R4.reuse, R5, PT ;  /* 0x000000050400720c */ /* 0x040fe20003f04070 */
[----:B------:R-:W-:Y:S01]  /*f880*/  IMAD.MOV.U32 R25, RZ, RZ, R3 ;  /* 0x000000ffff197224 */ /* 0x000fe200078e0003 */
[----:B------:R-:W-:Y:S01]  /*f890*/  IABS R14, R9 ;  /* 0x00000009000e7213 */ /* 0x000fe20000000000 */
[----:B------:R-:W-:-:S02]  /*f8a0*/  IMAD R20, R4, R22, R20 ;  /* 0x0000001604147224 */ /* 0x000fc400078e0214 */
[----:B------:R-:W-:Y:S01]  /*f8b0*/  @!P3 IMAD.IADD R18, R18, 0x1, -R4 ;  /* 0x000000011212b824 */ /* 0x000fe200078e0a04 */
[----:B------:R-:W-:Y:S01]  /*f8c0*/  ISETP.GE.AND P3, PT, R12, RZ, PT ;  /* 0x000000ff0c00720c */ /* 0x000fe20003f66270 */
[----:B-1----:R-:W-:Y:S02]  /*f8d0*/  IMAD.MOV.U32 R2, RZ, RZ, R16 ;  /* 0x000000ffff027224 */ /* 0x002fe400078e0010 */
[----:B------:R-:W-:-:S04]  /*f8e0*/  IMAD.HI.U32 R23, R7, R21, RZ ;  /* 0x0000001507177227 */ /* 0x000fc800078e00ff */
[----:B------:R-:W-:Y:S01]  /*f8f0*/  @!P1 IMAD.MOV R25, RZ, RZ, -R25 ;  /* 0x000000ffff199224 */ /* 0x000fe200078e0a19 */
[----:B------:R-:W-:Y:S01]  /*f900*/  ISETP.GT.U32.AND P1, PT, R4, R18, PT ;  /* 0x000000120400720c */ /* 0x000fe20003f24070 */
[----:B------:R-:W-:Y:S01]  /*f910*/  @!P6 IMAD.IADD R6, R6, 0x1, -R4 ;  /* 0x000000010606e824 */ /* 0x000fe200078e0a04 */
[----:B------:R-:W-:Y:S01]  /*f920*/  ISETP.GT.U32.AND P6, PT, R4, R20, PT ;  /* 0x000000140400720c */ /* 0x000fe20003fc4070 */
[----:B------:R-:W-:Y:S01]  /*f930*/  @!P5 IMAD.MOV R2, RZ, RZ, -R2 ;  /* 0x000000ffff02d224 */ /* 0x000fe200078e0a02 */
[----:B------:R-:W-:Y:S01]  /*f940*/  STL [R1+0x50c], R25 ;  /* 0x00050c1901007387 */ /* 0x000fe20000100800 */
[----:B------:R-:W-:-:S03]  /*f950*/  IMAD.HI.U32 R24, R7, R14, RZ ;  /* 0x0000000e07187227 */ /* 0x000fc600078e00ff */
[----:B------:R1:W-:Y:S01]  /*f960*/  STL [R1+0x514], R2 ;  /* 0x0005140201007387 */ /* 0x0003e20000100800 */
[----:B------:R-:W-:Y:S01]  /*f970*/  IMAD.MOV R23, RZ, RZ, -R23 ;  /* 0x000000ffff177224 */ /* 0x000fe200078e0a17 */
[----:B------:R-:W-:Y:S01]  /*f980*/  IADD3 R24, PT, PT, -R24, RZ, RZ ;  /* 0x000000ff18187210 */ /* 0x000fe20007ffe1ff */
[--C-:B------:R-:W-:Y:S01]  /*f990*/  @!P4 IMAD.IADD R10, R10, 0x1, -R4.reuse ;  /* 0x000000010a0ac824 */ /* 0x100fe200078e0a04 */
[----:B------:R-:W-:Y:S01]  /*f9a0*/  ISETP.GE.AND P4, PT, R19, RZ, PT ;  /* 0x000000ff1300720c */ /* 0x000fe20003f86270 */
[C---:B------:R-:W-:Y:S02]  /*f9b0*/  IMAD R21, R4.reuse, R23, R21 ;  /* 0x0000001704157224 */ /* 0x040fe400078e0215 */
[----:B------:R-:W-:Y:S01]  /*f9c0*/  @!P0 IMAD.IADD R5, R5, 0x1, -R4 ;  /* 0x0000000105058824 */ /* 0x000fe200078e0a04 */
[C---:B------:R-:W-:Y:S01]  /*f9d0*/  ISETP.GT.U32.AND P0, PT, R4.reuse, R10, PT ;  /* 0x0000000a0400720c */ /* 0x040fe20003f04070 */
[C---:B------:R-:W-:Y:S02]  /*f9e0*/  IMAD R14, R4.reuse, R24, R14 ;  /* 0x00000018040e7224 */ /* 0x040fe400078e020e */
[----:B-1----:R-:W-:Y:S01]  /*f9f0*/  IMAD.MOV.U32 R2, RZ, RZ, R6 ;  /* 0x000000ffff027224 */ /* 0x002fe200078e0006 */
[----:B------:R-:W-:Y:S01]  /*fa00*/  ISETP.GT.U32.AND P5, PT, R4, R5, PT ;  /* 0x000000050400720c */ /* 0x000fe20003fa4070 */
[----:B------:R-:W-:-:S02]  /*fa10*/  VIADD R19, R0, 0x13a ;  /* 0x0000013a00137836 */ /* 0x000fc40000000000 */
[----:B------:R-:W-:Y:S01]  /*fa20*/  @!P2 IMAD.MOV R2, RZ, RZ, -R2 ;  /* 0x000000ffff02a224 */ /* 0x000fe200078e0a02 */
[----:B------:R-:W-:Y:S01]  /*fa30*/  ISETP.GT.U32.AND P2, PT, R4, R21, PT ;  /* 0x000000150400720c */ /* 0x000fe20003f44070 */
[--C-:B------:R-:W-:Y:S01]  /*fa40*/  @!P6 IMAD.IADD R20, R20, 0x1, -R4.reuse ;  /* 0x000000011414e824 */ /* 0x100fe200078e0a04 */
[----:B------:R-:W-:Y:S01]  /*fa50*/  IABS R3, R19 ;  /* 0x0000001300037213 */ /* 0x000fe20000000000 */
[--C-:B------:R-:W-:Y:S01]  /*fa60*/  @!P1 IMAD.IADD R18, R18, 0x1, -R4.reuse ;  /* 0x0000000112129824 */ /* 0x100fe200078e0a04 */
[----:B------:R-:W-:Y:S01]  /*fa70*/  ISETP.GT.U32.AND P1, PT, R4, R14, PT ;  /* 0x0000000e0400720c */ /* 0x000fe20003f24070 */
[--C-:B------:R-:W-:Y:S01]  /*fa80*/  @!P0 IMAD.IADD R10, R10, 0x1, -R4.reuse ;  /* 0x000000010a0a8824 */ /* 0x100fe200078e0a04 */
[----:B------:R-:W-:Y:S01]  /*fa90*/  ISETP.GT.U32.AND P6, PT, R4, R20, PT ;  /* 0x000000140400720c */ /* 0x000fe20003fc4070 */
[----:B------:R-:W-:Y:S01]  /*faa0*/  VIADD R12, R0, 0x13b ;  /* 0x0000013b000c7836 */ /* 0x000fe20000000000 */
[----:B------:R-:W-:Y:S01]  /*fab0*/  ISETP.GE.AND P0, PT, R15, RZ, PT ;  /* 0x000000ff0f00720c */ /* 0x000fe20003f06270 */
[----:B------:R-:W-:Y:S01]  /*fac0*/  IMAD.HI.U32 R15, R7, R3, RZ ;  /* 0x00000003070f7227 */ /* 0x000fe200078e00ff */
[----:B------:R1:W-:Y:S02]  /*fad0*/  STL [R1+0x510], R2 ;  /* 0x0005100201007387 */ /* 0x0003e40000100800 */
[----:B------:R-:W-:Y:S01]  /*fae0*/  IABS R6, R12 ;  /* 0x0000000c00067213 */ /* 0x000fe20000000000 */
[----:B------:R-:W-:Y:S01]  /*faf0*/  @!P2 IMAD.IADD R21, R21, 0x1, -R4 ;  /* 0x000000011515a824 */ /* 0x000fe200078e0a04 */
[----:B------:R-:W-:Y:S01]  /*fb00*/  ISETP.GE.AND P2, PT, R9, RZ, PT ;  /* 0x000000ff0900720c */ /* 0x000fe20003f46270 */
[----:B------:R-:W-:-:S02]  /*fb10*/  IMAD.MOV R9, RZ, RZ, -R15 ;  /* 0x000000ffff097224 */ /* 0x000fc400078e0a0f */
[----:B------:R-:W-:Y:S02]  /*fb20*/  IMAD.MOV.U32 R16, RZ, RZ, R10 ;  /* 0x000000ffff107224 */ /* 0x000fe400078e000a */
[----:B------:R-:W-:Y:S01]  /*fb30*/  @!P5 IMAD.IADD R5, R5, 0x1, -R4 ;  /* 0x000000010505d824 */ /* 0x000fe200078e0a04 */
[----:B------:R-:W-:Y:S01]  /*fb40*/  ISETP.GE.AND P5, PT, R11, RZ, PT ;  /* 0x000000ff0b00720c */ /* 0x000fe20003fa6270 */
[----:B-1----:R-:W-:Y:S01]  /*fb50*/  IMAD.MOV.U32 R2, RZ, RZ, R18 ;  /* 0x000000ffff027224 */ /* 0x002fe200078e0012 */
[----:B------:R-:W-:Y:S01]  /*fb60*/  @!P6 IADD3 R20, PT, PT, R20, -R4, RZ ;  /* 0x800000041414e210 */ /* 0x000fe20007ffe0ff */
[----:B------:R-:W-:Y:S01]  /*fb70*/  @!P1 IMAD.IADD R14, R14, 0x1, -R4 ;  /* 0x000000010e0e9824 */ /* 0x000fe200078e0a04 */
[C---:B------:R-:W-:Y:S01]  /*fb80*/  ISETP.GT.U32.AND P1, PT, R4.reuse, R21, PT ;  /* 0x000000150400720c */ /* 0x040fe20003f24070 */
[----:B------:R-:W-:Y:S01]  /*fb90*/  @!P4 IMAD.MOV R16, RZ, RZ, -R16 ;  /* 0x000000ffff10c224 */ /* 0x000fe200078e0a10 */
[----:B------:R-:W-:Y:S01]  /*fba0*/  ISETP.GE.AND P6, PT, R17, RZ, PT ;  /* 0x000000ff1100720c */ /* 0x000fe20003fc6270 */
[C---:B------:R-:W-:Y:S01]  /*fbb0*/  IMAD R3, R4.reuse, R9, R3 ;  /* 0x0000000904037224 */ /* 0x040fe200078e0203 */
[----:B------:R-:W-:Y:S01]  /*fbc0*/  ISETP.GE.AND P4, PT, R19, RZ, PT ;  /* 0x000000ff1300720c */ /* 0x000fe20003f86270 */
[----:B------:R-:W-:Y:S01]  /*fbd0*/  @!P3 IMAD.MOV R2, RZ, RZ, -R2 ;  /* 0x000000ffff02b224 */ /* 0x000fe200078e0a02 */
[----:B------:R-:W-:Y:S01]  /*fbe0*/  STL [R1+0x508], R16 ;  /* 0x0005081001007387 */ /* 0x000fe20000100800 */
[----:B------:R-:W-:Y:S01]  /*fbf0*/  IMAD.HI.U32 R11, R7, R6, RZ ;  /* 0x00000006070b7227 */ /* 0x000fe200078e00ff */
[----:B------:R-:W-:-:S02]  /*fc00*/  ISETP.GT.U32.AND P3, PT, R4, R14, PT ;  /* 0x0000000e0400720c */ /* 0x000fc40003f64070 */
[----:B------:R1:W-:Y:S01]  /*fc10*/  STL [R1+0x4f8], R2 ;  /* 0x0004f80201007387 */ /* 0x0003e20000100800 */
[----:B------:R-:W-:Y:S01]  /*fc20*/  @!P0 IMAD.MOV R5, RZ, RZ, -R5 ;  /* 0x000000ffff058224 */ /* 0x000fe200078e0a05 */
[C---:B------:R-:W-:Y:S01]  /*fc30*/  ISETP.GT.U32.AND P0, PT, R4.reuse, R3, PT ;  /* 0x000000030400720c */ /* 0x040fe20003f04070 */
[----:B------:R-:W-:Y:S02]  /*fc40*/  IMAD.MOV R10, RZ, RZ, -R11 ;  /* 0x000000ffff0a7224 */ /* 0x000fe400078e0a0b */
[----:B------:R-:W-:Y:S01]  /*fc50*/  @!P1 IMAD.IADD R21, R21, 0x1, -R4 ;  /* 0x0000000115159824 */ /* 0x000fe200078e0a04 */
[----:B------:R2:W-:Y:S01]  /*fc60*/  STL [R1+0x4f0], R5 ;  /* 0x0004f00501007387 */ /* 0x0005e20000100800 */
[----:B------:R-:W-:Y:S01]  /*fc70*/  IMAD R10, R4, R10, R6 ;  /* 0x0000000a040a7224 */ /* 0x000fe200078e0206 */
[----:B------:R-:W-:Y:S01]  /*fc80*/  ISETP.GE.AND P1, PT, R12, RZ, PT ;  /* 0x000000ff0c00720c */ /* 0x000fe20003f26270 */
[----:B------:R-:W-:Y:S02]  /*fc90*/  VIADD R6, R0, 0x13c ;  /* 0x0000013c00067836 */ /* 0x000fe40000000000 */
[----:B-1----:R-:W-:-:S02]  /*fca0*/  IMAD.MOV.U32 R2, RZ, RZ, R20 ;  /* 0x000000ffff027224 */ /* 0x002fc400078e0014 */
[----:B------:R-:W-:Y:S01]  /*fcb0*/  @!P3 IMAD.IADD R14, R14, 0x1, -R4 ;  /* 0x000000010e0eb824 */ /* 0x000fe200078e0a04 */
[----:B------:R-:W-:Y:S01]  /*fcc0*/  IABS R11, R6 ;  /* 0x00000006000b7213 */ /* 0x000fe20000000000 */
[----:B------:R-:W-:Y:S01]  /*fcd0*/  @!P5 IMAD.MOV R2, RZ, RZ, -R2 ;  /* 0x000000ffff02d224 */ /* 0x000fe200078e0a02 */
[----:B------:R-:W-:Y:S01]  /*fce0*/  ISETP.GT.U32.AND P5, PT, R4, R10, PT ;  /* 0x0000000a0400720c */ /* 0x000fe20003fa4070 */
[C---:B--2---:R-:W-:Y:S01]  /*fcf0*/  VIADD R5, R0.reuse, 0x13d ;  /* 0x0000013d00057836 */ /* 0x044fe20000000000 */
[----:B------:R-:W-:Y:S01]  /*fd00*/  @!P0 IADD3 R3, PT, PT, R3, -R4, RZ ;  /* 0x8000000403038210 */ /* 0x000fe20007ffe0ff */
[----:B------:R-:W-:Y:S01]  /*fd10*/  VIADD R12, R0, 0x13f ;  /* 0x0000013f000c7836 */ /* 0x000fe20000000000 */
[----:B------:R1:W-:Y:S01]  /*fd20*/  STL [R1+0x4d4], R2 ;  /* 0x0004d40201007387 */ /* 0x0003e20000100800 */
[----:B------:R-:W-:Y:S01]  /*fd30*/  ISETP.GE.AND P3, PT, R6, RZ, PT ;  /* 0x000000ff0600720c */ /* 0x000fe20003f66270 */
[----:B------:R-:W-:Y:S01]  /*fd40*/  IMAD.MOV.U32 R6, RZ, RZ, R11 ;  /* 0x000000ffff067224 */ /* 0x000fe200078e000b */
[----:B------:R-:W-:Y:S01]  /*fd50*/  IABS R9, R5 ;  /* 0x0000000500097213 */ /* 0x000fe20000000000 */
[----:B------:R-:W-:Y:S01]  /*fd60*/  VIADD R18, R0, 0x143 ;  /* 0x0000014300127836 */ /* 0x000fe20000000000 */
[----:B------:R-:W-:Y:S01]  /*fd70*/  ISETP.GE.AND P0, PT, R5, RZ, PT ;  /* 0x000000ff0500720c */ /* 0x000fe20003f06270 */
[----:B------:R-:W-:-:S04]  /*fd80*/  IMAD.HI.U32 R11, R7, R6, RZ ;  /* 0x00000006070b7227 */ /* 0x000fc800078e00ff */
[----:B-1----:R-:W-:Y:S02]  /*fd90*/  IMAD.MOV.U32 R2, RZ, RZ, R21 ;  /* 0x000000ffff027224 */ /* 0x002fe400078e0015 */
[----:B------:R-:W-:Y:S02]  /*fda0*/  IMAD.MOV R11, RZ, RZ, -R11 ;  /* 0x000000ffff0b7224 */ /* 0x000fe400078e0a0b */
[----:B------:R-:W-:Y:S01]  /*fdb0*/  @!P6 IMAD.MOV R2, RZ, RZ, -R2 ;  /* 0x000000ffff02e224 */ /* 0x000fe200078e0a02 */
[----:B------:R-:W-:Y:S01]  /*fdc0*/  ISETP.GT.U32.AND P6, PT, R4, R3, PT ;  /* 0x000000030400720c */ /* 0x000fe20003fc4070 */
[----:B------:R-:W-:Y:S02]  /*fdd0*/  @!P5 IMAD.IADD R10, R10, 0x1, -R4 ;  /* 0x000000010a0ad824 */ /* 0x000fe400078e0a04 */
[----:B------:R-:W-:Y:S01]  /*fde0*/  IMAD.HI.U32 R5, R7, R9, RZ ;  /* 0x0000000907057227 */ /* 0x000fe200078e00ff */
[----:B------:R1:W-:Y:S02]  /*fdf0*/  STL [R1+0x4e8], R2 ;  /* 0x0004e80201007387 */ /* 0x0003e40000100800 */
[C---:B------:R-:W-:Y:S01]  /*fe00*/  ISETP.GT.U32.AND P5, PT, R4.reuse, R10, PT ;  /* 0x0000000a0400720c */ /* 0x040fe20003fa4070 */
[----:B------:R-:W-:-:S02]  /*fe10*/  IMAD R6, R4, R11, R6 ;  /* 0x0000000b04067224 */ /* 0x000fc400078e0206 */
[----:B------:R-:W-:Y:S02]  /*fe20*/  IMAD.MOV R5, RZ, RZ, -R5 ;  /* 0x000000ffff057224 */ /* 0x000fe400078e0a05 */
[----:B------:R-:W-:Y:S02]  /*fe30*/  VIADD R11, R0, 0x140 ;  /* 0x00000140000b7836 */ /* 0x000fe40000000000 */
[----:B------:R-:W-:Y:S01]  /*fe40*/  @!P6 IMAD.IADD R3, R3, 0x1, -R4 ;  /* 0x000000010303e824 */ /* 0x000fe200078e0a04 */
[C---:B------:R-:W-:Y:S01]  /*fe50*/  ISETP.GT.U32.AND P6, PT, R4.reuse, R6, PT ;  /* 0x000000060400720c */ /* 0x040fe20003fc4070 */
[----:B------:R-:W-:Y:S02]  /*fe60*/  IMAD R9, R4, R5, R9 ;  /* 0x0000000504097224 */ /* 0x000fe400078e0209 */
[----:B------:R-:W-:Y:S02]  /*fe70*/  IMAD.MOV.U32 R16, RZ, RZ, R3 ;  /* 0x000000ffff107224 */ /* 0x000fe400078e0003 */
[----:B-1----:R-:W-:-:S02]  /*fe80*/  IMAD.MOV.U32 R2, RZ, RZ, R14 ;  /* 0x000000ffff027224 */ /* 0x002fc400078e000e */
[----:B------:R-:W-:Y:S01]  /*fe90*/  VIADD R14, R0, 0x13e ;  /* 0x0000013e000e7836 */ /* 0x000fe20000000000 */
[----:B------:R-:W-:Y:S01]  /*fea0*/  @!P4 IADD3 R16, PT, PT, -R16, RZ, RZ ;  /* 0x000000ff1010c210 */ /* 0x000fe20007ffe1ff */
[----:B------:R-:W-:Y:S01]  /*feb0*/  @!P2 IMAD.MOV R2, RZ, RZ, -R2 ;  /* 0x000000ffff02a224 */ /* 0x000fe200078e0a02 */
[----:B------:R-:W-:Y:S01]  /*fec0*/  ISETP.GT.U32.AND P4, PT, R4, R9, PT ;  /* 0x000000090400720c */ /* 0x000fe20003f84070 */
[--C-:B------:R-:W-:Y:S01]  /*fed0*/  @!P5 IMAD.IADD R10, R10, 0x1, -R4.reuse ;  /* 0x000000010a0ad824 */ /* 0x100fe200078e0a04 */
[----:B------:R-:W-:Y:S01]  /*fee0*/  ISETP.GE.AND P2, PT, R14, RZ, PT ;  /* 0x000000ff0e00720c */ /* 0x000fe20003f46270 */
[----:B------:R-:W-:Y:S01]  /*fef0*/  @!P6 IMAD.IADD R6, R6, 0x1, -R4 ;  /* 0x000000010606e824 */ /* 0x000fe200078e0a04 */
[----:B------:R1:W-:Y:S01]  /*ff00*/  STL [R1+0x4ec], R2 ;  /* 0x0004ec0201007387 */ /* 0x0003e20000100800 */
[----:B------:R-:W-:Y:S01]  /*ff10*/  IABS R14, R14 ;  /* 0x0000000e000e7213 */ /* 0x000fe20000000000 */
[----:B------:R-:W-:Y:S01]  /*ff20*/  VIADD R5, R0, 0x141 ;  /* 0x0000014100057836 */ /* 0x000fe20000000000 */
[----:B------:R-:W-:Y:S01]  /*ff30*/  ISETP.GE.AND P5, PT, R12, RZ, PT ;  /* 0x000000ff0c00720c */ /* 0x000fe20003fa6270 */
[----:B------:R2:W-:Y:S01]  /*ff40*/  STL [R1+0x504], R16 ;  /* 0x0005041001007387 */ /* 0x0005e20000100800 */
[----:B------:R-:W-:Y:S01]  /*ff50*/  ISETP.GT.U32.AND P6, PT, R4, R6, PT ;  /* 0x000000060400720c */ /* 0x000fe20003fc4070 */
[----:B------:R-:W-:Y:S01]  /*ff60*/  IMAD.HI.U32 R15, R7, R14, RZ ;  /* 0x0000000e070f7227 */ /* 0x000fe200078e00ff */
[----:B------:R-:W-:-:S03]  /*ff70*/  IABS R12, R12 ;  /* 0x0000000c000c7213 */ /* 0x000fc60000000000 */
[----:B-1----:R-:W-:Y:S01]  /*ff80*/  IMAD.MOV.U32 R2, RZ, RZ, R10 ;  /* 0x000000ffff027224 */ /* 0x002fe200078e000a */
[----:B------:R-:W-:Y:S01]  /*ff90*/  IABS R10, R5 ;  /* 0x00000005000a7213 */ /* 0x000fe20000000000 */
[----:B------:R-:W-:Y:S02]  /*ffa0*/  @!P4 IMAD.IADD R9, R9, 0x1, -R4 ;  /* 0x000000010909c824 */ /* 0x000fe400078e0a04 */
[----:B------:R-:W-:Y:S01]  /*ffb0*/  @!P1 IMAD.MOV R2, RZ, RZ, -R2 ;  /* 0x000000ffff029224 */ /* 0x000fe200078e0a02 */
[----:B------:R-:W-:Y:S01]  /*ffc0*/  ISETP.GE.AND P1, PT, R11, RZ, PT ;  /* 0x000000ff0b00720c */ /* 0x000fe20003f26270 */
[----:B------:R-:W-:Y:S01]  /*ffd0*/  IMAD.MOV R15, RZ, RZ, -R15 ;  /* 0x000000ffff0f7224 */ /* 0x000fe200078e0a0f */
[----:B------:R-:W-:Y:S01]  /*ffe0*/  IABS R11, R11 ;  /* 0x0000000b000b7213 */ /* 0x000fe20000000000 */
[C---:B------:R-:W-:Y:S01]  /*fff0*/  IMAD.HI.U32 R3, R7.reuse, R12, RZ ;  /* 0x0000000c07037227 */ /* 0x040fe200078e00ff */
[----:B------:R-:W-:Y:S01]  /*10000*/  ISETP.GT.U32.AND P4, PT, R4, R9, PT ;  /* 0x000000090400720c */ /* 0x000fe20003f84070 */
[----:B------:R1:W-:Y:S02]  /*10010*/  STL [R1+0x500], R2 ;  /* 0x0005000201007387 */ /* 0x0003e40000100800 */
[----:B--2---:R-:W-:-:S04]  /*10020*/  IMAD.HI.U32 R16, R7, R11, RZ ;  /* 0x0000000b07107227 */ /* 0x004fc800078e00ff */
[----:B------:R-:W-:Y:S02]  /*10030*/  IMAD R14, R4, R15, R14 ;  /* 0x0000000f040e7224 */ /* 0x000fe400078e020e */
[----:B------:R-:W-:Y:S02]  /*10040*/  IMAD.MOV R16, RZ, RZ, -R16 ;  /* 0x000000ffff107224 */ /* 0x000fe400078e0a10 */
[----:B------:R-:W-:Y:S01]  /*10050*/  @!P6 IMAD.IADD R6, R6, 0x1, -R4 ;  /* 0x000000010606e824 */ /* 0x000fe200078e0a04 */
[----:B------:R-:W-:Y:S01]  /*10060*/  ISETP.GT.U32.AND P6, PT, R4, R14, PT ;  /* 0x0000000e0400720c */ /* 0x000fe20003fc4070 */
[----:B------:R-:W-:Y:S02]  /*10070*/  IMAD.MOV R3, RZ, RZ, -R3 ;  /* 0x000000ffff037224 */ /* 0x000fe400078e0a03 */
[----:B------:R-:W-:-:S04]  /*10080*/  IMAD.HI.U32 R15, R7, R10, RZ ;  /* 0x0000000a070f7227 */ /* 0x000fc800078e00ff */
[C---:B------:R-:W-:Y:S01]  /*10090*/  IMAD R11, R4.reuse, R16, R11 ;  /* 0x00000010040b7224 */ /* 0x040fe200078e020b */
[----:B------:R-:W-:Y:S01]  /*100a0*/  IABS R16, R18 ;  /* 0x0000001200107213 */ /* 0x000fe20000000000 */
[C---:B------:R-:W-:Y:S02]  /*100b0*/  IMAD R12, R4.reuse, R3, R12 ;  /* 0x00000003040c7224 */ /* 0x040fe400078e020c */
[----:B-1----:R-:W-:Y:S02]  /*100c0*/  IMAD.MOV.U32 R2, RZ, RZ, R6 ;  /* 0x000000ffff027224 */ /* 0x002fe400078e0006 */
[----:B------:R-:W-:Y:S02]  /*100d0*/  IMAD.MOV R15, RZ, RZ, -R15 ;  /* 0x000000ffff0f7224 */ /* 0x000fe400078e0a0f */
[----:B------:R-:W-:Y:S01]  /*100e0*/  @!P4 IMAD.IADD R9, R9, 0x1, -R4 ;  /* 0x000000010909c824 */ /* 0x000fe200078e0a04 */
[C---:B------:R-:W-:Y:S01]  /*100f0*/  ISETP.GT.U32.AND P4, PT, R4.reuse, R11, PT ;  /* 0x0000000b0400720c */ /* 0x040fe20003f84070 */
[----:B------:R-:W-:Y:S01]  /*10100*/  @!P3 IMAD.MOV R2, RZ, RZ, -R2 ;  /* 0x000000ffff02b224 */ /* 0x000fe200078e0a02 */
[C---:B------:R-:W-:Y:S01]  /*10110*/  ISETP.GT.U32.AND P3, PT, R4.reuse, R12, PT ;  /* 0x0000000c0400720c */ /* 0x040fe20003f64070 */
[----:B------:R-:W-:-:S02]  /*10120*/  IMAD R10, R4, R15, R10 ;  /* 0x0000000f040a7224 */ /* 0x000fc400078e020a */
[--C-:B------:R-:W-:Y:S01]  /*10130*/  @!P6 IMAD.IADD R14, R14, 0x1, -R4.reuse ;  /* 0x000000010e0ee824 */ /* 0x100fe200078e0a04 */
[----:B------:R1:W-:Y:S01]  /*10140*/  STL [R1+0x4fc], R2 ;  /* 0x0004fc0201007387 */ /* 0x0003e20000100800 */
        /* <DEDUP_REMOVED lines=8> */
[----:B------:R-:W-:Y:S01]  /*101d0*/  @!P3 IADD3 R12, PT, PT, R12, -R4, RZ ;  /* 0x800000040c0cb210 */ /* 0x000fe20007ffe0ff */
[----:B-1----:R-:W-:Y:S01]  /*101e0*/  IMAD.MOV.U32 R2, RZ, RZ, R9 ;  /* 0x000000ffff027224 */ /* 0x002fe200078e0009 */
[C---:B------:R-:W-:Y:S01]  /*101f0*/  ISETP.GT.U32.AND P3, PT, R4.reuse, R14, PT ;  /* 0x0000000e0400720c */ /* 0x040fe20003f64070 */
[----:B------:R-:W-:Y:S01]  /*10200*/  IMAD.HI.U32 R6, R7, R3, RZ ;  /* 0x0000000307067227 */ /* 0x000fe200078e00ff */
[----:B------:R-:W-:-:S02]  /*10210*/  ISETP.GT.U32.AND P4, PT, R4, R12, PT ;  /* 0x0000000c0400720c */ /* 0x000fc40003f84070 */
[----:B------:R-:W-:Y:S01]  /*10220*/  IABS R47, R32 ;  /* 0x00000020002f7213 */ /* 0x000fe20000000000 */
[----:B------:R-:W-:Y:S01]  /*10230*/  @!P0 IMAD.MOV R2, RZ, RZ, -R2 ;  /* 0x000000ffff028224 */ /* 0x000fe200078e0a02 */
[----:B------:R-:W-:Y:S01]  /*10240*/  ISETP.GT.U32.AND P0, PT, R4, R11, PT ;  /* 0x0000000b0400720c */ /* 0x000fe20003f04070 */
[----:B------:R-:W-:Y:S01]  /*10250*/  IMAD.HI.U32 R9, R7, R16, RZ ;  /* 0x0000001007097227 */ /* 0x000fe200078e00ff */
[----:B------:R-:W-:Y:S02]  /*10260*/  IABS R84, R40 ;  /* 0x0000002800547213 */ /* 0x000fe40000000000 */
[----:B------:R1:W-:Y:S01]  /*10270*/  STL [R1+0x4f4], R2 ;  /* 0x0004f40201007387 */ /* 0x0003e20000100800 */
[----:B------:R-:W-:Y:S02]  /*10280*/  @!P6 IMAD.IADD R10, R10, 0x1, -R4 ;  /* 0x000000010a0ae824 */ /* 0x000fe400078e0a04 */
[----:B------:R-:W-:Y:S02]  /*10290*/  IMAD.MOV R6, RZ, RZ, -R6 ;  /* 0x000000ffff067224 */ /* 0x000fe400078e0a06 */
[----:B------:R-:W-:Y:S01]  /*102a0*/  IMAD.MOV R9, RZ, RZ, -R9 ;  /* 0x000000ffff097224 */ /* 0x000fe200078e0a09 */
[C---:B------:R-:W-:Y:S01]  /*102b0*/  ISETP.GT.U32.AND P6, PT, R4.reuse, R10, PT ;  /* 0x0000000a0400720c */ /* 0x040fe20003fc4070 */
[----:B------:R-:W-:-:S02]  /*102c0*/  IMAD R3, R4, R6, R3 ;  /* 0x0000000604037224 */ /* 0x000fc400078e0203 */
[----:B------:R-:W-:Y:S02]  /*102d0*/  IMAD R16, R4, R9, R16 ;  /* 0x0000000904107224 */ /* 0x000fe400078e0210 */
[--C-:B------:R-:W-:Y:S01]  /*102e0*/  @!P3 IMAD.IADD R14, R14, 0x1, -R4.reuse ;  /* 0x000000010e0eb824 */ /* 0x100fe200078e0a04 */
[C---:B------:R-:W-:Y:S01]  /*102f0*/  ISETP.GT.U32.AND P3, PT, R4.reuse, R3, PT ;  /* 0x000000030400720c */ /* 0x040fe20003f64070 */
[--C-:B------:R-:W-:Y:S01]  /*10300*/  @!P0 IMAD.IADD R11, R11, 0x1, -R4.reuse ;  /* 0x000000010b0b8824 */ /* 0x100fe200078e0a04 */
[----:B------:R-:W-:Y:S01]  /*10310*/  ISETP.GT.U32.AND P0, PT, R4, R16, PT ;  /* 0x000000100400720c */ /* 0x000fe20003f04070 */
[C---:B------:R-:W-:Y:S02]  /*10320*/  VIADD R6, R0.reuse, 0x145 ;  /* 0x0000014500067836 */ /* 0x040fe40000000000 */
[----:B------:R-:W-:Y:S02]  /*10330*/  VIADD R9, R0, 0x146 ;  /* 0x0000014600097836 */ /* 0x000fe40000000000 */
[--C-:B------:R-:W-:Y:S01]  /*10340*/  @!P4 IMAD.IADD R12, R12, 0x1, -R4.reuse ;  /* 0x000000010c0cc824 */ /* 0x100fe200078e0a04 */
[----:B------:R-:W-:Y:S01]  /*10350*/  IABS R19, R6 ;  /* 0x0000000600137213 */ /* 0x000fe20000000000 */
[----:B------:R-:W-:Y:S01]  /*10360*/  @!P6 IMAD.IADD R10, R10, 0x1, -R4 ;  /* 0x000000010a0ae824 */ /* 0x000fe200078e0a04 */
[----:B------:R-:W-:Y:S01]  /*10370*/  ISETP.GE.AND P6, PT, R21, RZ, PT ;  /* 0x000000ff1500720c */ /* 0x000fe20003fc6270 */
[----:B------:R-:W-:Y:S01]  /*10380*/  IMAD.MOV.U32 R22, RZ, RZ, R14 ;  /* 0x000000ffff167224 */ /* 0x000fe200078e000e */
[----:B------:R-:W-:Y:S01]  /*10390*/  IABS R21, R9 ;  /* 0x0000000900157213 */ /* 0x000fe20000000000 */
[----:B-1----:R-:W-:Y:S01]  /*103a0*/  IMAD.MOV.U32 R2, RZ, RZ, R12 ;  /* 0x000000ffff027224 */ /* 0x002fe200078e000c */
[----:B------:R-:W-:Y:S01]  /*103b0*/  ISETP.GE.AND P4, PT, R5, RZ, PT ;  /* 0x000000ff0500720c */ /* 0x000fe20003f86270 */
[----:B------:R-:W-:Y:S01]  /*103c0*/  IMAD.HI.U32 R5, R7, R19, RZ ;  /* 0x0000001307057227 */ /* 0x000fe200078e00ff */
[----:B------:R-:W-:-:S03]  /*103d0*/  @!P0 IADD3 R16, PT, PT, R16, -R4, RZ ;  /* 0x8000000410108210 */ /* 0x000fc60007ffe0ff */
[----:B------:R-:W-:Y:S01]  /*103e0*/  @!P3 IMAD.IADD R3, R3, 0x1, -R4 ;  /* 0x000000010303b824 */ /* 0x000fe200078e0a04 */
[----:B------:R-:W-:Y:S01]  /*103f0*/  ISETP.GE.AND P3, PT, R18, RZ, PT ;  /* 0x000000ff1200720c */ /* 0x000fe20003f66270 */
[----:B------:R-:W-:Y:S01]  /*10400*/  @!P2 IMAD.MOV R22, RZ, RZ, -R22 ;  /* 0x000000ffff16a224 */ /* 0x000fe200078e0a16 */
[C---:B------:R-:W-:Y:S01]  /*10410*/  ISETP.GT.U32.AND P2, PT, R4.reuse, R16, PT ;  /* 0x000000100400720c */ /* 0x040fe20003f44070 */
[----:B------:R-:W-:Y:S01]  /*10420*/  IMAD.MOV.U32 R18, RZ, RZ, R21 ;  /* 0x000000ffff127224 */ /* 0x000fe200078e0015 */
[----:B------:R-:W-:Y:S01]  /*10430*/  ISETP.GT.U32.AND P0, PT, R4, R3, PT ;  /* 0x000000030400720c */ /* 0x000fe20003f04070 */
[----:B------:R-:W-:Y:S01]  /*10440*/  @!P5 IMAD.MOV R2, RZ, RZ, -R2 ;  /* 0x000000ffff02d224 */ /* 0x000fe200078e0a02 */
[----:B------:R-:W-:Y:S01]  /*10450*/  STL [R1+0x4e4], R22 ;  /* 0x0004e41601007387 */ /* 0x000fe20000100800 */
[----:B------:R-:W-:Y:S02]  /*10460*/  IMAD.MOV R5, RZ, RZ, -R5 ;  /* 0x000000ffff057224 */ /* 0x000fe400078e0a05 */
[C---:B------:R-:W-:Y:S01]  /*10470*/  IMAD.HI.U32 R17, R7.reuse, R20, RZ ;  /* 0x0000001407117227 */ /* 0x040fe200078e00ff */
[----:B------:R1:W-:Y:S03]  /*10480*/  STL [R1+0x4d8], R2 ;  /* 0x0004d80201007387 */ /* 0x0003e60000100800 */
[----:B------:R-:W-:-:S04]  /*10490*/  IMAD.HI.U32 R14, R7, R18, RZ ;  /* 0x00000012070e7227 */ /* 0x000fc800078e00ff */
[C---:B------:R-:W-:Y:S02]  /*104a0*/  IMAD R19, R4.reuse, R5, R19 ;  /* 0x0000000504137224 */ /* 0x040fe400078e0213 */
[----:B------:R-:W-:Y:S02]  /*104b0*/  IMAD.MOV R17, RZ, RZ, -R17 ;  /* 0x000000ffff117224 */ /* 0x000fe400078e0a11 */
[----:B-1----:R-:W-:Y:S02]  /*104c0*/  IMAD.MOV.U32 R2, RZ, RZ, R10 ;  /* 0x000000ffff027224 */ /* 0x002fe400078e000a */
[----:B------:R-:W-:Y:S02]  /*104d0*/  IMAD.MOV R12, RZ, RZ, -R14 ;  /* 0x000000ffff0c7224 */ /* 0x000fe400078e0a0e */
[----:B------:R-:W-:Y:S01]  /*104e0*/  @!P4 IMAD.MOV R2, RZ, RZ, -R2 ;  /* 0x000000ffff02c224 */ /* 0x000fe200078e0a02 */
[C---:B------:R-:W-:Y:S01]  /*104f0*/  ISETP.GT.U32.AND P4, PT, R4.reuse, R19, PT ;  /* 0x000000130400720c */ /* 0x040fe20003f84070 */
[----:B------:R-:W-:-:S02]  /*10500*/  IMAD R20, R4, R17, R20 ;  /* 0x0000001104147224 */ /* 0x000fc400078e0214 */
[----:B------:R-:W-:Y:S02]  /*10510*/  IMAD R18, R4, R12, R18 ;  /* 0x0000000c04127224 */ /* 0x000fe400078e0212 */
[--C-:B------:R-:W-:Y:S01]  /*10520*/  @!P2 IMAD.IADD R16, R16, 0x1, -R4.reuse ;  /* 0x000000011010a824 */ /* 0x100fe200078e0a04 */
[C---:B------:R-:W-:Y:S01]  /*10530*/  ISETP.GT.U32.AND P5, PT, R4.reuse, R20, PT ;  /* 0x000000140400720c */ /* 0x040fe20003fa4070 */
[--C-:B------:R-:W-:Y:S01]  /*10540*/  @!P0 IMAD.IADD R3, R3, 0x1, -R4.reuse ;  /* 0x0000000103038824 */ /* 0x100fe200078e0a04 */
[----:B------:R-:W-:Y:S01]  /*10550*/  ISETP.GT.U32.AND P2, PT, R4, R18, PT ;  /* 0x000000120400720c */ /* 0x000fe20003f44070 */
[----:B------:R-:W-:Y:S01]  /*10560*/  @!P1 IMAD.MOV R11, RZ, RZ, -R11 ;  /* 0x000000ffff0b9224 */ /* 0x000fe200078e0a0b */
[----:B------:R-:W-:Y:S01]  /*10570*/  ISETP.GE.AND P0, PT, R6, RZ, PT ;  /* 0x000000ff0600720c */ /* 0x000fe20003f06270 */
[C---:B------:R-:W-:Y:S01]  /*10580*/  VIADD R6, R0.reuse, 0x148 ;  /* 0x0000014800067836 */ /* 0x040fe20000000000 */
[----:B------:R-:W-:Y:S01]  /*10590*/  ISETP.GE.AND P1, PT, R15, RZ, PT ;  /* 0x000000ff0f00720c */ /* 0x000fe20003f26270 */
[----:B------:R-:W-:Y:S01]  /*105a0*/  @!P4 IMAD.IADD R19, R19, 0x1, -R4 ;  /* 0x000000011313c824 */ /* 0x000fe200078e0a04 */
[----:B------:R1:W-:Y:S01]  /*105b0*/  STL [R1+0x4e0], R11 ;  /* 0x0004e00b01007387 */ /* 0x0003e20000100800 */
[----:B------:R-:W-:-:S02]  /*105c0*/  VIADD R5, R0, 0x147 ;  /* 0x0000014700057836 */ /* 0x000fc40000000000 */
[----:B------:R-:W-:Y:S01]  /*105d0*/  VIADD R10, R0, 0x149 ;  /* 0x00000149000a7836 */ /* 0x000fe20000000000 */
[----:B------:R-:W-:Y:S01]  /*105e0*/  ISETP.GT.U32.AND P4, PT, R4, R19, PT ;  /* 0x000000130400720c */ /* 0x000fe20003f84070 */
[--C-:B------:R-:W-:Y:S01]  /*105f0*/  @!P5 IMAD.IADD R20, R20, 0x1, -R4.reuse ;  /* 0x000000011414d824 */ /* 0x100fe200078e0a04 */
[----:B------:R-:W-:Y:S01]  /*10600*/  ISETP.GE.AND P5, PT, R9, RZ, PT ;  /* 0x000000ff0900720c */ /* 0x000fe20003fa6270 */
[----:B------:R-:W-:Y:S01]  /*10610*/  @!P2 IMAD.IADD R18, R18, 0x1, -R4 ;  /* 0x000000011212a824 */ /* 0x000fe200078e0a04 */
[----:B------:R-:W-:Y:S01]  /*10620*/  IABS R9, R6 ;  /* 0x0000000600097213 */ /* 0x000fe20000000000 */
[----:B------:R2:W-:Y:S01]  /*10630*/  STL [R1+0x4dc], R2 ;  /* 0x0004dc0201007387 */ /* 0x0005e20000100800 */
[----:B------:R-:W-:Y:S01]  /*10640*/  IABS R15, R5 ;  /* 0x00000005000f7213 */ /* 0x000fe20000000000 */
[----:B------:R-:W-:Y:S01]  /*10650*/  IMAD.MOV.U32 R22, RZ, RZ, R16 ;  /* 0x000000ffff167224 */ /* 0x000fe200078e0010 */
[----:B------:R-:W-:Y:S01]  /*10660*/  ISETP.GT.U32.AND P2, PT, R4, R18, PT ;  /* 0x000000120400720c */ /* 0x000fe20003f44070 */
[----:B-1----:R-:W-:Y:S01]  /*10670*/  IMAD.HI.U32 R11, R7, R9, RZ ;  /* 0x00000009070b7227 */ /* 0x002fe200078e00ff */
[----:B------:R-:W-:-:S03]  /*10680*/  IABS R17, R10 ;  /* 0x0000000a00117213 */ /* 0x000fc60000000000 */
[----:B------:R-:W-:Y:S02]  /*10690*/  IMAD.MOV R14, RZ, RZ, -R11 ;  /* 0x000000ffff0e7224 */ /* 0x000fe400078e0a0b */
[----:B--2---:R-:W-:Y:S01]  /*106a0*/  IMAD.MOV.U32 R2, RZ, RZ, R3 ;  /* 0x000000ffff027224 */ /* 0x004fe200078e0003 */
[----:B------:R-:W-:Y:S01]  /*106b0*/  IADD3 R3, PT, PT, R0, 0x14a, RZ ;  /* 0x0000014a00037810 */ /* 0x000fe20007ffe0ff */
[----:B------:R-:W-:-:S04]  /*106c0*/  IMAD.HI.U32 R12, R7, R15, RZ ;  /* 0x0000000f070c7227 */ /* 0x000fc800078e00ff */
[----:B------:R-:W-:Y:S01]  /*106d0*/  @!P6 IMAD.MOV R2, RZ, RZ, -R2 ;  /* 0x000000ffff02e224 */ /* 0x000fe200078e0a02 */
[C---:B------:R-:W-:Y:S01]  /*106e0*/  ISETP.GT.U32.AND P6, PT, R4.reuse, R20, PT ;  /* 0x000000140400720c */ /* 0x040fe20003fc4070 */
[----:B------:R-:W-:Y:S01]  /*106f0*/  @!P4 IMAD.IADD R19, R19, 0x1, -R4 ;  /* 0x000000011313c824 */ /* 0x000fe200078e0a04 */
[----:B------:R-:W-:Y:S01]  /*10700*/  ISETP.GE.AND P4, PT, R5, RZ, PT ;  /* 0x000000ff0500720c */ /* 0x000fe20003f86270 */
[----:B------:R-:W-:Y:S01]  /*10710*/  IMAD R5, R4, R14, R9 ;  /* 0x0000000e04057224 */ /* 0x000fe200078e0209 */
[----:B------:R1:W-:Y:S01]  /*10720*/  STL [R1+0x4d0], R2 ;  /* 0x0004d00201007387 */ /* 0x0003e20000100800 */
[----:B------:R-:W-:Y:S02]  /*10730*/  IMAD.MOV R12, RZ, RZ, -R12 ;  /* 0x000000ffff0c7224 */ /* 0x000fe400078e0a0c */
[----:B------:R-:W-:Y:S01]  /*10740*/  @!P2 IMAD.IADD R18, R18, 0x1, -R4 ;  /* 0x000000011212a824 */ /* 0x000fe200078e0a04 */
[C---:B------:R-:W-:Y:S01]  /*10750*/  ISETP.GT.U32.AND P2, PT, R4.reuse, R5, PT ;  /* 0x000000050400720c */ /* 0x040fe20003f44070 */
[----:B------:R-:W-:Y:S01]  /*10760*/  IMAD R15, R4, R12, R15 ;  /* 0x0000000c040f7224 */ /* 0x000fe200078e020f */
[----:B------:R-:W-:Y:S01]  /*10770*/  IABS R12, R3 ;  /* 0x00000003000c7213 */ /* 0x000fe20000000000 */
[----:B------:R-:W-:-:S02]  /*10780*/  VIADD R9, R0, 0x14b ;  /* 0x0000014b00097836 */ /* 0x000fc40000000000 */
[----:B------:R-:W-:Y:S01]  /*10790*/  @!P6 IMAD.IADD R20, R20, 0x1, -R4 ;  /* 0x000000011414e824 */ /* 0x000fe200078e0a04 */
[----:B------:R-:W-:Y:S01]  /*107a0*/  ISETP.GT.U32.AND P6, PT, R4, R15, PT ;  /* 0x0000000f0400720c */ /* 0x000fe20003fc4070 */
[----:B------:R-:W-:Y:S01]  /*107b0*/  @!P3 IMAD.MOV R22, RZ, RZ, -R22 ;  /* 0x000000ffff16b224 */ /* 0x000fe200078e0a16 */
[----:B------:R-:W-:Y:S01]  /*107c0*/  IABS R14, R9 ;  /* 0x00000009000e7213 */ /* 0x000fe20000000000 */
[----:B-1----:R-:W-:Y:S02]  /*107d0*/  IMAD.MOV.U32 R2, RZ, RZ, R20 ;  /* 0x000000ffff027224 */ /* 0x002fe400078e0014 */
[----:B------:R-:W-:Y:S01]  /*107e0*/  IMAD.MOV.U32 R11, RZ, RZ, R12 ;  /* 0x000000ffff0b7224 */ /* 0x000fe200078e000c */
[----:B------:R-:W-:Y:S01]  /*107f0*/  STL [R1+0x474], R22 ;  /* 0x0004741601007387 */ /* 0x000fe20000100800 */
[----:B------:R-:W-:Y:S01]  /*10800*/  @!P2 IMAD.IADD R5, R5, 0x1, -R4 ;  /* 0x000000010505a824 */ /* 0x000fe200078e0a04 */
[----:B------:R-:W-:Y:S01]  /*10810*/  @!P1 IADD3 R2, PT, PT, -R2, RZ, RZ ;  /* 0x000000ff02029210 */ /* 0x000fe20007ffe1ff */
[----:B------:R-:W-:-:S03]  /*10820*/  IMAD.HI.U32 R16, R7, R14, RZ ;  /* 0x0000000e07107227 */ /* 0x000fc600078e00ff */
[----:B------:R-:W-:Y:S01]  /*10830*/  ISETP.GT.U32.AND P3, PT, R4, R5, PT ;  /* 0x000000050400720c */ /* 0x000fe20003f64070 */
[----:B------:R-:W-:Y:S01]  /*10840*/  @!P6 IMAD.IADD R15, R15, 0x1, -R4 ;  /* 0x000000010f0fe824 */ /* 0x000fe200078e0a04 */
[----:B------:R1:W-:Y:S01]  /*10850*/  STL [R1+0x4a0], R2 ;  /* 0x0004a00201007387 */ /* 0x0003e20000100800 */
[C---:B------:R-:W-:Y:S01]  /*10860*/  IMAD.HI.U32 R21, R7.reuse, R17, RZ ;  /* 0x0000001107157227 */ /* 0x040fe200078e00ff */
[----:B------:R-:W-:Y:S02]  /*10870*/  ISETP.GE.AND P6, PT, R6, RZ, PT ;  /* 0x000000ff0600720c */ /* 0x000fe40003fc6270 */
[----:B------:R-:W-:Y:S01]  /*10880*/  ISETP.GT.U32.AND P2, PT, R4, R15, PT ;  /* 0x0000000f0400720c */ /* 0x000fe20003f44070 */
[----:B------:R-:W-:Y:S02]  /*10890*/  IMAD.MOV R16, RZ, RZ, -R16 ;  /* 0x000000ffff107224 */ /* 0x000fe400078e0a10 */
[----:B------:R-:W-:-:S04]  /*108a0*/  IMAD.HI.U32 R12, R7, R11, RZ ;  /* 0x0000000b070c7227 */ /* 0x000fc800078e00ff */
[----:B------:R-:W-:Y:S02]  /*108b0*/  IMAD.MOV R21, RZ, RZ, -R21 ;  /* 0x000000ffff157224 */ /* 0x000fe400078e0a15 */
[C---:B------:R-:W-:Y:S02]  /*108c0*/  IMAD R14, R4.reuse, R16, R14 ;  /* 0x00000010040e7224 */ /* 0x040fe400078e020e */
[----:B-1----:R-:W-:Y:S02]  /*108d0*/  IMAD.MOV.U32 R2, RZ, RZ, R18 ;  /* 0x000000ffff027224 */ /* 0x002fe400078e0012 */
[----:B------:R-:W-:Y:S02]  /*108e0*/  IMAD.MOV R12, RZ, RZ, -R12 ;  /* 0x000000ffff0c7224 */ /* 0x000fe400078e0a0c */
[C---:B------:R-:W-:Y:S02]  /*108f0*/  IMAD R17, R4.reuse, R21, R17 ;  /* 0x0000001504117224 */ /* 0x040fe400078e0211 */
[----:B------:R-:W-:Y:S01]  /*10900*/  @!P3 IMAD.IADD R5, R5, 0x1, -R4 ;  /* 0x000000010505b824 */ /* 0x000fe200078e0a04 */
[C---:B------:R-:W-:Y:S01]  /*10910*/  ISETP.GT.U32.AND P3, PT, R4.reuse, R14, PT ;  /* 0x0000000e0400720c */ /* 0x040fe20003f64070 */
[----:B------:R-:W-:Y:S01]  /*10920*/  @!P0 IMAD.MOV R19, RZ, RZ, -R19 ;  /* 0x000000ffff138224 */ /* 0x000fe200078e0a13 */
[----:B------:R-:W-:Y:S01]  /*10930*/  ISETP.GT.U32.AND P1, PT, R4, R17, PT ;  /* 0x000000110400720c */ /* 0x000fe20003f24070 */
[----:B------:R-:W-:Y:S01]  /*10940*/  @!P5 IMAD.MOV R2, RZ, RZ, -R2 ;  /* 0x000000ffff02d224 */ /* 0x000fe200078e0a02 */
[----:B------:R-:W-:Y:S01]  /*10950*/  ISETP.GE.AND P0, PT, R10, RZ, PT ;  /* 0x000000ff0a00720c */ /* 0x000fe20003f06270 */
[----:B------:R-:W-:Y:S01]  /*10960*/  IMAD R11, R4, R12, R11 ;  /* 0x0000000c040b7224 */ /* 0x000fe200078e020b */
[----:B------:R-:W-:Y:S01]  /*10970*/  STL [R1+0x478], R19 ;  /* 0x0004781301007387 */ /* 0x000fe20000100800 */
[----:B------:R-:W-:Y:S01]  /*10980*/  @!P2 IMAD.IADD R15, R15, 0x1, -R4 ;  /* 0x000000010f0fa824 */ /* 0x000fe200078e0a04 */
[----:B------:R-:W-:Y:S01]  /*10990*/  ISETP.GE.AND P2, PT, R3, RZ, PT ;  /* 0x000000ff0300720c */ /* 0x000fe20003f46270 */
[----:B------:R-:W-:Y:S01]  /*109a0*/  VIADD R3, R0, 0x14d ;  /* 0x0000014d00037836 */ /* 0x000fe20000000000 */
[----:B------:R1:W-:Y:S01]  /*109b0*/  STL [R1+0x4c0], R2 ;  /* 0x0004c00201007387 */ /* 0x0003e20000100800 */
[----:B------:R-:W-:Y:S01]  /*109c0*/  ISETP.GT.U32.AND P5, PT, R4, R11, PT ;  /* 0x0000000b0400720c */ /* 0x000fe20003fa4070 */
[----:B------:R-:W-:-:S02]  /*109d0*/  VIADD R6, R0, 0x14c ;  /* 0x0000014c00067836 */ /* 0x000fc40000000000 */
[--C-:B------:R-:W-:Y:S01]  /*109e0*/  @!P3 IMAD.IADD R14, R14, 0x1, -R4.reuse ;  /* 0x000000010e0eb824 */ /* 0x100fe200078e0a04 */
[----:B------:R-:W-:Y:S01]  /*109f0*/  IABS R16, R3 ;  /* 0x0000000300107213 */ /* 0x000fe20000000000 */
[----:B------:R-:W-:Y:S01]  /*10a00*/  @!P1 IMAD.IADD R17, R17, 0x1, -R4 ;  /* 0x0000000111119824 */ /* 0x000fe200078e0a04 */
[----:B------:R-:W-:Y:S01]  /*10a10*/  IABS R12, R6 ;  /* 0x00000006000c7213 */ /* 0x000fe20000000000 */
[----:B------:R-:W-:Y:S01]  /*10a20*/  VIADD R21, R0, 0x161 ;  /* 0x0000016100157836 */ /* 0x000fe20000000000 */
[----:B------:R-:W-:Y:S01]  /*10a30*/  ISETP.GT.U32.AND P3, PT, R4, R14, PT ;  /* 0x0000000e0400720c */ /* 0x000fe20003f64070 */
[----:B-1----:R-:W-:Y:S01]  /*10a40*/  IMAD.MOV.U32 R2, RZ, RZ, R15 ;  /* 0x000000ffff027224 */ /* 0x002fe200078e000f */
[----:B------:R-:W-:Y:S01]  /*10a50*/  ISETP.GE.AND P1, PT, R9, RZ, PT ;  /* 0x000000ff0900720c */ /* 0x000fe20003f26270 */
[----:B------:R-:W-:Y:S01]  /*10a60*/  IMAD.HI.U32 R10, R7, R12, RZ ;  /* 0x0000000c070a7227 */ /* 0x000fe200078e00ff */
[----:B------:R-:W-:-:S03]  /*10a70*/  IABS R22, R21 ;  /* 0x0000001500167213 */ /* 0x000fc60000000000 */
[----:B------:R-:W-:Y:S02]  /*10a80*/  @!P4 IMAD.MOV R2, RZ, RZ, -R2 ;  /* 0x000000ffff02c224 */ /* 0x000fe400078e0a02 */
[----:B------:R-:W-:Y:S01]  /*10a90*/  @!P5 IMAD.IADD R11, R11, 0x1, -R4 ;  /* 0x000000010b0bd824 */ /* 0x000fe200078e0a04 */
[----:B------:R-:W-:Y:S01]  /*10aa0*/  ISETP.GT.U32.AND P5, PT, R4, R17, PT ;  /* 0x000000110400720c */ /* 0x000fe20003fa4070 */
[----:B------:R-:W-:Y:S01]  /*10ab0*/  IMAD.MOV R10, RZ, RZ, -R10 ;  /* 0x000000ffff0a7224 */ /* 0x000fe200078e0a0a */
[----:B------:R1:W-:Y:S01]  /*10ac0*/  STL [R1+0x4c4], R2 ;  /* 0x0004c40201007387 */ /* 0x0003e20000100800 */
[----:B------:R-:W-:Y:S01]  /*10ad0*/  @!P3 IMAD.IADD R14, R14, 0x1, -R4 ;  /* 0x000000010e0eb824 */ /* 0x000fe200078e0a04 */
[C---:B------:R-:W-:Y:S01]  /*10ae0*/  ISETP.GT.U32.AND P4, PT, R4.reuse, R11, PT ;  /* 0x0000000b0400720c */ /* 0x040fe20003f84070 */
[----:B------:R-:W-:Y:S02]  /*10af0*/  IMAD R12, R4, R10, R12 ;  /* 0x0000000a040c7224 */ /* 0x000fe400078e020c */
[----:B------:R-:W-:-:S02]  /*10b00*/  VIADD R9, R0, 0x14e ;  /* 0x0000014e00097836 */ /* 0x000fc40000000000 */
[----:B------:R-:W-:-:S03]  /*10b10*/  IMAD.HI.U32 R25, R7, R22, RZ ;  /* 0x0000001607197227 */ /* 0x000fc600078e00ff */
[----:B------:R-:W-:Y:S01]  /*10b20*/  IABS R15, R9 ;  /* 0x00000009000f7213 */ /* 0x000fe20000000000 */
[----:B-1----:R-:W-:Y:S01]  /*10b30*/  IMAD.MOV.U32 R2, RZ, RZ, R5 ;  /* 0x000000ffff027224 */ /* 0x002fe200078e0005 */
[----:B------:R-:W-:Y:S01]  /*10b40*/  @!P5 IADD3 R17, PT, PT, R17, -R4, RZ ;  /* 0x800000041111d210 */ /* 0x000fe20007ffe0ff */
[----:B------:R-:W-:Y:S01]  /*10b50*/  IMAD.HI.U32 R5, R7, R16, RZ ;  /* 0x0000001007057227 */ /* 0x000fe200078e00ff */
[----:B------:R-:W-:-:S03]  /*10b60*/  ISETP.GT.U32.AND P5, PT, R4, R12, PT ;  /* 0x0000000c0400720c */ /* 0x000fc60003fa4070 */
[----:B------:R-:W-:Y:S02]  /*10b70*/  IMAD.MOV R5, RZ, RZ, -R5 ;  /* 0x000000ffff057224 */ /* 0x000fe400078e0a05 */
[----:B------:R-:W-:Y:S01]  /*10b80*/  @!P6 IMAD.MOV R2, RZ, RZ, -R2 ;  /* 0x000000ffff02e224 */ /* 0x000fe200078e0a02 */
[----:B------:R-:W-:Y:S01]  /*10b90*/  ISETP.GE.AND P6, PT, R6, RZ, PT ;  /* 0x000000ff0600720c */ /* 0x000fe20003fc6270 */
[----:B------:R-:W-:Y:S02]  /*10ba0*/  IMAD R16, R4, R5, R16 ;  /* 0x0000000504107224 */ /* 0x000fe400078e0210 */
[----:B------:R-:W-:Y:S01]  /*10bb0*/  VIADD R5, R0, 0x14f ;  /* 0x0000014f00057836 */ /* 0x000fe20000000000 */
[----:B------:R1:W-:Y:S01]  /*10bc0*/  STL [R1+0x4cc], R2 ;  /* 0x0004cc0201007387 */ /* 0x0003e20000100800 */
[----:B------:R-:W-:Y:S01]  /*10bd0*/  IMAD.HI.U32 R18, R7, R15, RZ ;  /* 0x0000000f07127227 */ /* 0x000fe200078e00ff */
[----:B------:R-:W-:-:S03]  /*10be0*/  ISETP.GT.U32.AND P3, PT, R4, R16, PT ;  /* 0x000000100400720c */ /* 0x000fc60003f64070 */
[----:B------:R-:W-:Y:S01]  /*10bf0*/  @!P4 IMAD.IADD R11, R11, 0x1, -R4 ;  /* 0x000000010b0bc824 */ /* 0x000fe200078e0a04 */
[----:B------:R-:W-:Y:S01]  /*10c00*/  ISETP.GE.AND P4, PT, R3, RZ, PT ;  /* 0x000000ff0300720c */ /* 0x000fe20003f86270 */
[----:B------:R-:W-:Y:S01]  /*10c10*/  IMAD.MOV R18, RZ, RZ, -R18 ;  /* 0x000000ffff127224 */ /* 0x000fe200078e0a12 */
[----:B------:R-:W-:Y:S01]  /*10c20*/  IABS R3, R5 ;  /* 0x0000000500037213 */ /* 0x000fe20000000000 */
[--C-:B------:R-:W-:Y:S02]  /*10c30*/  @!P5 IMAD.IADD R12, R12, 0x1, -R4.reuse ;  /* 0x000000010c0cd824 */ /* 0x100fe400078e0a04 */
[----:B-1----:R-:W-:Y:S02]  /*10c40*/  IMAD.MOV.U32 R2, RZ, RZ, R17 ;  /* 0x000000ffff027224 */ /* 0x002fe400078e0011 */
[C---:B------:R-:W-:Y:S01]  /*10c50*/  IMAD R15, R4.reuse, R18, R15 ;  /* 0x00000012040f7224 */ /* 0x040fe200078e020f */
[----:B------:R-:W-:Y:S01]  /*10c60*/  ISETP.GT.U32.AND P5, PT, R4, R12, PT ;  /* 0x0000000c0400720c */ /* 0x000fe20003fa4070 */
[----:B------:R-:W-:-:S02]  /*10c70*/  @!P3 IMAD.IADD R16, R16, 0x1, -R4 ;  /* 0x000000011010b824 */ /* 0x000fc400078e0a04 */
[----:B------:R-:W-:Y:S01]  /*10c80*/  @!P0 IMAD.MOV R2, RZ, RZ, -R2 ;  /* 0x000000ffff028224 */ /* 0x000fe200078e0a02 */
[----:B------:R-:W-:Y:S01]  /*10c90*/  ISETP.GE.AND P0, PT, R9, RZ, PT ;  /* 0x000000ff0900720c */ /* 0x000fe20003f06270 */
[----:B------:R-:W-:Y:S01]  /*10ca0*/  IMAD.MOV.U32 R17, RZ, RZ, R11 ;  /* 0x000000ffff117224 */ /* 0x000fe200078e000b */
[----:B------:R-:W-:Y:S01]  /*10cb0*/  ISETP.GT.U32.AND P3, PT, R4, R16, PT ;  /* 0x000000100400720c */ /* 0x000fe20003f64070 */
[----:B------:R-:W-:Y:S01]  /*10cc0*/  IMAD.HI.U32 R9, R7, R3, RZ ;  /* 0x0000000307097227 */ /* 0x000fe200078e00ff */
[----:B------:R1:W-:Y:S03]  /*10cd0*/  STL [R1+0x4c8], R2 ;  /* 0x0004c80201007387 */ /* 0x0003e60000100800 */
[----:B------:R-:W-:Y:S02]  /*10ce0*/  VIADD R6, R0, 0x150 ;  /* 0x0000015000067836 */ /* 0x000fe40000000000 */
[----:B------:R-:W-:Y:S01]  /*10cf0*/  @!P2 IMAD.MOV R17, RZ, RZ, -R17 ;  /* 0x000000ffff11a224 */ /* 0x000fe200078e0a11 */
[----:B------:R-:W-:Y:S01]  /*10d00*/  ISETP.GT.U32.AND P2, PT, R4, R15, PT ;  /* 0x0000000f0400720c */ /* 0x000fe20003f44070 */
[----:B------:R-:W-:Y:S01]  /*10d10*/  IMAD.MOV R9, RZ, RZ, -R9 ;  /* 0x000000ffff097224 */ /* 0x000fe200078e0a09 */
[----:B------:R-:W-:Y:S01]  /*10d20*/  IABS R10, R6 ;  /* 0x00000006000a7213 */ /* 0x000fe20000000000 */
[----:B------:R-:W-:Y:S01]  /*10d30*/  @!P5 IMAD.IADD R12, R12, 0x1, -R4 ;  /* 0x000000010c0cd824 */ /* 0x000fe200078e0a04 */
[----:B------:R2:W-:Y:S01]  /*10d40*/  STL [R1+0x4ac], R17 ;  /* 0x0004ac1101007387 */ /* 0x0005e20000100800 */
[----:B------:R-:W-:Y:S01]  /*10d50*/  IMAD R3, R4, R9, R3 ;  /* 0x0000000904037224 */ /* 0x000fe200078e0203 */
[----:B------:R-:W-:Y:S01]  /*10d60*/  ISETP.GE.AND P5, PT, R6, RZ, PT ;  /* 0x000000ff0600720c */ /* 0x000fe20003fa6270 */
[----:B-1----:R-:W-:-:S02]  /*10d70*/  IMAD.MOV.U32 R2, RZ, RZ, R14 ;  /* 0x000000ffff027224 */ /* 0x002fc400078e000e */
[----:B------:R-:W-:-:S04]  /*10d80*/  IMAD.HI.U32 R11, R7, R10, RZ ;  /* 0x0000000a070b7227 */ /* 0x000fc800078e00ff */
[----:B------:R-:W-:Y:S01]  /*10d90*/  @!P3 IMAD.IADD R16, R16, 0x1, -R4 ;  /* 0x000000011010b824 */ /* 0x000fe200078e0a04 */
[----:B------:R-:W-:Y:S01]  /*10da0*/  ISETP.GT.U32.AND P3, PT, R4, R3, PT ;  /* 0x000000030400720c */ /* 0x000fe20003f64070 */
[----:B------:R-:W-:Y:S01]  /*10db0*/  @!P1 IMAD.MOV R2, RZ, RZ, -R2 ;  /* 0x000000ffff029224 */ /* 0x000fe200078e0a02 */
[----:B------:R-:W-:Y:S01]  /*10dc0*/  ISETP.GE.AND P1, PT, R5, RZ, PT ;  /* 0x000000ff0500720c */ /* 0x000fe20003f26270 */
[----:B------:R-:W-:Y:S01]  /*10dd0*/  IMAD.MOV R5, RZ, RZ, -R11 ;  /* 0x000000ffff057224 */ /* 0x000fe200078e0a0b */
[----:B------:R-:W-:Y:S01]  /*10de0*/  IADD3 R11, PT, PT, R0, 0x151, RZ ;  /* 0x00000151000b7810 */ /* 0x000fe20007ffe0ff */
[----:B------:R-:W-:Y:S01]  /*10df0*/  @!P2 IMAD.IADD R15, R15, 0x1, -R4 ;  /* 0x000000010f0fa824 */ /* 0x000fe200078e0a04 */
[----:B------:R1:W-:Y:S01]  /*10e00*/  STL [R1+0x4a4], R2 ;  /* 0x0004a40201007387 */ /* 0x0003e20000100800 */
[C---:B------:R-:W-:Y:S01]  /*10e10*/  IMAD R10, R4.reuse, R5, R10 ;  /* 0x00000005040a7224 */ /* 0x040fe200078e020a */
[----:B------:R-:W-:Y:S01]  /*10e20*/  IABS R9, R11 ;  /* 0x0000000b00097213 */ /* 0x000fe20000000000 */
[----:B--2---:R-:W-:Y:S01]  /*10e30*/  IMAD.MOV.U32 R17, RZ, RZ, R12 ;  /* 0x000000ffff117224 */ /* 0x004fe200078e000c */
[----:B------:R-:W-:Y:S01]  /*10e40*/  ISETP.GT.U32.AND P2, PT, R4, R15, PT ;  /* 0x0000000f0400720c */ /* 0x000fe20003f44070 */
[----:B------:R-:W-:-:S02]  /*10e50*/  VIADD R6, R0, 0x152 ;  /* 0x0000015200067836 */ /* 0x000fc40000000000 */
[----:B------:R-:W-:Y:S01]  /*10e60*/  @!P6 IMAD.MOV R17, RZ, RZ, -R17 ;  /* 0x000000ffff11e224 */ /* 0x000fe200078e0a11 */
[C---:B------:R-:W-:Y:S01]  /*10e70*/  ISETP.GT.U32.AND P6, PT, R4.reuse, R10, PT ;  /* 0x0000000a0400720c */ /* 0x040fe20003fc4070 */
[----:B------:R-:W-:Y:S01]  /*10e80*/  @!P3 IMAD.IADD R3, R3, 0x1, -R4 ;  /* 0x000000010303b824 */ /* 0x000fe200078e0a04 */
[----:B------:R-:W-:Y:S01]  /*10e90*/  IABS R14, R6 ;  /* 0x00000006000e7213 */ /* 0x000fe20000000000 */
[----:B-1----:R-:W-:Y:S01]  /*10ea0*/  IMAD.MOV.U32 R2, RZ, RZ, R16 ;  /* 0x000000ffff027224 */ /* 0x002fe200078e0010 */
[----:B------:R-:W-:Y:S01]  /*10eb0*/  STL [R1+0x4bc], R17 ;  /* 0x0004bc1101007387 */ /* 0x000fe20000100800 */
[----:B------:R-:W-:Y:S01]  /*10ec0*/  IMAD.HI.U32 R16, R7, R9, RZ ;  /* 0x0000000907107227 */ /* 0x000fe200078e00ff */
[----:B------:R-:W-:-:S03]  /*10ed0*/  ISETP.GT.U32.AND P3, PT, R4, R3, PT ;  /* 0x000000030400720c */ /* 0x000fc60003f64070 */
[----:B------:R-:W-:Y:S01]  /*10ee0*/  @!P4 IMAD.MOV R2, RZ, RZ, -R2 ;  /* 0x000000ffff02c224 */ /* 0x000fe200078e0a02 */
[----:B------:R-:W-:Y:S01]  /*10ef0*/  ISETP.GE.AND P4, PT, R11, RZ, PT ;  /* 0x000000ff0b00720c */ /* 0x000fe20003f86270 */
[--C-:B------:R-:W-:Y:S01]  /*10f00*/  @!P2 IMAD.IADD R15, R15, 0x1, -R4.reuse ;  /* 0x000000010f0fa824 */ /* 0x100fe200078e0a04 */
[----:B------:R-:W-:Y:S01]  /*10f10*/  ISETP.GE.AND P2, PT, R6, RZ, PT ;  /* 0x000000ff0600720c */ /* 0x000fe20003f46270 */
[----:B------:R-:W-:Y:S01]  /*10f20*/  @!P6 IMAD.IADD R10, R10, 0x1, -R4 ;  /* 0x000000010a0ae824 */ /* 0x000fe200078e0a04 */
[----:B------:R1:W-:Y:S01]  /*10f30*/  STL [R1+0x4b8], R2 ;  /* 0x0004b80201007387 */ /* 0x0003e20000100800 */
[----:B------:R-:W-:-:S03]  /*10f40*/  IMAD.HI.U32 R6, R7, R14, RZ ;  /* 0x0000000e07067227 */ /* 0x000fc600078e00ff */
[----:B------:R-:W-:Y:S01]  /*10f50*/  ISETP.GT.U32.AND P6, PT, R4, R10, PT ;  /* 0x0000000a0400720c */ /* 0x000fe20003fc4070 */
[----:B------:R-:W-:Y:S01]  /*10f60*/  VIADD R5, R0, 0x153 ;  /* 0x0000015300057836 */ /* 0x000fe20000000000 */
[----:B------:R-:W-:Y:S01]  /*10f70*/  @!P3 IADD3 R3, PT, PT, R3, -R4, RZ ;  /* 0x800000040303b210 */ /* 0x000fe20007ffe0ff */
[----:B------:R-:W-:Y:S02]  /*10f80*/  IMAD.MOV R16, RZ, RZ, -R16 ;  /* 0x000000ffff107224 */ /* 0x000fe400078e0a10 */
[----:B------:R-:W-:Y:S01]  /*10f90*/  IMAD.MOV R6, RZ, RZ, -R6 ;  /* 0x000000ffff067224 */ /* 0x000fe200078e0a06 */
[----:B------:R-:W-:Y:S01]  /*10fa0*/  IABS R12, R5 ;  /* 0x00000005000c7213 */ /* 0x000fe20000000000 */
[----:B-1----:R-:W-:Y:S02]  /*10fb0*/  IMAD.MOV.U32 R2, RZ, RZ, R15 ;  /* 0x000000ffff027224 */ /* 0x002fe400078e000f */
[C---:B------:R-:W-:Y:S02]  /*10fc0*/  IMAD R9, R4.reuse, R16, R9 ;  /* 0x0000001004097224 */ /* 0x040fe400078e0209 */
[----:B------:R-:W-:Y:S01]  /*10fd0*/  @!P0 IMAD.MOV R2, RZ, RZ, -R2 ;  /* 0x000000ffff028224 */ /* 0x000fe200078e0a02 */
[----:B------:R-:W-:Y:S01]  /*10fe0*/  ISETP.GE.AND P0, PT, R5, RZ, PT ;  /* 0x000000ff0500720c */ /* 0x000fe20003f06270 */
[C---:B------:R-:W-:Y:S01]  /*10ff0*/  IMAD R14, R4.reuse, R6, R14 ;  /* 0x00000006040e7224 */ /* 0x040fe200078e020e */
[----:B------:R-:W-:Y:S01]  /*11000*/  ISETP.GT.U32.AND P3, PT, R4, R9, PT ;  /* 0x000000090400720c */ /* 0x000fe20003f64070 */
[----:B------:R-:W-:Y:S01]  /*11010*/  IMAD.HI.U32 R11, R7, R12, RZ ;  /* 0x0000000c070b7227 */ /* 0x000fe200078e00ff */
[----:B------:R1:W-:Y:S03]  /*11020*/  STL [R1+0x4b4], R2 ;  /* 0x0004b40201007387 */ /* 0x0003e60000100800 */
[----:B------:R-:W-:-:S02]  /*11030*/  IMAD.MOV R11, RZ, RZ, -R11 ;  /* 0x000000ffff0b7224 */ /* 0x000fc400078e0a0b */
[----:B------:R-:W-:Y:S02]  /*11040*/  @!P6 IMAD.IADD R10, R10, 0x1, -R4 ;  /* 0x000000010a0ae824 */ /* 0x000fe400078e0a04 */
[----:B------:R-:W-:Y:S02]  /*11050*/  IMAD R12, R4, R11, R12 ;  /* 0x0000000b040c7224 */ /* 0x000fe400078e020c */
[----:B------:R-:W-:Y:S02]  /*11060*/  VIADD R18, R0, 0x154 ;  /* 0x0000015400127836 */ /* 0x000fe40000000000 */
[----:B-1----:R-:W-:Y:S02]  /*11070*/  IMAD.MOV.U32 R2, RZ, RZ, R3 ;  /* 0x000000ffff027224 */ /* 0x002fe400078e0003 */
[----:B------:R-:W-:Y:S01]  /*11080*/  @!P3 IMAD.IADD R9, R9, 0x1, -R4 ;  /* 0x000000010909b824 */ /* 0x000fe200078e0a04 */
[----:B------:R-:W-:Y:S01]  /*11090*/  ISETP.GE.AND P6, PT, R18, RZ, PT ;  /* 0x000000ff1200720c */ /* 0x000fe20003fc6270 */
[----:B------:R-:W-:Y:S01]  /*110a0*/  @!P1 IMAD.MOV R2, RZ, RZ, -R2 ;  /* 0x000000ffff029224 */ /* 0x000fe200078e0a02 */
[----:B------:R-:W-:Y:S01]  /*110b0*/  ISETP.GT.U32.AND P1, PT, R4, R14, PT ;  /* 0x0000000e0400720c */ /* 0x000fe20003f24070 */
[----:B------:R-:W-:Y:S01]  /*110c0*/  VIADD R15, R0, 0x155 ;  /* 0x00000155000f7836 */ /* 0x000fe20000000000 */
[----:B------:R-:W-:Y:S01]  /*110d0*/  ISETP.GT.U32.AND P3, PT, R4, R9, PT ;  /* 0x000000090400720c */ /* 0x000fe20003f64070 */
[C---:B------:R-:W-:Y:S01]  /*110e0*/  VIADD R11, R0.reuse, 0x157 ;  /* 0x00000157000b7836 */ /* 0x040fe20000000000 */
[----:B------:R1:W-:Y:S01]  /*110f0*/  STL [R1+0x4b0], R2 ;  /* 0x0004b00201007387 */ /* 0x0003e20000100800 */
[----:B------:R-:W-:Y:S01]  /*11100*/  IABS R18, R18 ;  /* 0x0000001200127213 */ /* 0x000fe20000000000 */
[----:B------:R-:W-:Y:S01]  /*11110*/  VIADD R6, R0, 0x156 ;  /* 0x0000015600067836 */ /* 0x000fe20000000000 */
[----:B------:R-:W-:Y:S01]  /*11120*/  IABS R17, R15 ;  /* 0x0000000f00117213 */ /* 0x000fe20000000000 */
[----:B------:R-:W-:Y:S01]  /*11130*/  IMAD.MOV R25, RZ, RZ, -R25 ;  /* 0x000000ffff197224 */ /* 0x000fe200078e0a19 */
[----:B------:R-:W-:Y:S01]  /*11140*/  IABS R3, R11 ;  /* 0x0000000b00037213 */ /* 0x000fe20000000000 */
[----:B------:R-:W-:Y:S01]  /*11150*/  IMAD.HI.U32 R19, R7, R18, RZ ;  /* 0x0000001207137227 */ /* 0x000fe200078e00ff */
[----:B------:R-:W-:-:S03]  /*11160*/  IABS R5, R6 ;  /* 0x0000000600057213 */ /* 0x000fc60000000000 */
[----:B-1----:R-:W-:Y:S02]  /*11170*/  IMAD.MOV.U32 R2, RZ, RZ, R10 ;  /* 0x000000ffff027224 */ /* 0x002fe400078e000a */
[----:B------:R-:W-:Y:S02]  /*11180*/  @!P1 IMAD.IADD R14, R14, 0x1, -R4 ;  /* 0x000000010e0e9824 */ /* 0x000fe400078e0a04 */
[----:B------:R-:W-:Y:S01]  /*11190*/  @!P5 IMAD.MOV R2, RZ, RZ, -R2 ;  /* 0x000000ffff02d224 */ /* 0x000fe200078e0a02 */
[C---:B------:R-:W-:Y:S01]  /*111a0*/  ISETP.GT.U32.AND P5, PT, R4.reuse, R12, PT ;  /* 0x0000000c0400720c */ /* 0x040fe20003fa4070 */
[----:B------:R-:W-:Y:S01]  /*111b0*/  IMAD.MOV R19, RZ, RZ, -R19 ;  /* 0x000000ffff137224 */ /* 0x000fe200078e0a13 */
[C---:B------:R-:W-:Y:S01]  /*111c0*/  ISETP.GT.U32.AND P1, PT, R4.reuse, R14, PT ;  /* 0x0000000e0400720c */ /* 0x040fe20003f24070 */
[----:B------:R-:W-:Y:S01]  /*111d0*/  IMAD.HI.U32 R16, R7, R17, RZ ;  /* 0x0000001107107227 */ /* 0x000fe200078e00ff */
[----:B------:R1:W-:Y:S03]  /*111e0*/  STL [R1+0x4a8], R2 ;  /* 0x0004a80201007387 */ /* 0x0003e60000100800 */
[----:B------:R-:W-:Y:S01]  /*111f0*/  @!P3 IMAD.IADD R9, R9, 0x1, -R4 ;  /* 0x000000010909b824 */ /* 0x000fe200078e0a04 */
[----:B------:R-:W-:Y:S01]  /*11200*/  ISETP.GE.AND P3, PT, R15, RZ, PT ;  /* 0x000000ff0f00720c */ /* 0x000fe20003f66270 */
[----:B------:R-:W-:-:S02]  /*11210*/  IMAD R15, R4, R19, R18 ;  /* 0x00000013040f7224 */ /* 0x000fc400078e0212 */
[----:B------:R-:W-:Y:S02]  /*11220*/  IMAD.MOV R16, RZ, RZ, -R16 ;  /* 0x000000ffff107224 */ /* 0x000fe400078e0a10 */
[----:B------:R-:W-:Y:S01]  /*11230*/  @!P5 IADD3 R12, PT, PT, R12, -R4, RZ ;  /* 0x800000040c0cd210 */ /* 0x000fe20007ffe0ff */
[----:B------:R-:W-:Y:S02]  /*11240*/  IMAD.MOV.U32 R20, RZ, RZ, R9 ;  /* 0x000000ffff147224 */ /* 0x000fe400078e0009 */
[----:B------:R-:W-:Y:S01]  /*11250*/  @!P1 IMAD.IADD R14, R14, 0x1, -R4 ;  /* 0x000000010e0e9824 */ /* 0x000fe200078e0a04 */
[C---:B------:R-:W-:Y:S01]  /*11260*/  ISETP.GT.U32.AND P5, PT, R4.reuse, R12, PT ;  /* 0x0000000c0400720c */ /* 0x040fe20003fa4070 */
[C---:B------:R-:W-:Y:S01]  /*11270*/  IMAD R17, R4.reuse, R16, R17 ;  /* 0x0000001004117224 */ /* 0x040fe200078e0211 */
[----:B------:R-:W-:Y:S01]  /*11280*/  ISETP.GT.U32.AND P1, PT, R4, R15, PT ;  /* 0x0000000f0400720c */ /* 0x000fe20003f24070 */
[----:B-1----:R-:W-:Y:S02]  /*11290*/  IMAD.MOV.U32 R2, RZ, RZ, R14 ;  /* 0x000000ffff027224 */ /* 0x002fe400078e000e */
[----:B------:R-:W-:-:S04]  /*112a0*/  IMAD.HI.U32 R16, R7, R3, RZ ;  /* 0x0000000307107227 */ /* 0x000fc800078e00ff */
[----:B------:R-:W-:Y:S01]  /*112b0*/  @!P4 IMAD.MOV R20, RZ, RZ, -R20 ;  /* 0x000000ffff14c224 */ /* 0x000fe200078e0a14 */
[----:B------:R-:W-:Y:S01]  /*112c0*/  ISETP.GT.U32.AND P4, PT, R4, R17, PT ;  /* 0x000000110400720c */ /* 0x000fe20003f84070 */
[----:B------:R-:W-:Y:S01]  /*112d0*/  @!P2 IMAD.MOV R2, RZ, RZ, -R2 ;  /* 0x000000ffff02a224 */ /* 0x000fe200078e0a02 */
[----:B------:R-:W-:Y:S01]  /*112e0*/  ISETP.GE.AND P2, PT, R6, RZ, PT ;  /* 0x000000ff0600720c */ /* 0x000fe20003f46270 */
[----:B------:R-:W-:Y:S01]  /*112f0*/  IMAD.MOV R9, RZ, RZ, -R16 ;  /* 0x000000ffff097224 */ /* 0x000fe200078e0a10 */
[----:B------:R-:W-:Y:S01]  /*11300*/  STL [R1+0x47c], R20 ;  /* 0x00047c1401007387 */ /* 0x000fe20000100800 */
[----:B------:R-:W-:Y:S02]  /*11310*/  @!P5 IMAD.IADD R12, R12, 0x1, -R4 ;  /* 0x000000010c0cd824 */ /* 0x000fe400078e0a04 */
[----:B------:R-:W-:Y:S01]  /*11320*/  IMAD.HI.U32 R10, R7, R5, RZ ;  /* 0x00000005070a7227 */ /* 0x000fe200078e00ff */
[----:B------:R1:W-:Y:S03]  /*11330*/  STL [R1+0x49c], R2 ;  /* 0x00049c0201007387 */ /* 0x0003e60000100800 */
[----:B------:R-:W-:-:S02]  /*11340*/  IMAD R3, R4, R9, R3 ;  /* 0x0000000904037224 */ /* 0x000fc400078e0203 */
[----:B------:R-:W-:Y:S02]  /*11350*/  IMAD.MOV R10, RZ, RZ, -R10 ;  /* 0x000000ffff0a7224 */ /* 0x000fe400078e0a0a */
[----:B------:R-:W-:Y:S02]  /*11360*/  @!P1 IMAD.IADD R15, R15, 0x1, -R4 ;  /* 0x000000010f0f9824 */ /* 0x000fe400078e0a04 */
[C---:B------:R-:W-:Y:S02]  /*11370*/  IMAD R5, R4.reuse, R10, R5 ;  /* 0x0000000a04057224 */ /* 0x040fe400078e0205 */
[----:B-1----:R-:W-:Y:S01]  /*11380*/  IMAD.MOV.U32 R2, RZ, RZ, R12 ;  /* 0x000000ffff027224 */ /* 0x002fe200078e000c */
[----:B------:R-:W-:Y:S01]  /*11390*/  ISETP.GT.U32.AND P1, PT, R4, R15, PT ;  /* 0x0000000f0400720c */ /* 0x000fe20003f24070 */
[----:B------:R-:W-:Y:S01]  /*113a0*/  VIADD R9, R0, 0x159 ;  /* 0x0000015900097836 */ /* 0x000fe20000000000 */
[C---:B------:R-:W-:Y:S01]  /*113b0*/  ISETP.GT.U32.AND P5, PT, R4.reuse, R5, PT ;  /* 0x000000050400720c */ /* 0x040fe20003fa4070 */
[----:B------:R-:W-:Y:S01]  /*113c0*/  @!P0 IMAD.MOV R2, RZ, RZ, -R2 ;  /* 0x000000ffff028224 */ /* 0x000fe200078e0a02 */
[----:B------:R-:W-:Y:S01]  /*113d0*/  ISETP.GT.U32.AND P0, PT, R4, R3, PT ;  /* 0x000000030400720c */ /* 0x000fe20003f04070 */
[C---:B------:R-:W-:Y:S01]  /*113e0*/  VIADD R6, R0.reuse, 0x158 ;  /* 0x0000015800067836 */ /* 0x040fe20000000000 */
[----:B------:R-:W-:Y:S01]  /*113f0*/  IABS R14, R9 ;  /* 0x00000009000e7213 */ /* 0x000fe20000000000 */
[----:B------:R-:W-:Y:S01]  /*11400*/  @!P4 IMAD.IADD R17, R17, 0x1, -R4 ;  /* 0x000000011111c824 */ /* 0x000fe200078e0a04 */
[----:B------:R1:W-:Y:S01]  /*11410*/  STL [R1+0x498], R2 ;  /* 0x0004980201007387 */ /* 0x0003e20000100800 */
[----:B------:R-:W-:Y:S01]  /*11420*/  VIADD R10, R0, 0x15a ;  /* 0x0000015a000a7836 */ /* 0x000fe20000000000 */
[----:B------:R-:W-:Y:S01]  /*11430*/  IABS R16, R6 ;  /* 0x0000000600107213 */ /* 0x000fe20000000000 */
[C---:B------:R-:W-:Y:S01]  /*11440*/  IMAD R22, R4.reuse, R25, R22 ;  /* 0x0000001904167224 */ /* 0x040fe200078e0216 */
[----:B------:R-:W-:Y:S01]  /*11450*/  ISETP.GT.U32.AND P4, PT, R4, R17, PT ;  /* 0x000000110400720c */ /* 0x000fe20003f84070 */
[--C-:B------:R-:W-:Y:S01]  /*11460*/  @!P1 IMAD.IADD R15, R15, 0x1, -R4.reuse ;  /* 0x000000010f0f9824 */ /* 0x100fe200078e0a04 */
[----:B------:R-:W-:Y:S01]  /*11470*/  ISETP.GE.AND P1, PT, R11, RZ, PT ;  /* 0x000000ff0b00720c */ /* 0x000fe20003f26270 */
[--C-:B------:R-:W-:Y:S01]  /*11480*/  @!P5 IMAD.IADD R5, R5, 0x1, -R4.reuse ;  /* 0x000000010505d824 */ /* 0x100fe200078e0a04 */
[----:B------:R-:W-:Y:S01]  /*11490*/  IABS R12, R10 ;  /* 0x0000000a000c7213 */ /* 0x000fe20000000000 */
[----:B------:R-:W-:-:S02]  /*114a0*/  @!P0 IMAD.IADD R3, R3, 0x1, -R4 ;  /* 0x0000000103038824 */ /* 0x000fc400078e0a04 */
[C---:B------:R-:W-:Y:S01]  /*114b0*/  IMAD.HI.U32 R11, R7.reuse, R14, RZ ;  /* 0x0000000e070b7227 */ /* 0x040fe200078e00ff */
[C---:B------:R-:W-:Y:S02]  /*114c0*/  ISETP.GT.U32.AND P5, PT, R4.reuse, R5, PT ;  /* 0x000000050400720c */ /* 0x040fe40003fa4070 */
[----:B------:R-:W-:Y:S01]  /*114d0*/  ISETP.GT.U32.AND P0, PT, R4, R3, PT ;  /* 0x000000030400720c */ /* 0x000fe20003f04070 */
[----:B------:R-:W-:Y:S02]  /*114e0*/  IMAD.HI.U32 R18, R7, R16, RZ ;  /* 0x0000001007127227 */ /* 0x000fe400078e00ff */
[----:B------:R-:W-:Y:S02]  /*114f0*/  @!P4 IADD3 R17, PT, PT, R17, -R4, RZ ;  /* 0x800000041111c210 */ /* 0x000fe40007ffe0ff */
[----:B------:R-:W-:Y:S02]  /*11500*/  IMAD.MOV R11, RZ, RZ, -R11 ;  /* 0x000000ffff0b7224 */ /* 0x000fe400078e0a0b */
[----:B------:R-:W-:-:S02]  /*11510*/  IMAD.MOV R18, RZ, RZ, -R18 ;  /* 0x000000ffff127224 */ /* 0x000fc400078e0a12 */
[C---:B------:R-:W-:Y:S02]  /*11520*/  IMAD R14, R4.reuse, R11, R14 ;  /* 0x0000000b040e7224 */ /* 0x040fe400078e020e */
[C---:B------:R-:W-:Y:S02]  /*11530*/  IMAD R16, R4.reuse, R18, R16 ;  /* 0x0000001204107224 */ /* 0x040fe400078e0210 */
[--C-:B------:R-:W-:Y:S01]  /*11540*/  @!P0 IMAD.IADD R3, R3, 0x1, -R4.reuse ;  /* 0x0000000103038824 */ /* 0x100fe200078e0a04 */
[C---:B------:R-:W-:Y:S01]  /*11550*/  ISETP.GT.U32.AND P0, PT, R4.reuse, R14, PT ;  /* 0x0000000e0400720c */ /* 0x040fe20003f04070 */
[----:B------:R-:W-:Y:S01]  /*11560*/  IMAD.MOV.U32 R19, RZ, RZ, R15 ;  /* 0x000000ffff137224 */ /* 0x000fe200078e000f */
[----:B------:R-:W-:Y:S01]  /*11570*/  ISETP.GT.U32.AND P4, PT, R4, R16, PT ;  /* 0x000000100400720c */ /* 0x000fe20003f84070 */
[----:B------:R-:W-:Y:S01]  /*11580*/  @!P5 IMAD.IADD R5, R5, 0x1, -R4 ;  /* 0x000000010505d824 */ /* 0x000fe200078e0a04 */
[----:B------:R-:W-:Y:S01]  /*11590*/  ISETP.GE.AND P5, PT, R10, RZ, PT ;  /* 0x000000ff0a00720c */ /* 0x000fe20003fa6270 */
[----:B------:R-:W-:Y:S01]  /*115a0*/  @!P6 IMAD.MOV R19, RZ, RZ, -R19 ;  /* 0x000000ffff13e224 */ /* 0x000fe200078e0a13 */
[----:B------:R-:W-:Y:S01]  /*115b0*/  ISETP.GE.AND P6, PT, R6, RZ, PT ;  /* 0x000000ff0600720c */ /* 0x000fe20003fc6270 */
[----:B-1----:R-:W-:-:S02]  /*115c0*/  IMAD.MOV.U32 R2, RZ, RZ, R17 ;  /* 0x000000ffff027224 */ /* 0x002fc400078e0011 */
[----:B------:R-:W-:Y:S01]  /*115d0*/  VIADD R6, R0, 0x15b ;  /* 0x0000015b00067836 */ /* 0x000fe20000000000 */
[----:B------:R-:W-:Y:S01]  /*115e0*/  STL [R1+0x48c], R19 ;  /* 0x00048c1301007387 */ /* 0x000fe20000100800 */
[----:B------:R-:W-:Y:S02]  /*115f0*/  IMAD.MOV.U32 R17, RZ, RZ, R5 ;  /* 0x000000ffff117224 */ /* 0x000fe400078e0005 */
[--C-:B------:R-:W-:Y:S02]  /*11600*/  @!P0 IMAD.IADD R14, R14, 0x1, -R4.reuse ;  /* 0x000000010e0e8824 */ /* 0x100fe400078e0a04 */
[----:B------:R-:W-:Y:S01]  /*11610*/  @!P2 IMAD.MOV R17, RZ, RZ, -R17 ;  /* 0x000000ffff11a224 */ /* 0x000fe200078e0a11 */
[----:B------:R-:W-:Y:S01]  /*11620*/  ISETP.GE.AND P2, PT, R6, RZ, PT ;  /* 0x000000ff0600720c */ /* 0x000fe20003f46270 */
[----:B------:R-:W-:Y:S01]  /*11630*/  @!P4 IMAD.IADD R16, R16, 0x1, -R4 ;  /* 0x000000011010c824 */ /* 0x000fe200078e0a04 */
[----:B------:R-:W-:Y:S01]  /*11640*/  IABS R6, R6 ;  /* 0x0000000600067213 */ /* 0x000fe20000000000 */
[----:B------:R-:W-:Y:S01]  /*11650*/  @!P3 IMAD.MOV R2, RZ, RZ, -R2 ;  /* 0x000000ffff02b224 */ /* 0x000fe200078e0a02 */
[----:B------:R-:W-:Y:S01]  /*11660*/  ISETP.GT.U32.AND P0, PT, R4, R14, PT ;  /* 0x0000000e0400720c */ /* 0x000fe20003f04070 */
[----:B------:R-:W-:Y:S01]  /*11670*/  VIADD R5, R0, 0x15c ;  /* 0x0000015c00057836 */ /* 0x000fe20000000000 */
[----:B------:R-:W-:Y:S01]  /*11680*/  ISETP.GT.U32.AND P4, PT, R4, R16, PT ;  /* 0x000000100400720c */ /* 0x000fe20003f84070 */
[----:B------:R-:W-:Y:S01]  /*11690*/  IMAD.HI.U32 R11, R7, R6, RZ ;  /* 0x00000006070b7227 */ /* 0x000fe200078e00ff */
[----:B------:R1:W-:Y:S01]  /*116a0*/  STL [R1+0x480], R2 ;  /* 0x0004800201007387 */ /* 0x0003e20000100800 */
[----:B------:R-:W-:-:S02]  /*116b0*/  ISETP.GE.AND P3, PT, R9, RZ, PT ;  /* 0x000000ff0900720c */ /* 0x000fc40003f66270 */
[----:B------:R-:W-:Y:S01]  /*116c0*/  IMAD.MOV R11, RZ, RZ, -R11 ;  /* 0x000000ffff0b7224 */ /* 0x000fe200078e0a0b */
[----:B------:R2:W-:Y:S01]  /*116d0*/  STL [R1+0x494], R17 ;  /* 0x0004941101007387 */ /* 0x0005e20000100800 */
[----:B------:R-:W-:-:S04]  /*116e0*/  IMAD.HI.U32 R15, R7, R12, RZ ;  /* 0x0000000c070f7227 */ /* 0x000fc800078e00ff */
[----:B------:R-:W-:Y:S02]  /*116f0*/  IMAD R6, R4, R11, R6 ;  /* 0x0000000b04067224 */ /* 0x000fe400078e0206 */
[----:B-1----:R-:W-:Y:S01]  /*11700*/  IMAD.MOV.U32 R2, RZ, RZ, R3 ;  /* 0x000000ffff027224 */ /* 0x002fe200078e0003 */
[----:B------:R-:W-:Y:S01]  /*11710*/  @!P4 IADD3 R16, PT, PT, R16, -R4, RZ ;  /* 0x800000041010c210 */ /* 0x000fe20007ffe0ff */
[----:B------:R-:W-:Y:S01]  /*11720*/  @!P0 IMAD.IADD R14, R14, 0x1, -R4 ;  /* 0x000000010e0e8824 */ /* 0x000fe200078e0a04 */
[----:B--2---:R-:W-:Y:S01]  /*11730*/  IABS R17, R5 ;  /* 0x0000000500117213 */ /* 0x004fe20000000000 */
[----:B------:R-:W-:Y:S01]  /*11740*/  @!P1 IMAD.MOV R2, RZ, RZ, -R2 ;  /* 0x000000ffff029224 */ /* 0x000fe200078e0a02 */
[----:B------:R-:W-:Y:S01]  /*11750*/  ISETP.GE.AND P1, PT, R5, RZ, PT ;  /* 0x000000ff0500720c */ /* 0x000fe20003f26270 */
[----:B------:R-:W-:Y:S01]  /*11760*/  IMAD.MOV R15, RZ, RZ, -R15 ;  /* 0x000000ffff0f7224 */ /* 0x000fe200078e0a0f */
[----:B------:R-:W-:Y:S01]  /*11770*/  ISETP.GT.U32.AND P0, PT, R4, R6, PT ;  /* 0x000000060400720c */ /* 0x000fe20003f04070 */
[----:B------:R-:W-:Y:S01]  /*11780*/  IMAD.HI.U32 R5, R7, R17, RZ ;  /* 0x0000001107057227 */ /* 0x000fe200078e00ff */
[----:B------:R1:W-:Y:S03]  /*11790*/  STL [R1+0x490], R2 ;  /* 0x0004900201007387 */ /* 0x0003e60000100800 */
[----:B------:R-:W-:-:S02]  /*117a0*/  IMAD.MOV R5, RZ, RZ, -R5 ;  /* 0x000000ffff057224 */ /* 0x000fc400078e0a05 */
[----:B------:R-:W-:Y:S02]  /*117b0*/  IMAD.MOV.U32 R18, RZ, RZ, R16 ;  /* 0x000000ffff127224 */ /* 0x000fe400078e0010 */
[C---:B------:R-:W-:Y:S02]  /*117c0*/  IMAD R17, R4.reuse, R5, R17 ;  /* 0x0000000504117224 */ /* 0x040fe400078e0211 */
[----:B------:R-:W-:Y:S02]  /*117d0*/  IMAD R12, R4, R15, R12 ;  /* 0x0000000f040c7224 */ /* 0x000fe400078e020c */
[----:B------:R-:W-:Y:S02]  /*117e0*/  VIADD R3, R0, 0x15d ;  /* 0x0000015d00037836 */ /* 0x000fe40000000000 */
[----:B------:R-:W-:Y:S01]  /*117f0*/  @!P6 IMAD.MOV R18, RZ, RZ, -R18 ;  /* 0x000000ffff12e224 */ /* 0x000fe200078e0a12 */
[----:B------:R-:W-:Y:S01]  /*11800*/  ISETP.GT.U32.AND P6, PT, R4, R17, PT ;  /* 0x000000110400720c */ /* 0x000fe20003fc4070 */
[----:B------:R-:W-:Y:S01]  /*11810*/  @!P0 IMAD.IADD R6, R6, 0x1, -R4 ;  /* 0x0000000106068824 */ /* 0x000fe200078e0a04 */
[----:B------:R-:W-:Y:S01]  /*11820*/  ISETP.GT.U32.AND P4, PT, R4, R12, PT ;  /* 0x0000000c0400720c */ /* 0x000fe20003f84070 */
[----:B------:R-:W-:Y:S01]  /*11830*/  VIADD R10, R0, 0x15e ;  /* 0x0000015e000a7836 */ /* 0x000fe20000000000 */
[----:B------:R-:W-:Y:S01]  /*11840*/  IABS R9, R3 ;  /* 0x0000000300097213 */ /* 0x000fe20000000000 */
[----:B-1----:R-:W-:Y:S01]  /*11850*/  IMAD.MOV.U32 R2, RZ, RZ, R14 ;  /* 0x000000ffff027224 */ /* 0x002fe200078e000e */
[----:B------:R-:W-:Y:S01]  /*11860*/  ISETP.GT.U32.AND P0, PT, R4, R6, PT ;  /* 0x000000060400720c */ /* 0x000fe20003f04070 */
[----:B------:R-:W-:Y:S01]  /*11870*/  VIADD R16, R0, 0x15f ;  /* 0x0000015f00107836 */ /* 0x000fe20000000000 */
[----:B------:R-:W-:Y:S01]  /*11880*/  IABS R15, R10 ;  /* 0x0000000a000f7213 */ /* 0x000fe20000000000 */
[----:B------:R-:W-:Y:S01]  /*11890*/  IMAD.HI.U32 R11, R7, R9, RZ ;  /* 0x00000009070b7227 */ /* 0x000fe200078e00ff */
[----:B------:R-:W-:Y:S03]  /*118a0*/  STL [R1+0x488], R18 ;  /* 0x0004881201007387 */ /* 0x000fe60000100800 */
[----:B------:R-:W-:-:S02]  /*118b0*/  IMAD.MOV R11, RZ, RZ, -R11 ;  /* 0x000000ffff0b7224 */ /* 0x000fc400078e0a0b */
[----:B------:R-:W-:Y:S01]  /*118c0*/  @!P3 IMAD.MOV R2, RZ, RZ, -R2 ;  /* 0x000000ffff02b224 */ /* 0x000fe200078e0a02 */
[----:B------:R-:W-:Y:S01]  /*118d0*/  ISETP.GE.AND P3, PT, R3, RZ, PT ;  /* 0x000000ff0300720c */ /* 0x000fe20003f66270 */
[--C-:B------:R-:W-:Y:S02]  /*118e0*/  @!P6 IMAD.IADD R17, R17, 0x1, -R4.reuse ;  /* 0x000000011111e824 */ /* 0x100fe400078e0a04 */
[----:B------:R-:W-:Y:S01]  /*118f0*/  @!P4 IMAD.IADD R12, R12, 0x1, -R4 ;  /* 0x000000010c0cc824 */ /* 0x000fe200078e0a04 */
[----:B------:R1:W-:Y:S01]  /*11900*/  STL [R1+0x484], R2 ;  /* 0x0004840201007387 */ /* 0x0003e20000100800 */
[----:B------:R-:W-:Y:S01]  /*11910*/  IMAD.HI.U32 R5, R7, R15, RZ ;  /* 0x0000000f07057227 */ /* 0x000fe200078e00ff */
[C---:B------:R-:W-:Y:S02]  /*11920*/  ISETP.GT.U32.AND P6, PT, R4.reuse, R17, PT ;  /* 0x000000110400720c */ /* 0x040fe40003fc4070 */
[C---:B------:R-:W-:Y:S01]  /*11930*/  ISETP.GT.U32.AND P4, PT, R4.reuse, R12, PT ;  /* 0x0000000c0400720c */ /* 0x040fe20003f84070 */
[----:B------:R-:W-:Y:S01]  /*11940*/  IMAD R3, R4, R11, R9 ;  /* 0x0000000b04037224 */ /* 0x000fe200078e0209 */
[----:B------:R-:W-:Y:S01]  /*11950*/  IABS R9, R16 ;  /* 0x0000001000097213 */ /* 0x000fe20000000000 */
[----:B------:R-:W-:-:S02]  /*11960*/  IMAD.MOV R5, RZ, RZ, -R5 ;  /* 0x000000ffff057224 */ /* 0x000fc400078e0a05 */
[----:B------:R-:W-:Y:S01]  /*11970*/  @!P0 IMAD.IADD R6, R6, 0x1, -R4 ;  /* 0x0000000106068824 */ /* 0x000fe200078e0a04 */
[----:B------:R-:W-:Y:S01]  /*11980*/  ISETP.GT.U32.AND P0, PT, R4, R3, PT ;  /* 0x000000030400720c */ /* 0x000fe20003f04070 */
[----:B------:R-:W-:-:S04]  /*11990*/  IMAD.HI.U32 R11, R7, R9, RZ ;  /* 0x00000009070b7227 */ /* 0x000fc800078e00ff */
[----:B------:R-:W-:Y:S01]  /*119a0*/  IMAD R15, R4, R5, R15 ;  /* 0x00000005040f7224 */ /* 0x000fe200078e020f */
[----:B------:R-:W-:Y:S01]  /*119b0*/  IADD3 R5, PT, PT, R0, 0x160, RZ ;  /* 0x0000016000057810 */ /* 0x000fe20007ffe0ff */
[----:B------:R-:W-:Y:S02]  /*119c0*/  IMAD.MOV R11, RZ, RZ, -R11 ;  /* 0x000000ffff0b7224 */ /* 0x000fe400078e0a0b */
[--C-:B------:R-:W-:Y:S01]  /*119d0*/  @!P6 IMAD.IADD R17, R17, 0x1, -R4.reuse ;  /* 0x000000011111e824 */ /* 0x100fe200078e0a04 */
[----:B------:R-:W-:Y:S01]  /*119e0*/  IABS R24, R5 ;  /* 0x0000000500187213 */ /* 0x000fe20000000000 */
[C---:B------:R-:W-:Y:S01]  /*119f0*/  IMAD R9, R4.reuse, R11, R9 ;  /* 0x0000000b04097224 */ /* 0x040fe200078e0209 */
[----:B------:R-:W-:Y:S01]  /*11a00*/  ISETP.GT.U32.AND P6, PT, R4, R15, PT ;  /* 0x0000000f0400720c */ /* 0x000fe20003fc4070 */
[----:B------:R-:W-:Y:S01]  /*11a10*/  @!P4 IMAD.IADD R12, R12, 0x1, -R4 ;  /* 0x000000010c0cc824 */ /* 0x000fe200078e0a04 */
[----:B------:R-:W-:Y:S01]  /*11a20*/  ISETP.GE.AND P4, PT, R10, RZ, PT ;  /* 0x000000ff0a00720c */ /* 0x000fe20003f86270 */
[----:B------:R-:W-:-:S04]  /*11a30*/  IMAD.HI.U32 R23, R7, R24, RZ ;  /* 0x0000001807177227 */ /* 0x000fc800078e00ff */
[----:B------:R-:W-:Y:S01]  /*11a40*/  @!P0 IMAD.IADD R3, R3, 0x1, -R4 ;  /* 0x0000000103038824 */ /* 0x000fe200078e0a04 */
[----:B------:R-:W-:Y:S01]  /*11a50*/  ISETP.GT.U32.AND P0, PT, R4, R9, PT ;  /* 0x000000090400720c */ /* 0x000fe20003f04070 */
[----:B-1----:R-:W-:Y:S02]  /*11a60*/  IMAD.MOV.U32 R2, RZ, RZ, R12 ;  /* 0x000000ffff027224 */ /* 0x002fe400078e000c */
[----:B------:R-:W-:Y:S02]  /*11a70*/  IMAD.MOV R23, RZ, RZ, -R23 ;  /* 0x000000ffff177224 */ /* 0x000fe400078e0a17 */
[----:B------:R-:W-:Y:S02]  /*11a80*/  VIADD R19, R0, 0x162 ;  /* 0x0000016200137836 */ /* 0x000fe40000000000 */
[----:B------:R-:W-:Y:S02]  /*11a90*/  @!P5 IMAD.MOV R2, RZ, RZ, -R2 ;  /* 0x000000ffff02d224 */ /* 0x000fe400078e0a02 */
[----:B------:R-:W-:Y:S01]  /*11aa0*/  IMAD R23, R4, R23, R24 ;  /* 0x0000001704177224 */ /* 0x000fe200078e0218 */
[----:B------:R-:W-:Y:S01]  /*11ab0*/  IABS R18, R19 ;  /* 0x0000001300127213 */ /* 0x000fe20000000000 */
[----:B------:R-:W-:Y:S01]  /*11ac0*/  VIADD R10, R0, 0x163 ;  /* 0x00000163000a7836 */ /* 0x000fe20000000000 */
[----:B------:R1:W-:Y:S01]  /*11ad0*/  STL [R1+0x470], R2 ;  /* 0x0004700201007387 */ /* 0x0003e20000100800 */
[----:B------:R-:W-:Y:S01]  /*11ae0*/  @!P6 IMAD.IADD R15, R15, 0x1, -R4 ;  /* 0x000000010f0fe824 */ /* 0x000fe200078e0a04 */
[----:B------:R-:W-:Y:S01]  /*11af0*/  ISETP.GT.U32.AND P6, PT, R4, R23, PT ;  /* 0x000000170400720c */ /* 0x000fe20003fc4070 */
[----:B------:R-:W-:Y:S01]  /*11b00*/  IMAD.HI.U32 R20, R7, R18, RZ ;  /* 0x0000001207147227 */ /* 0x000fe200078e00ff */
[----:B------:R-:W-:-:S02]  /*11b10*/  IABS R14, R10 ;  /* 0x0000000a000e7213 */ /* 0x000fc40000000000 */
[----:B------:R-:W-:Y:S01]  /*11b20*/  @!P0 IADD3 R9, PT, PT, R9, -R4, RZ ;  /* 0x8000000409098210 */ /* 0x000fe20007ffe0ff */
[----:B------:R-:W-:Y:S01]  /*11b30*/  IMAD.MOV R20, RZ, RZ, -R20 ;  /* 0x000000ffff147224 */ /* 0x000fe200078e0a14 */
[C---:B------:R-:W-:Y:S01]  /*11b40*/  ISETP.GT.U32.AND P0, PT, R4.reuse, R3, PT ;  /* 0x000000030400720c */ /* 0x040fe20003f04070 */
[----:B------:R-:W-:Y:S01]  /*11b50*/  IMAD.HI.U32 R11, R7, R14, RZ ;  /* 0x0000000e070b7227 */ /* 0x000fe200078e00ff */
[----:B------:R-:W-:-:S03]  /*11b60*/  ISETP.GT.U32.AND P5, PT, R4, R15, PT ;  /* 0x0000000f0400720c */ /* 0x000fc60003fa4070 */
[----:B-1----:R-:W-:Y:S02]  /*11b70*/  IMAD.MOV.U32 R2, RZ, RZ, R6 ;  /* 0x000000ffff027224 */ /* 0x002fe400078e0006 */
[----:B------:R-:W-:Y:S02]  /*11b80*/  IMAD.MOV R11, RZ, RZ, -R11 ;  /* 0x000000ffff0b7224 */ /* 0x000fe400078e0a0b */
[----:B------:R-:W-:Y:S01]  /*11b90*/  @!P2 IMAD.MOV R2, RZ, RZ, -R2 ;  /* 0x000000ffff02a224 */ /* 0x000fe200078e0a02 */
[C---:B------:R-:W-:Y:S01]  /*11ba0*/  ISETP.GT.U32.AND P2, PT, R4.reuse, R9, PT ;  /* 0x000000090400720c */ /* 0x040fe20003f44070 */
[C---:B------:R-:W-:Y:S02]  /*11bb0*/  IMAD R18, R4.reuse, R20, R18 ;  /* 0x0000001404127224 */ /* 0x040fe400078e0212 */
[----:B------:R-:W-:Y:S01]  /*11bc0*/  @!P6 IMAD.IADD R23, R23, 0x1, -R4 ;  /* 0x000000011717e824 */ /* 0x000fe200078e0a04 */
[----:B------:R1:W-:Y:S01]  /*11bd0*/  STL [R1+0x46c], R2 ;  /* 0x00046c0201007387 */ /* 0x0003e20000100800 */
[----:B------:R-:W-:-:S02]  /*11be0*/  IMAD R11, R4, R11, R14 ;  /* 0x0000000b040b7224 */ /* 0x000fc400078e020e */
[--C-:B------:R-:W-:Y:S01]  /*11bf0*/  @!P0 IMAD.IADD R3, R3, 0x1, -R4.reuse ;  /* 0x0000000103038824 */ /* 0x100fe200078e0a04 */
[----:B------:R-:W-:Y:S01]  /*11c00*/  ISETP.GT.U32.AND P0, PT, R4, R18, PT ;  /* 0x000000120400720c */ /* 0x000fe20003f04070 */
[----:B------:R-:W-:Y:S01]  /*11c10*/  VIADD R20, R0, 0x164 ;  /* 0x0000016400147836 */ /* 0x000fe20000000000 */
[----:B------:R-:W-:Y:S01]  /*11c20*/  ISETP.GT.U32.AND P6, PT, R4, R23, PT ;  /* 0x000000170400720c */ /* 0x000fe20003fc4070 */
[--C-:B------:R-:W-:Y:S01]  /*11c30*/  @!P5 IMAD.IADD R15, R15, 0x1, -R4.reuse ;  /* 0x000000010f0fd824 */ /* 0x100fe200078e0a04 */
[----:B------:R-:W-:Y:S01]  /*11c40*/  ISETP.GE.AND P5, PT, R16, RZ, PT ;  /* 0x000000ff1000720c */ /* 0x000fe20003fa6270 */
[----:B------:R-:W-:Y:S01]  /*11c50*/  @!P2 IMAD.IADD R9, R9, 0x1, -R4 ;  /* 0x000000010909a824 */ /* 0x000fe200078e0a04 */
[----:B------:R-:W-:Y:S01]  /*11c60*/  ISETP.GT.U32.AND P2, PT, R4, R11, PT ;  /* 0x0000000b0400720c */ /* 0x000fe20003f44070 */
[----:B-1----:R-:W-:Y:S01]  /*11c70*/  IMAD.MOV.U32 R2, RZ, RZ, R17 ;  /* 0x000000ffff027224 */ /* 0x002fe200078e0011 */
[----:B------:R-:W-:Y:S01]  /*11c80*/  IABS R12, R20 ;  /* 0x00000014000c7213 */ /* 0x000fe20000000000 */
[----:B------:R-:W-:-:S02]  /*11c90*/  VIADD R14, R0, 0x165 ;  /* 0x00000165000e7836 */ /* 0x000fc40000000000 */
[----:B------:R-:W-:Y:S01]  /*11ca0*/  @!P1 IMAD.MOV R2, RZ, RZ, -R2 ;  /* 0x000000ffff029224 */ /* 0x000fe200078e0a02 */
[----:B------:R-:W-:Y:S01]  /*11cb0*/  ISETP.GT.U32.AND P1, PT, R4, R22, PT ;  /* 0x000000160400720c */ /* 0x000fe20003f24070 */
[----:B------:R-:W-:Y:S01]  /*11cc0*/  @!P0 IMAD.IADD R18, R18, 0x1, -R4 ;  /* 0x0000000112128824 */ /* 0x000fe200078e0a04 */
[----:B------:R-:W-:Y:S01]  /*11cd0*/  IABS R6, R14 ;  /* 0x0000000e00067213 */ /* 0x000fe20000000000 */
[----:B------:R-:W-:Y:S01]  /*11ce0*/  IMAD.MOV.U32 R24, RZ, RZ, R3 ;  /* 0x000000ffff187224 */ /* 0x000fe200078e0003 */
[----:B------:R1:W-:Y:S01]  /*11cf0*/  STL [R1+0x468], R2 ;  /* 0x0004680201007387 */ /* 0x0003e20000100800 */
[----:B------:R-:W-:Y:S01]  /*11d00*/  IMAD.HI.U32 R16, R7, R12, RZ ;  /* 0x0000000c07107227 */ /* 0x000fe200078e00ff */
[----:B------:R-:W-:-:S03]  /*11d10*/  ISETP.GE.AND P0, PT, R19, RZ, PT ;  /* 0x000000ff1300720c */ /* 0x000fc60003f06270 */
[--C-:B------:R-:W-:Y:S01]  /*11d20*/  @!P6 IMAD.IADD R23, R23, 0x1, -R4.reuse ;  /* 0x000000011717e824 */ /* 0x100fe200078e0a04 */
[----:B------:R-:W-:Y:S01]  /*11d30*/  ISETP.GE.AND P6, PT, R5, RZ, PT ;  /* 0x000000ff0500720c */ /* 0x000fe20003fc6270 */
[--C-:B------:R-:W-:Y:S02]  /*11d40*/  @!P2 IMAD.IADD R11, R11, 0x1, -R4.reuse ;  /* 0x000000010b0ba824 */ /* 0x100fe400078e0a04 */
[----:B------:R-:W-:Y:S01]  /*11d50*/  @!P1 IMAD.IADD R22, R22, 0x1, -R4 ;  /* 0x0000000116169824 */ /* 0x000fe200078e0a04 */
[----:B-1----:R-:W-:Y:S01]  /*11d60*/  MOV R2, R15 ;  /* 0x0000000f00027202 */ /* 0x002fe20000000f00 */
[----:B------:R-:W-:Y:S01]  /*11d70*/  @!P3 IMAD.MOV R24, RZ, RZ, -R24 ;  /* 0x000000ffff18b224 */ /* 0x000fe200078e0a18 */
[----:B------:R-:W-:Y:S01]  /*11d80*/  ISETP.GE.AND P1, PT, R21, RZ, PT ;  /* 0x000000ff1500720c */ /* 0x000fe20003f26270 */
[----:B------:R-:W-:Y:S01]  /*11d90*/  IMAD.MOV R16, RZ, RZ, -R16 ;  /* 0x000000ffff107224 */ /* 0x000fe200078e0a10 */
[C---:B------:R-:W-:Y:S01]  /*11da0*/  ISETP.GT.U32.AND P2, PT, R4.reuse, R22, PT ;  /* 0x000000160400720c */ /* 0x040fe20003f44070 */
[----:B------:R-:W-:Y:S01]  /*11db0*/  @!P4 IMAD.MOV R2, RZ, RZ, -R2 ;  /* 0x000000ffff02c224 */ /* 0x000fe200078e0a02 */
[C---:B------:R-:W-:Y:S01]  /*11dc0*/  ISETP.GT.U32.AND P4, PT, R4.reuse, R18, PT ;  /* 0x000000120400720c */ /* 0x040fe20003f84070 */
[----:B------:R-:W-:Y:S01]  /*11dd0*/  IMAD.HI.U32 R17, R7, R6, RZ ;  /* 0x0000000607117227 */ /* 0x000fe200078e00ff */
[----:B------:R-:W-:Y:S01]  /*11de0*/  STL [R1+0x460], R24 ;  /* 0x0004601801007387 */ /* 0x000fe20000100800 */
[----:B------:R-:W-:-:S02]  /*11df0*/  ISETP.GT.U32.AND P3, PT, R4, R11, PT ;  /* 0x0000000b0400720c */ /* 0x000fc40003f64070 */
[----:B------:R-:W-:Y:S01]  /*11e00*/  IMAD R12, R4, R16, R12 ;  /* 0x00000010040c7224 */ /* 0x000fe200078e020c */
[----:B------:R1:W-:Y:S01]  /*11e10*/  STL [R1+0x45c], R2 ;  /* 0x00045c0201007387 */ /* 0x0003e20000100800 */
[----:B------:R-:W-:Y:S02]  /*11e20*/  IMAD.MOV R17, RZ, RZ, -R17 ;  /* 0x000000ffff117224 */ /* 0x000fe400078e0a11 */
[----:B------:R-:W-:Y:S02]  /*11e30*/  VIADD R3, R0, 0x166 ;  /* 0x0000016600037836 */ /* 0x000fe40000000000 */
[----:B------:R-:W-:Y:S01]  /*11e40*/  @!P5 IMAD.MOV R9, RZ, RZ, -R9 ;  /* 0x000000ffff09d224 */ /* 0x000fe200078e0a09 */
[----:B------:R-:W-:Y:S01]  /*11e50*/  ISETP.GT.U32.AND P5, PT, R4, R12, PT ;  /* 0x0000000c0400720c */ /* 0x000fe20003fa4070 */
[----:B------:R-:W-:Y:S01]  /*11e60*/  @!P2 IMAD.IADD R22, R22, 0x1, -R4 ;  /* 0x000000011616a824 */ /* 0x000fe200078e0a04 */
[----:B------:R-:W-:Y:S01]  /*11e70*/  IABS R15, R3 ;  /* 0x00000003000f7213 */ /* 0x000fe20000000000 */
[----:B------:R-:W-:Y:S01]  /*11e80*/  IMAD R6, R4, R17, R6 ;  /* 0x0000001104067224 */ /* 0x000fe200078e0206 */
[----:B------:R-:W-:Y:S01]  /*11e90*/  STL [R1+0x458], R9 ;  /* 0x0004580901007387 */ /* 0x000fe20000100800 */
[----:B-1----:R-:W-:-:S02]  /*11ea0*/  IMAD.MOV.U32 R2, RZ, RZ, R23 ;  /* 0x000000ffff027224 */ /* 0x002fc400078e0017 */
[----:B------:R-:W-:Y:S01]  /*11eb0*/  @!P4 IMAD.IADD R18, R18, 0x1, -R4 ;  /* 0x000000011212c824 */ /* 0x000fe200078e0a04 */
[----:B------:R-:W-:Y:S01]  /*11ec0*/  ISETP.GT.U32.AND P2, PT, R4, R6, PT ;  /* 0x000000060400720c */ /* 0x000fe20003f44070 */
[----:B------:R-:W-:Y:S01]  /*11ed0*/  @!P6 IMAD.MOV R2, RZ, RZ, -R2 ;  /* 0x000000ffff02e224 */ /* 0x000fe200078e0a02 */
[----:B------:R-:W-:Y:S01]  /*11ee0*/  ISETP.GE.AND P6, PT, R10, RZ, PT ;  /* 0x000000ff0a00720c */ /* 0x000fe20003fc6270 */
[----:B------:R-:W-:Y:S01]  /*11ef0*/  IMAD.MOV.U32 R16, RZ, RZ, R22 ;  /* 0x000000ffff107224 */ /* 0x000fe200078e0016 */
[----:B------:R-:W-:Y:S01]  /*11f00*/  ISETP.GE.AND P4, PT, R20, RZ, PT ;  /* 0x000000ff1400720c */ /* 0x000fe20003f86270 */
[----:B------:R-:W-:Y:S01]  /*11f10*/  IMAD.HI.U32 R10, R7, R15, RZ ;  /* 0x0000000f070a7227 */ /* 0x000fe200078e00ff */
[----:B------:R1:W-:Y:S03]  /*11f20*/  STL [R1+0x454], R2 ;  /* 0x0004540201007387 */ /* 0x0003e60000100800 */
[----:B------:R-:W-:-:S02]  /*11f30*/  @!P1 IMAD.MOV R16, RZ, RZ, -R16 ;  /* 0x000000ffff109224 */ /* 0x000fc400078e0a10 */
[--C-:B------:R-:W-:Y:S01]  /*11f40*/  @!P3 IMAD.IADD R11, R11, 0x1, -R4.reuse ;  /* 0x000000010b0bb824 */ /* 0x100fe200078e0a04 */
[----:B------:R-:W-:Y:S01]  /*11f50*/  ISETP.GE.AND P3, PT, R14, RZ, PT ;  /* 0x000000ff0e00720c */ /* 0x000fe20003f66270 */
[----:B------:R-:W-:Y:S01]  /*11f60*/  @!P5 IMAD.IADD R12, R12, 0x1, -R4 ;  /* 0x000000010c0cd824 */ /* 0x000fe200078e0a04 */
[----:B------:R2:W-:Y:S01]  /*11f70*/  STL [R1+0x450], R16 ;  /* 0x0004501001007387 */ /* 0x0005e20000100800 */
[----:B------:R-:W-:Y:S01]  /*11f80*/  IMAD.MOV R10, RZ, RZ, -R10 ;  /* 0x000000ffff0a7224 */ /* 0x000fe200078e0a0a */
[----:B------:R-:W-:Y:S01]  /*11f90*/  ISETP.GE.AND P5, PT, R3, RZ, PT ;  /* 0x000000ff0300720c */ /* 0x000fe20003fa6270 */
[----:B-1----:R-:W-:Y:S01]  /*11fa0*/  IMAD.MOV.U32 R2, RZ, RZ, R18 ;  /* 0x000000ffff027224 */ /* 0x002fe200078e0012 */
[----:B------:R-:W-:Y:S01]  /*11fb0*/  ISETP.GT.U32.AND P1, PT, R4, R12, PT ;  /* 0x0000000c0400720c */ /* 0x000fe20003f24070 */
[----:B------:R-:W-:Y:S02]  /*11fc0*/  VIADD R5, R0, 0x167 ;  /* 0x0000016700057836 */ /* 0x000fe40000000000 */
[----:B------:R-:W-:-:S02]  /*11fd0*/  @!P0 IMAD.MOV R2, RZ, RZ, -R2 ;  /* 0x000000ffff028224 */ /* 0x000fc400078e0a02 */
[----:B------:R-:W-:Y:S01]  /*11fe0*/  IMAD R15, R4, R10, R15 ;  /* 0x0000000a040f7224 */ /* 0x000fe200078e020f */
[----:B------:R-:W-:Y:S01]  /*11ff0*/  IABS R9, R5 ;  /* 0x0000000500097213 */ /* 0x000fe20000000000 */
[----:B------:R-:W-:Y:S01]  /*12000*/  @!P2 IMAD.IADD R6, R6, 0x1, -R4 ;  /* 0x000000010606a824 */ /* 0x000fe200078e0a04 */
[----:B------:R1:W-:Y:S01]  /*12010*/  STL [R1+0x44c], R2 ;  /* 0x00044c0201007387 */ /* 0x0003e20000100800 */
[----:B--2---:R-:W-:Y:S01]  /*12020*/  VIADD R16, R0, 0x168 ;  /* 0x0000016800107836 */ /* 0x004fe20000000000 */
[----:B------:R-:W-:Y:S01]  /*12030*/  ISETP.GE.AND P0, PT, R5, RZ, PT ;  /* 0x000000ff0500720c */ /* 0x000fe20003f06270 */
[----:B------:R-:W-:Y:S01]  /*12040*/  IMAD.HI.U32 R3, R7, R9, RZ ;  /* 0x0000000907037227 */ /* 0x000fe200078e00ff */
[----:B------:R-:W-:-:S03]  /*12050*/  ISETP.GT.U32.AND P2, PT, R4, R6, PT ;  /* 0x000000060400720c */ /* 0x000fc60003f44070 */
[----:B------:R-:W-:Y:S01]  /*12060*/  @!P1 IMAD.IADD R12, R12, 0x1, -R4 ;  /* 0x000000010c0c9824 */ /* 0x000fe200078e0a04 */
[----:B------:R-:W-:Y:S01]  /*12070*/  IADD3 R3, PT, PT, -R3, RZ, RZ ;  /* 0x000000ff03037210 */ /* 0x000fe20007ffe1ff */
[----:B------:R-:W-:Y:S01]  /*12080*/  VIADD R5, R0, 0x16a ;  /* 0x0000016a00057836 */ /* 0x000fe20000000000 */
[----:B------:R-:W-:Y:S01]  /*12090*/  ISETP.GE.AND P1, PT, R16, RZ, PT ;  /* 0x000000ff1000720c */ /* 0x000fe20003f26270 */
[----:B-1----:R-:W-:Y:S01]  /*120a0*/  IMAD.MOV.U32 R2, RZ, RZ, R11 ;  /* 0x000000ffff027224 */ /* 0x002fe200078e000b */
[----:B------:R-:W-:Y:S01]  /*120b0*/  IABS R16, R16 ;  /* 0x0000001000107213 */ /* 0x000fe20000000000 */
[C---:B------:R-:W-:Y:S01]  /*120c0*/  IMAD R18, R4.reuse, R3, R9 ;  /* 0x0000000304127224 */ /* 0x040fe200078e0209 */
[----:B------:R-:W-:Y:S01]  /*120d0*/  IABS R14, R5 ;  /* 0x00000005000e7213 */ /* 0x000fe20000000000 */
[----:B------:R-:W-:Y:S01]  /*120e0*/  @!P6 IMAD.MOV R2, RZ, RZ, -R2 ;  /* 0x000000ffff02e224 */ /* 0x000fe200078e0a02 */
[----:B------:R-:W-:Y:S01]  /*120f0*/  ISETP.GT.U32.AND P6, PT, R4, R15, PT ;  /* 0x0000000f0400720c */ /* 0x000fe20003fc4070 */
[----:B------:R-:W-:Y:S01]  /*12100*/  @!P2 IMAD.IADD R6, R6, 0x1, -R4 ;  /* 0x000000010606a824 */ /* 0x000fe200078e0a04 */
[----:B------:R-:W-:Y:S01]  /*12110*/  ISETP.GT.U32.AND P2, PT, R4, R18, PT ;  /* 0x000000120400720c */ /* 0x000fe20003f44070 */
[----:B------:R-:W-:Y:S01]  /*12120*/  IMAD.HI.U32 R11, R7, R16, RZ ;  /* 0x00000010070b7227 */ /* 0x000fe200078e00ff */
[----:B------:R1:W-:Y:S03]  /*12130*/  STL [R1+0x3e4], R2 ;  /* 0x0003e40201007387 */ /* 0x0003e60000100800 */
[----:B------:R-:W-:-:S02]  /*12140*/  IMAD.MOV R11, RZ, RZ, -R11 ;  /* 0x000000ffff0b7224 */ /* 0x000fc400078e0a0b */
[----:B------:R-:W-:Y:S02]  /*12150*/  VIADD R9, R0, 0x169 ;  /* 0x0000016900097836 */ /* 0x000fe40000000000 */
[----:B------:R-:W-:Y:S02]  /*12160*/  IMAD R16, R4, R11, R16 ;  /* 0x0000000b04107224 */ /* 0x000fe400078e0210 */
[----:B------:R-:W-:Y:S01]  /*12170*/  @!P6 IMAD.IADD R15, R15, 0x1, -R4 ;  /* 0x000000010f0fe824 */ /* 0x000fe200078e0a04 */
[----:B------:R-:W-:Y:S01]  /*12180*/  IABS R3, R9 ;  /* 0x0000000900037213 */ /* 0x000fe20000000000 */
[----:B-1----:R-:W-:Y:S01]  /*12190*/  IMAD.MOV.U32 R2, RZ, RZ, R12 ;  /* 0x000000ffff027224 */ /* 0x002fe200078e000c */
[----:B------:R-:W-:Y:S01]  /*121a0*/  ISETP.GE.AND P6, PT, R9, RZ, PT ;  /* 0x000000ff0900720c */ /* 0x000fe20003fc6270 */
[----:B------:R-:W-:-:S04]  /*121b0*/  IMAD.HI.U32 R9, R7, R14, RZ ;  /* 0x0000000e07097227 */ /* 0x000fc800078e00ff */
[----:B------:R-:W-:Y:S01]  /*121c0*/  @!P4 IMAD.MOV R2, RZ, RZ, -R2 ;  /* 0x000000ffff02c224 */ /* 0x000fe200078e0a02 */
[----:B------:R-:W-:Y:S01]  /*121d0*/  ISETP.GT.U32.AND P4, PT, R4, R15, PT ;  /* 0x0000000f0400720c */ /* 0x000fe20003f84070 */
[----:B------:R-:W-:Y:S01]  /*121e0*/  @!P2 IMAD.IADD R18, R18, 0x1, -R4 ;  /* 0x000000011212a824 */ /* 0x000fe200078e0a04 */
[----:B------:R-:W-:Y:S01]  /*121f0*/  IADD3 R9, PT, PT, -R9, RZ, RZ ;  /* 0x000000ff09097210 */ /* 0x000fe20007ffe1ff */
[----:B------:R-:W-:Y:S01]  /*12200*/  IMAD.HI.U32 R10, R7, R3, RZ ;  /* 0x00000003070a7227 */ /* 0x000fe200078e00ff */
[----:B------:R1:W-:Y:S02]  /*12210*/  STL [R1+0x448], R2 ;  /* 0x0004480201007387 */ /* 0x0003e40000100800 */
[C---:B------:R-:W-:Y:S01]  /*12220*/  ISETP.GT.U32.AND P2, PT, R4.reuse, R18, PT ;  /* 0x000000120400720c */ /* 0x040fe20003f44070 */
[----:B------:R-:W-:Y:S02]  /*12230*/  IMAD.MOV R10, RZ, RZ, -R10 ;  /* 0x000000ffff0a7224 */ /* 0x000fe400078e0a0a */
[----:B------:R-:W-:-:S02]  /*12240*/  IMAD R14, R4, R9, R14 ;  /* 0x00000009040e7224 */ /* 0x000fc400078e020e */
[----:B------:R-:W-:Y:S02]  /*12250*/  VIADD R11, R0, 0x16d ;  /* 0x0000016d000b7836 */ /* 0x000fe40000000000 */
[----:B------:R-:W-:Y:S01]  /*12260*/  @!P4 IMAD.IADD R15, R15, 0x1, -R4 ;  /* 0x000000010f0fc824 */ /* 0x000fe200078e0a04 */
[C---:B------:R-:W-:Y:S01]  /*12270*/  ISETP.GT.U32.AND P4, PT, R4.reuse, R16, PT ;  /* 0x000000100400720c */ /* 0x040fe20003f84070 */
[----:B-1----:R-:W-:Y:S01]  /*12280*/  IMAD.MOV.U32 R2, RZ, RZ, R6 ;  /* 0x000000ffff027224 */ /* 0x002fe200078e0006 */
[----:B------:R-:W-:Y:S01]  /*12290*/  IABS R12, R11 ;  /* 0x0000000b000c7213 */ /* 0x000fe20000000000 */
[----:B------:R-:W-:Y:S02]  /*122a0*/  IMAD R6, R4, R10, R3 ;  /* 0x0000000a04067224 */ /* 0x000fe400078e0203 */
[----:B------:R-:W-:Y:S01]  /*122b0*/  @!P3 IMAD.MOV R2, RZ, RZ, -R2 ;  /* 0x000000ffff02b224 */ /* 0x000fe200078e0a02 */
[----:B------:R-:W-:Y:S01]  /*122c0*/  ISETP.GE.AND P3, PT, R5, RZ, PT ;  /* 0x000000ff0500720c */ /* 0x000fe20003f66270 */
[----:B------:R-:W-:-:S02]  /*122d0*/  VIADD R3, R0, 0x16b ;  /* 0x0000016b00037836 */ /* 0x000fc40000000000 */
[--C-:B------:R-:W-:Y:S01]  /*122e0*/  @!P2 IMAD.IADD R18, R18, 0x1, -R4.reuse ;  /* 0x000000011212a824 */ /* 0x100fe200078e0a04 */
[----:B------:R1:W-:Y:S01]  /*122f0*/  STL [R1+0x3f0], R2 ;  /* 0x0003f00201007387 */ /* 0x0003e20000100800 */
[----:B------:R-:W-:Y:S01]  /*12300*/  ISETP.GT.U32.AND P2, PT, R4, R6, PT ;  /* 0x000000060400720c */ /* 0x000fe20003f44070 */
[----:B------:R-:W-:Y:S01]  /*12310*/  VIADD R17, R0, 0x16c ;  /* 0x0000016c00117836 */ /* 0x000fe20000000000 */
[----:B------:R-:W-:Y:S01]  /*12320*/  IABS R9, R3 ;  /* 0x0000000300097213 */ /* 0x000fe20000000000 */
[----:B------:R-:W-:Y:S01]  /*12330*/  @!P4 IMAD.IADD R16, R16, 0x1, -R4 ;  /* 0x000000011010c824 */ /* 0x000fe200078e0a04 */
[----:B------:R-:W-:Y:S01]  /*12340*/  ISETP.GT.U32.AND P4, PT, R4, R14, PT ;  /* 0x0000000e0400720c */ /* 0x000fe20003f84070 */
[C---:B------:R-:W-:Y:S01]  /*12350*/  VIADD R5, R0.reuse, 0x16e ;  /* 0x0000016e00057836 */ /* 0x040fe20000000000 */
[----:B------:R-:W-:Y:S01]  /*12360*/  IABS R19, R17 ;  /* 0x0000001100137213 */ /* 0x000fe20000000000 */
[----:B------:R-:W-:Y:S02]  /*12370*/  VIADD R25, R0, 0x189 ;  /* 0x0000018900197836 */ /* 0x000fe40000000000 */
[----:B-1----:R-:W-:Y:S01]  /*12380*/  IMAD.MOV.U32 R2, RZ, RZ, R15 ;  /* 0x000000ffff027224 */ /* 0x002fe200078e000f */
[----:B------:R-:W-:Y:S01]  /*12390*/  IABS R10, R5 ;  /* 0x00000005000a7213 */ /* 0x000fe20000000000 */
[----:B------:R-:W-:Y:S01]  /*123a0*/  IMAD.HI.U32 R15, R7, R9, RZ ;  /* 0x00000009070f7227 */ /* 0x000fe200078e00ff */
[----:B------:R-:W-:-:S03]  /*123b0*/  IABS R34, R25 ;  /* 0x0000001900227213 */ /* 0x000fc60000000000 */
[----:B------:R-:W-:Y:S01]  /*123c0*/  @!P5 IMAD.MOV R2, RZ, RZ, -R2 ;  /* 0x000000ffff02d224 */ /* 0x000fe200078e0a02 */
[----:B------:R-:W-:Y:S01]  /*123d0*/  ISETP.GT.U32.AND P5, PT, R4, R16, PT ;  /* 0x000000100400720c */ /* 0x000fe20003fa4070 */
[--C-:B------:R-:W-:Y:S02]  /*123e0*/  @!P4 IMAD.IADD R14, R14, 0x1, -R4.reuse ;  /* 0x000000010e0ec824 */ /* 0x100fe400078e0a04 */
[----:B------:R-:W-:Y:S01]  /*123f0*/  IMAD.MOV R15, RZ, RZ, -R15 ;  /* 0x000000ffff0f7224 */ /* 0x000fe200078e0a0f */
[----:B------:R1:W-:Y:S01]  /*12400*/  STL [R1+0x444], R2 ;  /* 0x0004440201007387 */ /* 0x0003e20000100800 */
[--C-:B------:R-:W-:Y:S01]  /*12410*/  @!P2 IMAD.IADD R6, R6, 0x1, -R4.reuse ;  /* 0x000000010606a824 */ /* 0x100fe200078e0a04 */
[----:B------:R-:W-:Y:S01]  /*12420*/  ISETP.GT.U32.AND P4, PT, R4, R14, PT ;  /* 0x0000000e0400720c */ /* 0x000fe20003f84070 */
[C---:B------:R-:W-:Y:S02]  /*12430*/  VIADD R35, R0.reuse, 0x192 ;  /* 0x0000019200237836 */ /* 0x040fe40000000000 */
[----:B------:R-:W-:Y:S01]  /*12440*/  VIADD R48, R0, 0x194 ;  /* 0x0000019400307836 */ /* 0x000fe20000000000 */
[----:B------:R-:W-:Y:S01]  /*12450*/  ISETP.GT.U32.AND P2, PT, R4, R6, PT ;  /* 0x000000060400720c */ /* 0x000fe20003f44070 */
[----:B------:R-:W-:Y:S01]  /*12460*/  VIADD R87, R0, 0x195 ;  /* 0x0000019500577836 */ /* 0x000fe20000000000 */
[----:B------:R-:W-:Y:S01]  /*12470*/  IABS R89, R35 ;  /* 0x0000002300597213 */ /* 0x000fe20000000000 */
[----:B------:R-:W-:-:S02]  /*12480*/  @!P5 IMAD.IADD R16, R16, 0x1, -R4 ;  /* 0x000000011010d824 */ /* 0x000fc400078e0a04 */
[----:B-1----:R-:W-:Y:S02]  /*12490*/  IMAD.MOV.U32 R2, RZ, RZ, R18 ;  /* 0x000000ffff027224 */ /* 0x002fe400078e0012 */
[----:B------:R-:W-:-:S04]  /*124a0*/  IMAD.HI.U32 R18, R7, R19, RZ ;  /* 0x0000001307127227 */ /* 0x000fc800078e00ff */
[----:B------:R-:W-:Y:S01]  /*124b0*/  @!P0 IMAD.MOV R2, RZ, RZ, -R2 ;  /* 0x000000ffff028224 */ /* 0x000fe200078e0a02 */
[----:B------:R-:W-:Y:S01]  /*124c0*/  ISETP.GE.AND P0, PT, R3, RZ, PT ;  /* 0x000000ff0300720c */ /* 0x000fe20003f06270 */
[C---:B------:R-:W-:Y:S02]  /*124d0*/  IMAD R3, R4.reuse, R15, R9 ;  /* 0x0000000f04037224 */ /* 0x040fe400078e0209 */
[C---:B------:R-:W-:Y:S01]  /*124e0*/  IMAD.HI.U32 R9, R7.reuse, R12, RZ ;  /* 0x0000000c07097227 */ /* 0x040fe200078e00ff */
[----:B------:R1:W-:Y:S02]  /*124f0*/  STL [R1+0x41c], R2 ;  /* 0x00041c0201007387 */ /* 0x0003e40000100800 */
[----:B------:R-:W-:Y:S01]  /*12500*/  ISETP.GT.U32.AND P5, PT, R4, R3, PT ;  /* 0x000000030400720c */ /* 0x000fe20003fa4070 */
[----:B------:R-:W-:Y:S01]  /*12510*/  IMAD.HI.U32 R15, R7, R10, RZ ;  /* 0x0000000a070f7227 */ /* 0x000fe200078e00ff */
[----:B------:R-:W-:-:S03]  /*12520*/  IADD3 R9, PT, PT, -R9, RZ, RZ ;  /* 0x000000ff09097210 */ /* 0x000fc60007ffe1ff */
[----:B------:R-:W-:Y:S02]  /*12530*/  IMAD.MOV R18, RZ, RZ, -R18 ;  /* 0x000000ffff127224 */ /* 0x000fe400078e0a12 */
[----:B------:R-:W-:Y:S02]  /*12540*/  IMAD.MOV R15, RZ, RZ, -R15 ;  /* 0x000000ffff0f7224 */ /* 0x000fe400078e0a0f */
[----:B-1----:R-:W-:Y:S02]  /*12550*/  IMAD.MOV.U32 R2, RZ, RZ, R16 ;  /* 0x000000ffff027224 */ /* 0x002fe400078e0010 */
[----:B------:R-:W-:Y:S02]  /*12560*/  IMAD R12, R4, R9, R12 ;  /* 0x00000009040c7224 */ /* 0x000fe400078e020c */
[----:B------:R-:W-:Y:S02]  /*12570*/  @!P1 IMAD.MOV R2, RZ, RZ, -R2 ;  /* 0x000000ffff029224 */ /* 0x000fe400078e0a02 */
[----:B------:R-:W-:Y:S01]  /*12580*/  @!P4 IMAD.IADD R14, R14, 0x1, -R4 ;  /* 0x000000010e0ec824 */ /* 0x000fe200078e0a04 */
[----:B------:R-:W-:Y:S01]  /*12590*/  ISETP.GT.U32.AND P4, PT, R4, R12, PT ;  /* 0x0000000c0400720c */ /* 0x000fe20003f84070 */
[----:B------:R-:W-:Y:S01]  /*125a0*/  VIADD R9, R0, 0x16f ;  /* 0x0000016f00097836 */ /* 0x000fe20000000000 */
[----:B------:R1:W-:Y:S01]  /*125b0*/  STL [R1+0x424], R2 ;  /* 0x0004240201007387 */ /* 0x0003e20000100800 */
[----:B------:R-:W-:-:S02]  /*125c0*/  IMAD R19, R4, R18, R19 ;  /* 0x0000001204137224 */ /* 0x000fc400078e0213 */
[----:B------:R-:W-:Y:S01]  /*125d0*/  @!P2 IMAD.IADD R6, R6, 0x1, -R4 ;  /* 0x000000010606a824 */ /* 0x000fe200078e0a04 */
[----:B------:R-:W-:Y:S01]  /*125e0*/  ISETP.GE.AND P2, PT, R17, RZ, PT ;  /* 0x000000ff1100720c */ /* 0x000fe20003f46270 */
[C---:B------:R-:W-:Y:S01]  /*125f0*/  IMAD R10, R4.reuse, R15, R10 ;  /* 0x0000000f040a7224 */ /* 0x040fe200078e020a */
[----:B------:R-:W-:Y:S01]  /*12600*/  IABS R15, R9 ;  /* 0x00000009000f7213 */ /* 0x000fe20000000000 */
[----:B------:R-:W-:Y:S01]  /*12610*/  @!P5 IMAD.IADD R3, R3, 0x1, -R4 ;  /* 0x000000010303d824 */ /* 0x000fe200078e0a04 */
[C---:B------:R-:W-:Y:S01]  /*12620*/  ISETP.GT.U32.AND P1, PT, R4.reuse, R19, PT ;  /* 0x000000130400720c */ /* 0x040fe20003f24070 */
[----:B------:R-:W-:Y:S02]  /*12630*/  IMAD.MOV.U32 R16, RZ, RZ, R6 ;  /* 0x000000ffff107224 */ /* 0x000fe400078e0006 */
[----:B-1----:R-:W-:Y:S01]  /*12640*/  IMAD.MOV.U32 R2, RZ, RZ, R14 ;  /* 0x000000ffff027224 */ /* 0x002fe200078e000e */
[----:B------:R-:W-:Y:S01]  /*12650*/  ISETP.GT.U32.AND P5, PT, R4, R3, PT ;  /* 0x000000030400720c */ /* 0x000fe20003fa4070 */
[----:B------:R-:W-:Y:S01]  /*12660*/  IMAD.MOV.U32 R6, RZ, RZ, R15 ;  /* 0x000000ffff067224 */ /* 0x000fe200078e000f */
[----:B------:R-:W-:Y:S01]  /*12670*/  @!P4 IADD3 R12, PT, PT, R12, -R4, RZ ;  /* 0x800000040c0cc210 */ /* 0x000fe20007ffe0ff */
[----:B------:R-:W-:Y:S01]  /*12680*/  @!P3 IMAD.MOV R2, RZ, RZ, -R2 ;  /* 0x000000ffff02b224 */ /* 0x000fe200078e0a02 */
[----:B------:R-:W-:Y:S01]  /*12690*/  ISETP.GT.U32.AND P3, PT, R4, R10, PT ;  /* 0x0000000a0400720c */ /* 0x000fe20003f64070 */
[----:B------:R-:W-:Y:S01]  /*126a0*/  @!P6 IMAD.MOV R16, RZ, RZ, -R16 ;  /* 0x000000ffff10e224 */ /* 0x000fe200078e0a10 */
[----:B------:R-:W-:Y:S01]  /*126b0*/  ISETP.GE.AND P6, PT, R11, RZ, PT ;  /* 0x000000ff0b00720c */ /* 0x000fe20003fc6270 */
[----:B------:R-:W-:-:S02]  /*126c0*/  VIADD R11, R0, 0x170 ;  /* 0x00000170000b7836 */ /* 0x000fc40000000000 */
[----:B------:R-:W-:Y:S01]  /*126d0*/  IMAD.HI.U32 R14, R7, R6, RZ ;  /* 0x00000006070e7227 */ /* 0x000fe200078e00ff */
[----:B------:R-:W-:Y:S02]  /*126e0*/  STL [R1+0x420], R16 ;  /* 0x0004201001007387 */ /* 0x000fe40000100800 */
[----:B------:R-:W-:Y:S01]  /*126f0*/  IABS R18, R11 ;  /* 0x0000000b00127213 */ /* 0x000fe20000000000 */
[----:B------:R-:W-:Y:S01]  /*12700*/  IMAD.MOV R14, RZ, RZ, -R14 ;  /* 0x000000ffff0e7224 */ /* 0x000fe200078e0a0e */
[----:B------:R1:W-:Y:S01]  /*12710*/  STL [R1+0x418], R2 ;  /* 0x0004180201007387 */ /* 0x0003e20000100800 */
[--C-:B------:R-:W-:Y:S01]  /*12720*/  @!P1 IMAD.IADD R19, R19, 0x1, -R4.reuse ;  /* 0x0000000113139824 */ /* 0x100fe200078e0a04 */
[----:B------:R-:W-:Y:S01]  /*12730*/  ISETP.GE.AND P1, PT, R9, RZ, PT ;  /* 0x000000ff0900720c */ /* 0x000fe20003f26270 */
[--C-:B------:R-:W-:Y:S01]  /*12740*/  @!P3 IMAD.IADD R10, R10, 0x1, -R4.reuse ;  /* 0x000000010a0ab824 */ /* 0x100fe200078e0a04 */
[C---:B------:R-:W-:Y:S01]  /*12750*/  ISETP.GT.U32.AND P3, PT, R4.reuse, R12, PT ;  /* 0x0000000c0400720c */ /* 0x040fe20003f64070 */
[----:B------:R-:W-:Y:S01]  /*12760*/  @!P5 IMAD.IADD R3, R3, 0x1, -R4 ;  /* 0x000000010303d824 */ /* 0x000fe200078e0a04 */
[C---:B------:R-:W-:Y:S01]  /*12770*/  ISETP.GT.U32.AND P4, PT, R4.reuse, R19, PT ;  /* 0x000000130400720c */ /* 0x040fe20003f84070 */
[----:B------:R-:W-:Y:S01]  /*12780*/  IMAD R6, R4, R14, R6 ;  /* 0x0000000e04067224 */ /* 0x000fe200078e0206 */
[----:B------:R-:W-:Y:S01]  /*12790*/  ISETP.GE.AND P5, PT, R5, RZ, PT ;  /* 0x000000ff0500720c */ /* 0x000fe20003fa6270 */
[----:B------:R-:W-:-:S04]  /*127a0*/  IMAD.HI.U32 R14, R7, R18, RZ ;  /* 0x00000012070e7227 */ /* 0x000fc800078e00ff */
[----:B-1----:R-:W-:Y:S02]  /*127b0*/  IMAD.MOV.U32 R2, RZ, RZ, R3 ;  /* 0x000000ffff027224 */ /* 0x002fe400078e0003 */
[----:B------:R-:W-:Y:S02]  /*127c0*/  IMAD.MOV R14, RZ, RZ, -R14 ;  /* 0x000000ffff0e7224 */ /* 0x000fe400078e0a0e */
[----:B------:R-:W-:Y:S01]  /*127d0*/  @!P0 IMAD.MOV R2, RZ, RZ, -R2 ;  /* 0x000000ffff028224 */ /* 0x000fe200078e0a02 */
[C---:B------:R-:W-:Y:S01]  /*127e0*/  ISETP.GT.U32.AND P0, PT, R4.reuse, R10, PT ;  /* 0x0000000a0400720c */ /* 0x040fe20003f04070 */
[----:B------:R-:W-:Y:S02]  /*127f0*/  IMAD R18, R4, R14, R18 ;  /* 0x0000000e04127224 */ /* 0x000fe400078e0212 */
[----:B------:R-:W-:Y:S01]  /*12800*/  VIADD R9, R0, 0x171 ;  /* 0x0000017100097836 */ /* 0x000fe20000000000 */
[----:B------:R1:W-:Y:S01]  /*12810*/  STL [R1+0x3d8], R2 ;  /* 0x0003d80201007387 */ /* 0x0003e20000100800 */
[--C-:B------:R-:W-:Y:S01]  /*12820*/  @!P3 IMAD.IADD R12, R12, 0x1, -R4.reuse ;  /* 0x000000010c0cb824 */ /* 0x100fe200078e0a04 */
[----:B------:R-:W-:Y:S01]  /*12830*/  ISETP.GT.U32.AND P3, PT, R4, R18, PT ;  /* 0x000000120400720c */ /* 0x000fe20003f64070 */
[----:B------:R-:W-:Y:S01]  /*12840*/  VIADD R5, R0, 0x172 ;  /* 0x0000017200057836 */ /* 0x000fe20000000000 */
[----:B------:R-:W-:Y:S01]  /*12850*/  IABS R17, R9 ;  /* 0x0000000900117213 */ /* 0x000fe20000000000 */
[----:B------:R-:W-:Y:S01]  /*12860*/  @!P4 IMAD.IADD R19, R19, 0x1, -R4 ;  /* 0x000000011313c824 */ /* 0x000fe200078e0a04 */
[----:B------:R-:W-:Y:S01]  /*12870*/  ISETP.GT.U32.AND P4, PT, R4, R6, PT ;  /* 0x000000060400720c */ /* 0x000fe20003f84070 */
[----:B------:R-:W-:Y:S01]  /*12880*/  VIADD R3, R0, 0x173 ;  /* 0x0000017300037836 */ /* 0x000fe20000000000 */
[----:B------:R-:W-:Y:S01]  /*12890*/  IABS R16, R5 ;  /* 0x0000000500107213 */ /* 0x000fe20000000000 */
[----:B------:R-:W-:-:S03]  /*128a0*/  IMAD.HI.U32 R14, R7, R17, RZ ;  /* 0x00000011070e7227 */ /* 0x000fc600078e00ff */
[----:B------:R-:W-:Y:S01]  /*128b0*/  IABS R15, R3 ;  /* 0x00000003000f7213 */ /* 0x000fe20000000000 */
[----:B------:R-:W-:Y:S01]  /*128c0*/  @!P0 IMAD.IADD R10, R10, 0x1, -R4 ;  /* 0x000000010a0a8824 */ /* 0x000fe200078e0a04 */
[----:B------:R-:W-:Y:S01]  /*128d0*/  ISETP.GE.AND P0, PT, R11, RZ, PT ;  /* 0x000000ff0b00720c */ /* 0x000fe20003f06270 */
[----:B-1----:R-:W-:Y:S02]  /*128e0*/  IMAD.MOV.U32 R2, RZ, RZ, R19 ;  /* 0x000000ffff027224 */ /* 0x002fe400078e0013 */
[----:B------:R-:W-:-:S04]  /*128f0*/  IMAD.HI.U32 R11, R7, R16, RZ ;  /* 0x00000010070b7227 */ /* 0x000fc800078e00ff */
[----:B------:R-:W-:Y:S02]  /*12900*/  IMAD.MOV R14, RZ, RZ, -R14 ;  /* 0x000000ffff0e7224 */ /* 0x000fe400078e0a0e */
[----:B------:R-:W-:Y:S02]  /*12910*/  @!P2 IMAD.MOV R2, RZ, RZ, -R2 ;  /* 0x000000ffff02a224 */ /* 0x000fe400078e0a02 */
[--C-:B------:R-:W-:Y:S02]  /*12920*/  @!P3 IMAD.IADD R18, R18, 0x1, -R4.reuse ;  /* 0x000000011212b824 */ /* 0x100fe400078e0a04 */
[----:B------:R-:W-:Y:S01]  /*12930*/  IMAD.MOV R11, RZ, RZ, -R11 ;  /* 0x000000ffff0b7224 */ /* 0x000fe200078e0a0b */
[----:B------:R1:W-:Y:S01]  /*12940*/  STL [R1+0x3d0], R2 ;  /* 0x0003d00201007387 */ /* 0x0003e20000100800 */
[C---:B------:R-:W-:Y:S01]  /*12950*/  IMAD R17, R4.reuse, R14, R17 ;  /* 0x0000000e04117224 */ /* 0x040fe200078e0211 */
[----:B------:R-:W-:Y:S01]  /*12960*/  ISETP.GT.U32.AND P2, PT, R4, R18, PT ;  /* 0x000000120400720c */ /* 0x000fe20003f44070 */
[----:B------:R-:W-:Y:S01]  /*12970*/  @!P4 IMAD.IADD R6, R6, 0x1, -R4 ;  /* 0x000000010606c824 */ /* 0x000fe200078e0a04 */
[----:B------:R-:W-:Y:S01]  /*12980*/  ISETP.GE.AND P4, PT, R9, RZ, PT ;  /* 0x000000ff0900720c */ /* 0x000fe20003f86270 */
[----:B------:R-:W-:-:S03]  /*12990*/  IMAD.HI.U32 R9, R7, R15, RZ ;  /* 0x0000000f07097227 */ /* 0x000fc600078e00ff */
[C---:B------:R-:W-:Y:S01]  /*129a0*/  ISETP.GT.U32.AND P3, PT, R4.reuse, R6, PT ;  /* 0x000000060400720c */ /* 0x040fe20003f64070 */
[C---:B------:R-:W-:Y:S01]  /*129b0*/  IMAD R16, R4.reuse, R11, R16 ;  /* 0x0000000b04107224 */ /* 0x040fe200078e0210 */
[----:B------:R-:W-:Y:S01]  /*129c0*/  IADD3 R9, PT, PT, -R9, RZ, RZ ;  /* 0x000000ff09097210 */ /* 0x000fe20007ffe1ff */
[----:B-1----:R-:W-:Y:S02]  /*129d0*/  IMAD.MOV.U32 R2, RZ, RZ, R10 ;  /* 0x000000ffff027224 */ /* 0x002fe400078e000a */
[----:B------:R-:W-:Y:S01]  /*129e0*/  @!P6 IMAD.MOV R12, RZ, RZ, -R12 ;  /* 0x000000ffff0ce224 */ /* 0x000fe200078e0a0c */
[C---:B------:R-:W-:Y:S01]  /*129f0*/  ISETP.GT.U32.AND P6, PT, R4.reuse, R17, PT ;  /* 0x000000110400720c */ /* 0x040fe20003fc4070 */
[----:B------:R-:W-:Y:S01]  /*12a00*/  @!P5 IMAD.MOV R2, RZ, RZ, -R2 ;  /* 0x000000ffff02d224 */ /* 0x000fe200078e0a02 */
[C---:B------:R-:W-:Y:S01]  /*12a10*/  ISETP.GT.U32.AND P5, PT, R4.reuse, R16, PT ;  /* 0x000000100400720c */ /* 0x040fe20003fa4070 */
[----:B------:R-:W-:Y:S01]  /*12a20*/  IMAD R15, R4, R9, R15 ;  /* 0x00000009040f7224 */ /* 0x000fe200078e020f */
[----:B------:R1:W-:Y:S01]  /*12a30*/  STL [R1+0x3c8], R12 ;  /* 0x0003c80c01007387 */ /* 0x0003e20000100800 */
[----:B------:R-:W-:-:S02]  /*12a40*/  VIADD R14, R0, 0x174 ;  /* 0x00000174000e7836 */ /* 0x000fc40000000000 */
[--C-:B------:R-:W-:Y:S01]  /*12a50*/  @!P2 IMAD.IADD R18, R18, 0x1, -R4.reuse ;  /* 0x000000011212a824 */ /* 0x100fe200078e0a04 */
[----:B------:R-:W-:Y:S01]  /*12a60*/  ISETP.GT.U32.AND P2, PT, R4, R15, PT ;  /* 0x0000000f0400720c */ /* 0x000fe20003f44070 */
[----:B------:R-:W-:Y:S01]  /*12a70*/  VIADD R10, R0, 0x175 ;  /* 0x00000175000a7836 */ /* 0x000fe20000000000 */
[----:B------:R-:W-:Y:S01]  /*12a80*/  IABS R9, R14 ;  /* 0x0000000e00097213 */ /* 0x000fe20000000000 */
[--C-:B------:R-:W-:Y:S01]  /*12a90*/  @!P3 IMAD.IADD R6, R6, 0x1, -R4.reuse ;  /* 0x000000010606b824 */ /* 0x100fe200078e0a04 */
[----:B------:R2:W-:Y:S01]  /*12aa0*/  STL [R1+0x3b4], R2 ;  /* 0x0003b40201007387 */ /* 0x0005e20000100800 */
[--C-:B------:R-:W-:Y:S01]  /*12ab0*/  @!P6 IMAD.IADD R17, R17, 0x1, -R4.reuse ;  /* 0x000000011111e824 */ /* 0x100fe200078e0a04 */
[----:B------:R-:W-:Y:S01]  /*12ac0*/  ISETP.GE.AND P6, PT, R3, RZ, PT ;  /* 0x000000ff0300720c */ /* 0x000fe20003fc6270 */
[----:B------:R-:W-:Y:S01]  /*12ad0*/  @!P5 IMAD.IADD R16, R16, 0x1, -R4 ;  /* 0x000000011010d824 */ /* 0x000fe200078e0a04 */
[----:B-1----:R-:W-:Y:S01]  /*12ae0*/  IABS R12, R10 ;  /* 0x0000000a000c7213 */ /* 0x002fe20000000000 */
[----:B------:R-:W-:Y:S01]  /*12af0*/  IMAD.HI.U32 R3, R7, R9, RZ ;  /* 0x0000000907037227 */ /* 0x000fe200078e00ff */
[----:B------:R-:W-:-:S02]  /*12b00*/  ISETP.GT.U32.AND P5, PT, R4, R17, PT ;  /* 0x000000110400720c */ /* 0x000fc40003fa4070 */
[----:B------:R-:W-:Y:S01]  /*12b10*/  ISETP.GE.AND P3, PT, R5, RZ, PT ;  /* 0x000000ff0500720c */ /* 0x000fe20003f66270 */
[----:B------:R-:W-:Y:S02]  /*12b20*/  IMAD.MOV R3, RZ, RZ, -R3 ;  /* 0x000000ffff037224 */ /* 0x000fe400078e0a03 */
[----:B------:R-:W-:Y:S01]  /*12b30*/  @!P2 IMAD.IADD R15, R15, 0x1, -R4 ;  /* 0x000000010f0fa824 */ /* 0x000fe200078e0a04 */
[C---:B------:R-:W-:Y:S01]  /*12b40*/  ISETP.GT.U32.AND P2, PT, R4.reuse, R16, PT ;  /* 0x000000100400720c */ /* 0x040fe20003f44070 */
[----:B--2---:R-:W-:Y:S02]  /*12b50*/  IMAD.MOV.U32 R2, RZ, RZ, R6 ;  /* 0x000000ffff027224 */ /* 0x004fe400078e0006 */
[----:B------:R-:W-:Y:S02]  /*12b60*/  IMAD R9, R4, R3, R9 ;  /* 0x0000000304097224 */ /* 0x000fe400078e0209 */
[----:B------:R-:W-:Y:S02]  /*12b70*/  IMAD.HI.U32 R6, R7, R12, RZ ;  /* 0x0000000c07067227 */ /* 0x000fe400078e00ff */
[----:B------:R-:W-:-:S02]  /*12b80*/  @!P5 IADD3 R17, PT, PT, R17, -R4, RZ ;  /* 0x800000041111d210 */ /* 0x000fc40007ffe0ff */
[----:B------:R-:W-:Y:S01]  /*12b90*/  IMAD.MOV R6, RZ, RZ, -R6 ;  /* 0x000000ffff067224 */ /* 0x000fe200078e0a06 */
[----:B------:R-:W-:Y:S01]  /*12ba0*/  ISETP.GT.U32.AND P5, PT, R4, R9, PT ;  /* 0x000000090400720c */ /* 0x000fe20003fa4070 */
[----:B------:R-:W-:Y:S02]  /*12bb0*/  VIADD R5, R0, 0x176 ;  /* 0x0000017600057836 */ /* 0x000fe40000000000 */
[C---:B------:R-:W-:Y:S02]  /*12bc0*/  IMAD R12, R4.reuse, R6, R12 ;  /* 0x00000006040c7224 */ /* 0x040fe400078e020c */
[----:B------:R-:W-:Y:S01]  /*12bd0*/  @!P1 IMAD.MOV R2, RZ, RZ, -R2 ;  /* 0x000000ffff029224 */ /* 0x000fe200078e0a02 */
[----:B------:R-:W-:Y:S01]  /*12be0*/  ISETP.GT.U32.AND P1, PT, R4, R15, PT ;  /* 0x0000000f0400720c */ /* 0x000fe20003f24070 */
[----:B------:R-:W-:Y:S01]  /*12bf0*/  @!P2 IMAD.IADD R16, R16, 0x1, -R4 ;  /* 0x000000011010a824 */ /* 0x000fe200078e0a04 */
[----:B------:R-:W-:Y:S01]  /*12c00*/  ISETP.GT.U32.AND P2, PT, R4, R12, PT ;  /* 0x0000000c0400720c */ /* 0x000fe20003f44070 */
[----:B------:R-:W-:Y:S01]  /*12c10*/  VIADD R3, R0, 0x177 ;  /* 0x0000017700037836 */ /* 0x000fe20000000000 */
[----:B------:R-:W-:Y:S01]  /*12c20*/  IABS R19, R5 ;  /* 0x0000000500137213 */ /* 0x000fe20000000000 */
[----:B------:R1:W-:Y:S01]  /*12c30*/  STL [R1+0x3b0], R2 ;  /* 0x0003b00201007387 */ /* 0x0003e20000100800 */
[----:B------:R-:W-:-:S02]  /*12c40*/  @!P0 IMAD.MOV R18, RZ, RZ, -R18 ;  /* 0x000000ffff128224 */ /* 0x000fc400078e0a12 */
[----:B------:R-:W-:Y:S01]  /*12c50*/  @!P5 IMAD.IADD R9, R9, 0x1, -R4 ;  /* 0x000000010909d824 */ /* 0x000fe200078e0a04 */
[----:B------:R-:W-:Y:S01]  /*12c60*/  IABS R11, R3 ;  /* 0x00000003000b7213 */ /* 0x000fe20000000000 */
[----:B------:R-:W-:Y:S01]  /*12c70*/  IMAD.HI.U32 R20, R7, R19, RZ ;  /* 0x0000001307147227 */ /* 0x000fe200078e00ff */
[----:B------:R-:W-:Y:S01]  /*12c80*/  ISETP.GE.AND P5, PT, R10, RZ, PT ;  /* 0x000000ff0a00720c */ /* 0x000fe20003fa6270 */
[----:B------:R-:W-:Y:S01]  /*12c90*/  STL [R1+0x3ac], R18 ;  /* 0x0003ac1201007387 */ /* 0x000fe20000100800 */
[----:B------:R-:W-:Y:S01]  /*12ca0*/  ISETP.GT.U32.AND P0, PT, R4, R9, PT ;  /* 0x000000090400720c */ /* 0x000fe20003f04070 */
[----:B------:R-:W-:Y:S02]  /*12cb0*/  IMAD.MOV R20, RZ, RZ, -R20 ;  /* 0x000000ffff147224 */ /* 0x000fe400078e0a14 */
[----:B-1----:R-:W-:Y:S02]  /*12cc0*/  IMAD.MOV.U32 R2, RZ, RZ, R17 ;  /* 0x000000ffff027224 */ /* 0x002fe400078e0011 */
[----:B------:R-:W-:Y:S01]  /*12cd0*/  @!P1 IMAD.IADD R15, R15, 0x1, -R4 ;  /* 0x000000010f0f9824 */ /* 0x000fe200078e0a04 */
[----:B------:R-:W-:Y:S01]  /*12ce0*/  ISETP.GE.AND P1, PT, R14, RZ, PT ;  /* 0x000000ff0e00720c */ /* 0x000fe20003f26270 */
[----:B------:R-:W-:-:S02]  /*12cf0*/  @!P4 IMAD.MOV R2, RZ, RZ, -R2 ;  /* 0x000000ffff02c224 */ /* 0x000fc400078e0a02 */
[----:B------:R-:W-:Y:S02]  /*12d00*/  @!P2 IMAD.IADD R12, R12, 0x1, -R4 ;  /* 0x000000010c0ca824 */ /* 0x000fe400078e0a04 */
[C---:B------:R-:W-:Y:S01]  /*12d10*/  IMAD R10, R4.reuse, R20, R19 ;  /* 0x00000014040a7224 */ /* 0x040fe200078e0213 */
[----:B------:R1:W-:Y:S01]  /*12d20*/  STL [R1+0x39c], R2 ;  /* 0x00039c0201007387 */ /* 0x0003e20000100800 */
[----:B------:R-:W-:Y:S01]  /*12d30*/  IMAD.HI.U32 R14, R7, R11, RZ ;  /* 0x0000000b070e7227 */ /* 0x000fe200078e00ff */
[C---:B------:R-:W-:Y:S02]  /*12d40*/  ISETP.GT.U32.AND P4, PT, R4.reuse, R12, PT ;  /* 0x0000000c0400720c */ /* 0x040fe40003f84070 */
[----:B------:R-:W-:Y:S01]  /*12d50*/  ISETP.GT.U32.AND P2, PT, R4, R10, PT ;  /* 0x0000000a0400720c */ /* 0x000fe20003f44070 */
[----:B------:R-:W-:Y:S02]  /*12d60*/  VIADD R6, R0, 0x178 ;  /* 0x0000017800067836 */ /* 0x000fe40000000000 */
[----:B------:R-:W-:Y:S01]  /*12d70*/  @!P3 IMAD.MOV R16, RZ, RZ, -R16 ;  /* 0x000000ffff10b224 */ /* 0x000fe200078e0a10 */
[----:B------:R-:W-:Y:S01]  /*12d80*/  ISETP.GE.AND P3, PT, R5, RZ, PT ;  /* 0x000000ff0500720c */ /* 0x000fe20003f66270 */
[----:B------:R-:W-:Y:S01]  /*12d90*/  IMAD.MOV R14, RZ, RZ, -R14 ;  /* 0x000000ffff0e7224 */ /* 0x000fe200078e0a0e */
[----:B------:R-:W-:Y:S01]  /*12da0*/  IABS R21, R6 ;  /* 0x0000000600157213 */ /* 0x000fe20000000000 */
[----:B-1----:R-:W-:Y:S01]  /*12db0*/  IMAD.MOV.U32 R2, RZ, RZ, R15 ;  /* 0x000000ffff027224 */ /* 0x002fe200078e000f */
[----:B------:R-:W-:Y:S01]  /*12dc0*/  STL [R1+0x398], R16 ;  /* 0x0003981001007387 */ /* 0x000fe20000100800 */
[----:B------:R-:W-:-:S02]  /*12dd0*/  @!P0 IMAD.IADD R9, R9, 0x1, -R4 ;  /* 0x0000000109098824 */ /* 0x000fc400078e0a04 */
[----:B------:R-:W-:Y:S01]  /*12de0*/  @!P6 IMAD.MOV R2, RZ, RZ, -R2 ;  /* 0x000000ffff02e224 */ /* 0x000fe200078e0a02 */
[----:B------:R-:W-:Y:S01]  /*12df0*/  @!P4 IADD3 R12, PT, PT, R12, -R4, RZ ;  /* 0x800000040c0cc210 */ /* 0x000fe20007ffe0ff */
[----:B------:R-:W-:Y:S01]  /*12e00*/  IMAD R5, R4, R14, R11 ;  /* 0x0000000e04057224 */ /* 0x000fe200078e020b */
[----:B------:R-:W-:Y:S01]  /*12e10*/  ISETP.GE.AND P6, PT, R3, RZ, PT ;  /* 0x000000ff0300720c */ /* 0x000fe20003fc6270 */
[----:B------:R-:W-:Y:S01]  /*12e20*/  IMAD.HI.U32 R15, R7, R21, RZ ;  /* 0x00000015070f7227 */ /* 0x000fe200078e00ff */
[----:B------:R1:W-:Y:S01]  /*12e30*/  STL [R1+0x394], R2 ;  /* 0x0003940201007387 */ /* 0x0003e20000100800 */
[----:B------:R-:W-:Y:S02]  /*12e40*/  ISETP.GE.AND P4, PT, R6, RZ, PT ;  /* 0x000000ff0600720c */ /* 0x000fe40003f86270 */
[----:B------:R-:W-:Y:S01]  /*12e50*/  ISETP.GT.U32.AND P0, PT, R4, R5, PT ;  /* 0x000000050400720c */ /* 0x000fe20003f04070 */
[----:B------:R-:W-:Y:S02]  /*12e60*/  IMAD.MOV R15, RZ, RZ, -R15 ;  /* 0x000000ffff0f7224 */ /* 0x000fe400078e0a0f */
[----:B------:R-:W-:-:S02]  /*12e70*/  @!P2 IMAD.IADD R10, R10, 0x1, -R4 ;  /* 0x000000010a0aa824 */ /* 0x000fc400078e0a04 */
[----:B------:R-:W-:Y:S02]  /*12e80*/  VIADD R3, R0, 0x179 ;  /* 0x0000017900037836 */ /* 0x000fe40000000000 */
[----:B-1----:R-:W-:Y:S02]  /*12e90*/  IMAD.MOV.U32 R2, RZ, RZ, R9 ;  /* 0x000000ffff027224 */ /* 0x002fe400078e0009 */
[C---:B------:R-:W-:Y:S01]  /*12ea0*/  IMAD R21, R4.reuse, R15, R21 ;  /* 0x0000000f04157224 */ /* 0x040fe200078e0215 */
[----:B------:R-:W-:Y:S01]  /*12eb0*/  IABS R20, R3 ;  /* 0x0000000300147213 */ /* 0x000fe20000000000 */
[----:B------:R-:W-:Y:S01]  /*12ec0*/  @!P1 IMAD.MOV R2, RZ, RZ, -R2 ;  /* 0x000000ffff029224 */ /* 0x000fe200078e0a02 */
[C---:B------:R-:W-:Y:S01]  /*12ed0*/  ISETP.GT.U32.AND P1, PT, R4.reuse, R10, PT ;  /* 0x0000000a0400720c */ /* 0x040fe20003f24070 */
[----:B------:R-:W-:Y:S01]  /*12ee0*/  @!P0 IMAD.IADD R5, R5, 0x1, -R4 ;  /* 0x0000000105058824 */ /* 0x000fe200078e0a04 */
[----:B------:R-:W-:Y:S01]  /*12ef0*/  ISETP.GE.AND P2, PT, R3, RZ, PT ;  /* 0x000000ff0300720c */ /* 0x000fe20003f46270 */
[----:B------:R-:W-:Y:S01]  /*12f00*/  IMAD.HI.U32 R9, R7, R20, RZ ;  /* 0x0000001407097227 */ /* 0x000fe200078e00ff */
[----:B------:R1:W-:Y:S02]  /*12f10*/  STL [R1+0x390], R2 ;  /* 0x0003900201007387 */ /* 0x0003e40000100800 */
[----:B------:R-:W-:Y:S01]  /*12f20*/  ISETP.GT.U32.AND P0, PT, R4, R5, PT ;  /* 0x000000050400720c */ /* 0x000fe20003f04070 */
[----:B------:R-:W-:-:S02]  /*12f30*/  VIADD R6, R0, 0x17a ;  /* 0x0000017a00067836 */ /* 0x000fc40000000000 */
[----:B------:R-:W-:Y:S02]  /*12f40*/  IMAD.MOV R9, RZ, RZ, -R9 ;  /* 0x000000ffff097224 */ /* 0x000fe400078e0a09 */
[----:B------:R-:W-:Y:S01]  /*12f50*/  VIADD R11, R0, 0x17b ;  /* 0x0000017b000b7836 */ /* 0x000fe20000000000 */
[----:B------:R-:W-:Y:S01]  /*12f60*/  IABS R16, R6 ;  /* 0x0000000600107213 */ /* 0x000fe20000000000 */
[----:B------:R-:W-:Y:S02]  /*12f70*/  @!P1 IMAD.IADD R10, R10, 0x1, -R4 ;  /* 0x000000010a0a9824 */ /* 0x000fe400078e0a04 */
[----:B-1----:R-:W-:Y:S01]  /*12f80*/  IMAD.MOV.U32 R2, RZ, RZ, R12 ;  /* 0x000000ffff027224 */ /* 0x002fe200078e000c */
[----:B------:R-:W-:Y:S01]  /*12f90*/  IABS R19, R11 ;  /* 0x0000000b00137213 */ /* 0x000fe20000000000 */
[C---:B------:R-:W-:Y:S02]  /*12fa0*/  IMAD R20, R4.reuse, R9, R20 ;  /* 0x0000000904147224 */ /* 0x040fe400078e0214 */
[----:B------:R-:W-:Y:S01]  /*12fb0*/  @!P5 IMAD.MOV R2, RZ, RZ, -R2 ;  /* 0x000000ffff02d224 */ /* 0x000fe200078e0a02 */
[C---:B------:R-:W-:Y:S01]  /*12fc0*/  ISETP.GT.U32.AND P5, PT, R4.reuse, R21, PT ;  /* 0x000000150400720c */ /* 0x040fe20003fa4070 */
[----:B------:R-:W-:Y:S01]  /*12fd0*/  IMAD.HI.U32 R12, R7, R16, RZ ;  /* 0x00000010070c7227 */ /* 0x000fe200078e00ff */
[----:B------:R-:W-:-:S02]  /*12fe0*/  ISETP.GT.U32.AND P1, PT, R4, R20, PT ;  /* 0x000000140400720c */ /* 0x000fc40003f24070 */
[----:B------:R1:W-:Y:S01]  /*12ff0*/  STL [R1+0x38c], R2 ;  /* 0x00038c0201007387 */ /* 0x0003e20000100800 */
[----:B------:R-:W-:-:S04]  /*13000*/  IMAD.HI.U32 R9, R7, R19, RZ ;  /* 0x0000001307097227 */ /* 0x000fc800078e00ff */
[----:B------:R-:W-:Y:S01]  /*13010*/  @!P0 IMAD.IADD R5, R5, 0x1, -R4 ;  /* 0x0000000105058824 */ /* 0x000fe200078e0a04 */
[----:B------:R-:W-:Y:S01]  /*13020*/  ISETP.GE.AND P0, PT, R6, RZ, PT ;  /* 0x000000ff0600720c */ /* 0x000fe20003f06270 */
[----:B------:R-:W-:Y:S02]  /*13030*/  IMAD.MOV R12, RZ, RZ, -R12 ;  /* 0x000000ffff0c7224 */ /* 0x000fe400078e0a0c */
[----:B------:R-:W-:Y:S01]  /*13040*/  @!P5 IMAD.IADD R21, R21, 0x1, -R4 ;  /* 0x000000011515d824 */ /* 0x000fe200078e0a04 */
[----:B------:R-:W-:Y:S01]  /*13050*/  ISETP.GE.AND P5, PT, R11, RZ, PT ;  /* 0x000000ff0b00720c */ /* 0x000fe20003fa6270 */
[----:B-1----:R-:W-:Y:S02]  /*13060*/  IMAD.MOV.U32 R2, RZ, RZ, R10 ;  /* 0x000000ffff027224 */ /* 0x002fe400078e000a */
[----:B------:R-:W-:Y:S02]  /*13070*/  VIADD R3, R0, 0x17c ;  /* 0x0000017c00037836 */ /* 0x000fe40000000000 */
[----:B------:R-:W-:Y:S01]  /*13080*/  @!P3 IMAD.MOV R2, RZ, RZ, -R2 ;  /* 0x000000ffff02b224 */ /* 0x000fe200078e0a02 */
[C---:B------:R-:W-:Y:S01]  /*13090*/  ISETP.GT.U32.AND P3, PT, R4.reuse, R21, PT ;  /* 0x000000150400720c */ /* 0x040fe20003f64070 */
[----:B------:R-:W-:Y:S01]  /*130a0*/  IMAD.MOV R9, RZ, RZ, -R9 ;  /* 0x000000ffff097224 */ /* 0x000fe200078e0a09 */
[----:B------:R-:W-:Y:S01]  /*130b0*/  IABS R18, R3 ;  /* 0x0000000300127213 */ /* 0x000fe20000000000 */
[C---:B------:R-:W-:Y:S01]  /*130c0*/  IMAD R16, R4.reuse, R12, R16 ;  /* 0x0000000c04107224 */ /* 0x040fe200078e0210 */
[----:B------:R1:W-:Y:S01]  /*130d0*/  STL [R1+0x374], R2 ;  /* 0x0003740201007387 */ /* 0x0003e20000100800 */
[----:B------:R-:W-:-:S02]  /*130e0*/  IMAD R19, R4, R9, R19 ;  /* 0x0000000904137224 */ /* 0x000fc400078e0213 */
[----:B------:R-:W-:Y:S02]  /*130f0*/  @!P1 IMAD.IADD R20, R20, 0x1, -R4 ;  /* 0x0000000114149824 */ /* 0x000fe400078e0a04 */
[----:B------:R-:W-:-:S03]  /*13100*/  IMAD.HI.U32 R6, R7, R18, RZ ;  /* 0x0000001207067227 */ /* 0x000fc600078e00ff */
[C---:B------:R-:W-:Y:S01]  /*13110*/  ISETP.GT.U32.AND P1, PT, R4.reuse, R20, PT ;  /* 0x000000140400720c */ /* 0x040fe20003f24070 */
[----:B------:R-:W-:Y:S01]  /*13120*/  @!P3 IMAD.IADD R21, R21, 0x1, -R4 ;  /* 0x000000011515b824 */ /* 0x000fe200078e0a04 */
[----:B------:R-:W-:Y:S01]  /*13130*/  ISETP.GT.U32.AND P3, PT, R4, R19, PT ;  /* 0x000000130400720c */ /* 0x000fe20003f64070 */
[----:B-1----:R-:W-:Y:S01]  /*13140*/  IMAD.MOV.U32 R2, RZ, RZ, R5 ;  /* 0x000000ffff027224 */ /* 0x002fe200078e0005 */
[----:B------:R-:W-:Y:S01]  /*13150*/  IADD3 R6, PT, PT, -R6, RZ, RZ ;  /* 0x000000ff06067210 */ /* 0x000fe20007ffe1ff */
[----:B------:R-:W-:Y:S02]  /*13160*/  VIADD R9, R0, 0x17d ;  /* 0x0000017d00097836 */ /* 0x000fe40000000000 */
[----:B------:R-:W-:Y:S01]  /*13170*/  @!P6 IMAD.MOV R2, RZ, RZ, -R2 ;  /* 0x000000ffff02e224 */ /* 0x000fe200078e0a02 */
[C---:B------:R-:W-:Y:S01]  /*13180*/  ISETP.GT.U32.AND P6, PT, R4.reuse, R16, PT ;  /* 0x000000100400720c */ /* 0x040fe20003fc4070 */
[----:B------:R-:W-:Y:S01]  /*13190*/  IMAD R18, R4, R6, R18 ;  /* 0x0000000604127224 */ /* 0x000fe200078e0212 */
[----:B------:R-:W-:Y:S01]  /*131a0*/  IABS R14, R9 ;  /* 0x00000009000e7213 */ /* 0x000fe20000000000 */
[----:B------:R-:W-:Y:S01]  /*131b0*/  VIADD R5, R0, 0x17e ;  /* 0x0000017e00057836 */ /* 0x000fe20000000000 */
[----:B------:R1:W-:Y:S01]  /*131c0*/  STL [R1+0x354], R2 ;  /* 0x0003540201007387 */ /* 0x0003e20000100800 */
[--C-:B------:R-:W-:Y:S01]  /*131d0*/  @!P1 IMAD.IADD R20, R20, 0x1, -R4.reuse ;  /* 0x0000000114149824 */ /* 0x100fe200078e0a04 */
[----:B------:R-:W-:Y:S01]  /*131e0*/  ISETP.GT.U32.AND P1, PT, R4, R18, PT ;  /* 0x000000120400720c */ /* 0x000fe20003f24070 */
[----:B------:R-:W-:Y:S01]  /*131f0*/  @!P3 IMAD.IADD R19, R19, 0x1, -R4 ;  /* 0x000000011313b824 */ /* 0x000fe200078e0a04 */
[----:B------:R-:W-:Y:S01]  /*13200*/  IABS R11, R5 ;  /* 0x00000005000b7213 */ /* 0x000fe20000000000 */
[----:B------:R-:W-:-:S04]  /*13210*/  IMAD.HI.U32 R17, R7, R14, RZ ;  /* 0x0000000e07117227 */ /* 0x000fc800078e00ff */
[----:B------:R-:W-:Y:S01]  /*13220*/  @!P6 IMAD.IADD R16, R16, 0x1, -R4 ;  /* 0x000000011010e824 */ /* 0x000fe200078e0a04 */
[----:B------:R-:W-:Y:S01]  /*13230*/  ISETP.GE.AND P6, PT, R3, RZ, PT ;  /* 0x000000ff0300720c */ /* 0x000fe20003fc6270 */
[----:B------:R-:W-:Y:S01]  /*13240*/  IMAD.MOV.U32 R22, RZ, RZ, R21 ;  /* 0x000000ffff167224 */ /* 0x000fe200078e0015 */
[----:B-1----:R-:W-:Y:S01]  /*13250*/  MOV R2, R20 ;  /* 0x0000001400027202 */ /* 0x002fe20000000f00 */
[----:B------:R-:W-:Y:S01]  /*13260*/  VIADD R12, R0, 0x17f ;  /* 0x0000017f000c7836 */ /* 0x000fe20000000000 */
[----:B------:R-:W-:Y:S01]  /*13270*/  ISETP.GT.U32.AND P3, PT, R4, R16, PT ;  /* 0x000000100400720c */ /* 0x000fe20003f64070 */
[----:B------:R-:W-:Y:S01]  /*13280*/  IMAD.MOV R17, RZ, RZ, -R17 ;  /* 0x000000ffff117224 */ /* 0x000fe200078e0a11 */
[----:B------:R-:W-:Y:S01]  /*13290*/  IADD3 R20, PT, PT, R0, 0x19e, RZ ;  /* 0x0000019e00147810 */ /* 0x000fe20007ffe0ff */
[----:B------:R-:W-:Y:S01]  /*132a0*/  @!P4 IMAD.MOV R22, RZ, RZ, -R22 ;  /* 0x000000ffff16c224 */ /* 0x000fe200078e0a16 */
[----:B------:R-:W-:Y:S01]  /*132b0*/  ISETP.GT.U32.AND P4, PT, R4, R19, PT ;  /* 0x000000130400720c */ /* 0x000fe20003f84070 */
[----:B------:R-:W-:Y:S01]  /*132c0*/  IMAD.HI.U32 R3, R7, R11, RZ ;  /* 0x0000000b07037227 */ /* 0x000fe200078e00ff */
[----:B------:R-:W-:-:S02]  /*132d0*/  IABS R10, R12 ;  /* 0x0000000c000a7213 */ /* 0x000fc40000000000 */
[----:B------:R-:W-:Y:S01]  /*132e0*/  STL [R1+0x350], R22 ;  /* 0x0003501601007387 */ /* 0x000fe20000100800 */
[----:B------:R-:W-:Y:S01]  /*132f0*/  IMAD R14, R4, R17, R14 ;  /* 0x00000011040e7224 */ /* 0x000fe200078e020e */
[----:B------:R-:W-:Y:S01]  /*13300*/  IABS R20, R20 ;  /* 0x0000001400147213 */ /* 0x000fe20000000000 */
[----:B------:R-:W-:Y:S02]  /*13310*/  IMAD.MOV R3, RZ, RZ, -R3 ;  /* 0x000000ffff037224 */ /* 0x000fe400078e0a03 */
[--C-:B------:R-:W-:Y:S01]  /*13320*/  @!P3 IMAD.IADD R16, R16, 0x1, -R4.reuse ;  /* 0x000000011010b824 */ /* 0x100fe200078e0a04 */
[----:B------:R-:W-:Y:S01]  /*13330*/  ISETP.GT.U32.AND P3, PT, R4, R14, PT ;  /* 0x0000000e0400720c */ /* 0x000fe20003f64070 */
[----:B------:R-:W-:Y:S02]  /*13340*/  @!P1 IMAD.IADD R18, R18, 0x1, -R4 ;  /* 0x0000000112129824 */ /* 0x000fe400078e0a04 */
[C---:B------:R-:W-:Y:S02]  /*13350*/  IMAD R11, R4.reuse, R3, R11 ;  /* 0x00000003040b7224 */ /* 0x040fe400078e020b */
[----:B------:R-:W-:Y:S01]  /*13360*/  IMAD.HI.U32 R17, R7, R10, RZ ;  /* 0x0000000a07117227 */ /* 0x000fe200078e00ff */
[----:B------:R-:W-:-:S03]  /*13370*/  ISETP.GT.U32.AND P1, PT, R4, R18, PT ;  /* 0x000000120400720c */ /* 0x000fc60003f24070 */
[----:B------:R-:W-:Y:S02]  /*13380*/  VIADD R15, R0, 0x180 ;  /* 0x00000180000f7836 */ /* 0x000fe40000000000 */
[----:B------:R-:W-:Y:S02]  /*13390*/  IMAD.MOV R17, RZ, RZ, -R17 ;  /* 0x000000ffff117224 */ /* 0x000fe400078e0a11 */
[----:B------:R-:W-:Y:S01]  /*133a0*/  @!P4 IMAD.IADD R19, R19, 0x1, -R4 ;  /* 0x000000011313c824 */ /* 0x000fe200078e0a04 */
[C---:B------:R-:W-:Y:S01]  /*133b0*/  ISETP.GT.U32.AND P4, PT, R4.reuse, R11, PT ;  /* 0x0000000b0400720c */ /* 0x040fe20003f84070 */
[----:B------:R-:W-:Y:S01]  /*133c0*/  IMAD R10, R4, R17, R10 ;  /* 0x00000011040a7224 */ /* 0x000fe200078e020a */
[----:B------:R-:W-:Y:S01]  /*133d0*/  IABS R6, R15 ;  /* 0x0000000f00067213 */ /* 0x000fe20000000000 */
[----:B------:R-:W-:Y:S01]  /*133e0*/  @!P2 IMAD.MOV R2, RZ, RZ, -R2 ;  /* 0x000000ffff02a224 */ /* 0x000fe200078e0a02 */
[----:B------:R-:W-:Y:S01]  /*133f0*/  ISETP.GE.AND P2, PT, R9, RZ, PT ;  /* 0x000000ff0900720c */ /* 0x000fe20003f46270 */
[----:B------:R-:W-:Y:S01]  /*13400*/  @!P3 IMAD.IADD R14, R14, 0x1, -R4 ;  /* 0x000000010e0eb824 */ /* 0x000fe200078e0a04 */
[----:B------:R-:W-:Y:S01]  /*13410*/  ISETP.GT.U32.AND P3, PT, R4, R10, PT ;  /* 0x0000000a0400720c */ /* 0x000fe20003f64070 */
[----:B------:R-:W-:Y:S01]  /*13420*/  IMAD.HI.U32 R9, R7, R6, RZ ;  /* 0x0000000607097227 */ /* 0x000fe200078e00ff */
[----:B------:R1:W-:Y:S03]  /*13430*/  STL [R1+0x34c], R2 ;  /* 0x00034c0201007387 */ /* 0x0003e60000100800 */
[----:B------:R-:W-:-:S02]  /*13440*/  VIADD R3, R0, 0x181 ;  /* 0x0000018100037836 */ /* 0x000fc40000000000 */
[--C-:B------:R-:W-:Y:S01]  /*13450*/  @!P1 IMAD.IADD R18, R18, 0x1, -R4.reuse ;  /* 0x0000000112129824 */ /* 0x100fe200078e0a04 */
[----:B------:R-:W-:Y:S01]  /*13460*/  ISETP.GE.AND P1, PT, R5, RZ, PT ;  /* 0x000000ff0500720c */ /* 0x000fe20003f26270 */
[----:B------:R-:W-:Y:S01]  /*13470*/  IMAD.MOV R9, RZ, RZ, -R9 ;  /* 0x000000ffff097224 */ /* 0x000fe200078e0a09 */
[----:B------:R-:W-:Y:S01]  /*13480*/  IABS R5, R3 ;  /* 0x0000000300057213 */ /* 0x000fe20000000000 */
[----:B------:R-:W-:Y:S01]  /*13490*/  @!P4 IMAD.IADD R11, R11, 0x1, -R4 ;  /* 0x000000010b0bc824 */ /* 0x000fe200078e0a04 */
[----:B------:R-:W-:Y:S01]  /*134a0*/  ISETP.GT.U32.AND P4, PT, R4, R14, PT ;  /* 0x0000000e0400720c */ /* 0x000fe20003f84070 */
[----:B-1----:R-:W-:Y:S01]  /*134b0*/  IMAD.MOV.U32 R2, RZ, RZ, R16 ;  /* 0x000000ffff027224 */ /* 0x002fe200078e0010 */
[----:B------:R-:W-:Y:S01]  /*134c0*/  @!P3 IADD3 R10, PT, PT, R10, -R4, RZ ;  /* 0x800000040a0ab210 */ /* 0x000fe20007ffe0ff */
[----:B------:R-:W-:Y:S01]  /*134d0*/  IMAD R6, R4, R9, R6 ;  /* 0x0000000904067224 */ /* 0x000fe200078e0206 */
[----:B------:R-:W-:Y:S01]  /*134e0*/  ISETP.GE.AND P3, PT, R12, RZ, PT ;  /* 0x000000ff0c00720c */ /* 0x000fe20003f66270 */
[----:B------:R-:W-:Y:S01]  /*134f0*/  @!P0 IMAD.MOV R2, RZ, RZ, -R2 ;  /* 0x000000ffff028224 */ /* 0x000fe200078e0a02 */
[----:B------:R-:W-:Y:S01]  /*13500*/  ISETP.GT.U32.AND P0, PT, R4, R11, PT ;  /* 0x0000000b0400720c */ /* 0x000fe20003f04070 */
[----:B------:R-:W-:-:S02]  /*13510*/  VIADD R9, R0, 0x182 ;  /* 0x0000018200097836 */ /* 0x000fc40000000000 */
[----:B------:R-:W-:Y:S01]  /*13520*/  IMAD.HI.U32 R16, R7, R5, RZ ;  /* 0x0000000507107227 */ /* 0x000fe200078e00ff */
[----:B------:R1:W-:Y:S02]  /*13530*/  STL [R1+0x240], R2 ;  /* 0x0002400201007387 */ /* 0x0003e40000100800 */
[----:B------:R-:W-:Y:S01]  /*13540*/  IABS R17, R9 ;  /* 0x0000000900117213 */ /* 0x000fe20000000000 */
[----:B------:R-:W-:Y:S01]  /*13550*/  @!P5 IMAD.MOV R19, RZ, RZ, -R19 ;  /* 0x000000ffff13d224 */ /* 0x000fe200078e0a13 */
[C---:B------:R-:W-:Y:S01]  /*13560*/  ISETP.GT.U32.AND P5, PT, R4.reuse, R6, PT ;  /* 0x000000060400720c */ /* 0x040fe20003fa4070 */
[----:B------:R-:W-:Y:S02]  /*13570*/  IMAD.MOV R16, RZ, RZ, -R16 ;  /* 0x000000ffff107224 */ /* 0x000fe400078e0a10 */
[----:B------:R-:W-:Y:S01]  /*13580*/  IMAD.MOV.U32 R12, RZ, RZ, R17 ;  /* 0x000000ffff0c7224 */ /* 0x000fe200078e0011 */
[----:B------:R-:W-:Y:S01]  /*13590*/  STL [R1+0x23c], R19 ;  /* 0x00023c1301007387 */ /* 0x000fe20000100800 */
[----:B------:R-:W-:-:S02]  /*135a0*/  IMAD R5, R4, R16, R5 ;  /* 0x0000001004057224 */ /* 0x000fc400078e0205 */
[----:B-1----:R-:W-:Y:S02]  /*135b0*/  IMAD.MOV.U32 R2, RZ, RZ, R18 ;  /* 0x000000ffff027224 */ /* 0x002fe400078e0012 */
[----:B------:R-:W-:Y:S01]  /*135c0*/  @!P4 IMAD.IADD R14, R14, 0x1, -R4 ;  /* 0x000000010e0ec824 */ /* 0x000fe200078e0a04 */
[----:B------:R-:W-:Y:S01]  /*135d0*/  ISETP.GE.AND P4, PT, R15, RZ, PT ;  /* 0x000000ff0f00720c */ /* 0x000fe20003f86270 */
[----:B------:R-:W-:Y:S01]  /*135e0*/  @!P6 IMAD.MOV R2, RZ, RZ, -R2 ;  /* 0x000000ffff02e224 */ /* 0x000fe200078e0a02 */
[C---:B------:R-:W-:Y:S01]  /*135f0*/  ISETP.GT.U32.AND P6, PT, R4.reuse, R10, PT ;  /* 0x0000000a0400720c */ /* 0x040fe20003fc4070 */
[--C-:B------:R-:W-:Y:S01]  /*13600*/  @!P0 IMAD.IADD R11, R11, 0x1, -R4.reuse ;  /* 0x000000010b0b8824 */ /* 0x100fe200078e0a04 */
[----:B------:R-:W-:Y:S01]  /*13610*/  ISETP.GT.U32.AND P0, PT, R4, R5, PT ;  /* 0x000000050400720c */ /* 0x000fe20003f04070 */
[----:B------:R-:W-:Y:S01]  /*13620*/  IMAD.HI.U32 R15, R7, R12, RZ ;  /* 0x0000000c070f7227 */ /* 0x000fe200078e00ff */
[----:B------:R1:W-:Y:S03]  /*13630*/  STL [R1+0x238], R2 ;  /* 0x0002380201007387 */ /* 0x0003e60000100800 */
[----:B------:R-:W-:-:S02]  /*13640*/  @!P5 IMAD.IADD R6, R6, 0x1, -R4 ;  /* 0x000000010606d824 */ /* 0x000fc400078e0a04 */
[----:B------:R-:W-:Y:S02]  /*13650*/  IMAD.MOV R15, RZ, RZ, -R15 ;  /* 0x000000ffff0f7224 */ /* 0x000fe400078e0a0f */
[----:B------:R-:W-:Y:S01]  /*13660*/  VIADD R22, R0, 0x188 ;  /* 0x0000018800167836 */ /* 0x000fe20000000000 */
[----:B------:R-:W-:Y:S01]  /*13670*/  ISETP.GT.U32.AND P5, PT, R4, R6, PT ;  /* 0x000000060400720c */ /* 0x000fe20003fa4070 */
[----:B------:R-:W-:Y:S01]  /*13680*/  @!P6 IMAD.IADD R10, R10, 0x1, -R4 ;  /* 0x000000010a0ae824 */ /* 0x000fe200078e0a04 */
[----:B------:R-:W-:Y:S01]  /*13690*/  ISETP.GE.AND P6, PT, R9, RZ, PT ;  /* 0x000000ff0900720c */ /* 0x000fe20003fc6270 */
[----:B-1----:R-:W-:Y:S01]  /*136a0*/  IMAD.MOV.U32 R2, RZ, RZ, R14 ;  /* 0x000000ffff027224 */ /* 0x002fe200078e000e */
[----:B------:R-:W-:Y:S01]  /*136b0*/  IABS R44, R22 ;  /* 0x00000016002c7213 */ /* 0x000fe20000000000 */
[C---:B------:R-:W-:Y:S02]  /*136c0*/  IMAD R9, R4.reuse, R15, R12 ;  /* 0x0000000f04097224 */ /* 0x040fe400078e020c */
[----:B------:R-:W-:Y:S01]  /*136d0*/  @!P2 IMAD.MOV R2, RZ, RZ, -R2 ;  /* 0x000000ffff02a224 */ /* 0x000fe200078e0a02 */
[----:B------:R-:W-:Y:S01]  /*136e0*/  ISETP.GE.AND P2, PT, R3, RZ, PT ;  /* 0x000000ff0300720c */ /* 0x000fe20003f46270 */
[----:B------:R-:W-:Y:S01]  /*136f0*/  @!P3 IMAD.MOV R10, RZ, RZ, -R10 ;  /* 0x000000ffff0ab224 */ /* 0x000fe200078e0a0a */
[----:B------:R-:W-:Y:S01]  /*13700*/  ISETP.GT.U32.AND P3, PT, R4, R9, PT ;  /* 0x000000090400720c */ /* 0x000fe20003f64070 */
[----:B------:R-:W-:Y:S01]  /*13710*/  @!P0 IMAD.IADD R5, R5, 0x1, -R4 ;  /* 0x0000000105058824 */ /* 0x000fe200078e0a04 */
[----:B------:R1:W-:Y:S01]  /*13720*/  STL [R1+0x234], R2 ;  /* 0x0002340201007387 */ /* 0x0003e20000100800 */
[----:B------:R-:W-:-:S02]  /*13730*/  VIADD R3, R0, 0x183 ;  /* 0x0000018300037836 */ /* 0x000fc40000000000 */
[--C-:B------:R-:W-:Y:S01]  /*13740*/  @!P5 IMAD.IADD R6, R6, 0x1, -R4.reuse ;  /* 0x000000010606d824 */ /* 0x100fe200078e0a04 */
[----:B------:R-:W-:Y:S01]  /*13750*/  ISETP.GT.U32.AND P0, PT, R4, R5, PT ;  /* 0x000000050400720c */ /* 0x000fe20003f04070 */
[----:B------:R-:W-:Y:S01]  /*13760*/  VIADD R14, R0, 0x187 ;  /* 0x00000187000e7836 */ /* 0x000fe20000000000 */
[----:B------:R-:W-:Y:S01]  /*13770*/  ISETP.GE.AND P5, PT, R28, RZ, PT ;  /* 0x000000ff1c00720c */ /* 0x000fe20003fa6270 */
[C---:B------:R-:W-:Y:S01]  /*13780*/  VIADD R88, R0.reuse, 0x196 ;  /* 0x0000019600587836 */ /* 0x040fe20000000000 */
[----:B------:R-:W-:Y:S01]  /*13790*/  IABS R28, R28 ;  /* 0x0000001c001c7213 */ /* 0x000fe20000000000 */
[C---:B------:R-:W-:Y:S01]  /*137a0*/  VIADD R95, R0.reuse, 0x197 ;  /* 0x00000197005f7836 */ /* 0x040fe20000000000 */
[----:B------:R-:W-:Y:S01]  /*137b0*/  IABS R26, R14 ;  /* 0x0000000e001a7213 */ /* 0x000fe20000000000 */
[----:B-1----:R-:W-:Y:S01]  /*137c0*/  IMAD.MOV.U32 R2, RZ, RZ, R11 ;  /* 0x000000ffff027224 */ /* 0x002fe200078e000b */
[----:B------:R-:W-:Y:S01]  /*137d0*/  IABS R19, R88 ;  /* 0x0000005800137213 */ /* 0x000fe20000000000 */
[--C-:B------:R-:W-:Y:S01]  /*137e0*/  @!P3 IMAD.IADD R9, R9, 0x1, -R4.reuse ;  /* 0x000000010909b824 */ /* 0x100fe200078e0a04 */
[----:B------:R-:W-:Y:S01]  /*137f0*/  IABS R12, R95 ;  /* 0x0000005f000c7213 */ /* 0x000fe20000000000 */
[----:B------:R-:W-:Y:S01]  /*13800*/  VIADD R101, R0, 0x198 ;  /* 0x0000019800657836 */ /* 0x000fe20000000000 */
[----:B------:R-:W-:Y:S01]  /*13810*/  @!P1 IADD3 R2, PT, PT, -R2, RZ, RZ ;  /* 0x000000ff02029210 */ /* 0x000fe20007ffe1ff */
[----:B------:R-:W-:Y:S01]  /*13820*/  @!P0 IMAD.IADD R5, R5, 0x1, -R4 ;  /* 0x0000000105058824 */ /* 0x000fe200078e0a04 */
[----:B------:R-:W-:Y:S01]  /*13830*/  ISETP.GE.AND P1, PT, R3, RZ, PT ;  /* 0x000000ff0300720c */ /* 0x000fe20003f26270 */
[----:B------:R-:W-:Y:S01]  /*13840*/  VIADD R105, R0, 0x199 ;  /* 0x0000019900697836 */ /* 0x000fe20000000000 */
[----:B------:R-:W-:Y:S01]  /*13850*/  IABS R3, R3 ;  /* 0x0000000300037213 */ /* 0x000fe20000000000 */
[----:B------:R1:W-:Y:S01]  /*13860*/  STL [R1+0x230], R2 ;  /* 0x0002300201007387 */ /* 0x0003e20000100800 */
[----:B------:R-:W-:Y:S01]  /*13870*/  ISETP.GT.U32.AND P3, PT, R4, R9, PT ;  /* 0x000000090400720c */ /* 0x000fe20003f64070 */
[----:B------:R-:W-:Y:S01]  /*13880*/  VIADD R18, R0, 0x19a ;  /* 0x0000019a00127836 */ /* 0x000fe20000000000 */
[----:B------:R-:W-:Y:S01]  /*13890*/  ISETP.GE.AND P0, PT, R49, RZ, PT ;  /* 0x000000ff3100720c */ /* 0x000fe20003f06270 */
[----:B------:R-:W-:Y:S01]  /*138a0*/  IMAD.HI.U32 R11, R7, R3, RZ ;  /* 0x00000003070b7227 */ /* 0x000fe200078e00ff */
[----:B------:R2:W-:Y:S01]  /*138b0*/  STL [R1+0x22c], R10 ;  /* 0x00022c0a01007387 */ /* 0x0005e20000100800 */
[----:B------:R-:W-:-:S02]  /*138c0*/  IABS R49, R49 ;  /* 0x0000003100317213 */ /* 0x000fc40000000000 */
[----:B------:R-:W-:Y:S01]  /*138d0*/  IMAD.MOV R11, RZ, RZ, -R11 ;  /* 0x000000ffff0b7224 */ /* 0x000fe200078e0a0b */
[----:B------:R-:W-:Y:S01]  /*138e0*/  IABS R17, R105 ;  /* 0x0000006900117213 */ /* 0x000fe20000000000 */
[----:B-1----:R-:W-:Y:S02]  /*138f0*/  IMAD.MOV.U32 R2, RZ, RZ, R6 ;  /* 0x000000ffff027224 */ /* 0x002fe400078e0006 */
[----:B------:R-:W-:-:S04]  /*13900*/  IMAD.HI.U32 R6, R7, R28, RZ ;  /* 0x0000001c07067227 */ /* 0x000fc800078e00ff */
[----:B------:R-:W-:Y:S01]  /*13910*/  @!P4 IMAD.MOV R2, RZ, RZ, -R2 ;  /* 0x000000ffff02c224 */ /* 0x000fe200078e0a02 */
[----:B------:R-:W-:Y:S01]  /*13920*/  ISETP.GE.AND P4, PT, R50, RZ, PT ;  /* 0x000000ff3200720c */ /* 0x000fe20003f86270 */
[----:B------:R-:W-:Y:S01]  /*13930*/  IMAD R3, R4, R11, R3 ;  /* 0x0000000b04037224 */ /* 0x000fe200078e0203 */
[----:B------:R-:W-:Y:S01]  /*13940*/  IABS R50, R50 ;  /* 0x0000003200327213 */ /* 0x000fe20000000000 */
[----:B------:R-:W-:Y:S01]  /*13950*/  IMAD.MOV R6, RZ, RZ, -R6 ;  /* 0x000000ffff067224 */ /* 0x000fe200078e0a06 */
[----:B------:R1:W-:Y:S01]  /*13960*/  STL [R1+0x228], R2 ;  /* 0x0002280201007387 */ /* 0x0003e20000100800 */
[----:B------:R-:W-:Y:S01]  /*13970*/  @!P3 IMAD.IADD R9, R9, 0x1, -R4 ;  /* 0x000000010909b824 */ /* 0x000fe200078e0a04 */
[----:B------:R-:W-:Y:S01]  /*13980*/  IABS R11, R36 ;  /* 0x00000024000b7213 */ /* 0x000fe20000000000 */
[----:B--2---:R-:W-:-:S04]  /*13990*/  IMAD.HI.U32 R10, R7, R50, RZ ;  /* 0x00000032070a7227 */ /* 0x004fc800078e00ff */
[C---:B------:R-:W-:Y:S02]  /*139a0*/  IMAD R28, R4.reuse, R6, R28 ;  /* 0x00000006041c7224 */ /* 0x040fe400078e021c */
        /* <DEDUP_REMOVED lines=8> */
[----:B------:R-:W-:Y:S02]  /*13a30*/  IMAD.MOV R6, RZ, RZ, -R6 ;  /* 0x000000ffff067224 */ /* 0x000fe400078e0a06 */
[----:B------:R-:W-:-:S04]  /*13a40*/  IMAD.HI.U32 R5, R7, R26, RZ ;  /* 0x0000001a07057227 */ /* 0x000fc800078e00ff */
[--C-:B------:R-:W-:Y:S02]  /*13a50*/  @!P3 IMAD.IADD R28, R28, 0x1, -R4.reuse ;  /* 0x000000011c1cb824 */ /* 0x100fe400078e0a04 */
[----:B------:R-:W-:Y:S02]  /*13a60*/  @!P2 IMAD.IADD R3, R3, 0x1, -R4 ;  /* 0x000000010303a824 */ /* 0x000fe400078e0a04 */
[----:B-1----:R-:W-:Y:S01]  /*13a70*/  IMAD.MOV.U32 R2, RZ, RZ, R9 ;  /* 0x000000ffff027224 */ /* 0x002fe200078e0009 */
[C---:B------:R-:W-:Y:S01]  /*13a80*/  ISETP.GT.U32.AND P3, PT, R4.reuse, R28, PT ;  /* 0x0000001c0400720c */ /* 0x040fe20003f64070 */
[C---:B------:R-:W-:Y:S01]  /*13a90*/  IMAD R49, R4.reuse, R6, R49 ;  /* 0x0000000604317224 */ /* 0x040fe200078e0231 */
[----:B------:R-:W-:Y:S01]  /*13aa0*/  ISETP.GT.U32.AND P2, PT, R4, R3, PT ;  /* 0x000000030400720c */ /* 0x000fe20003f44070 */
[----:B------:R-:W-:Y:S01]  /*13ab0*/  IMAD.MOV R5, RZ, RZ, -R5 ;  /* 0x000000ffff057224 */ /* 0x000fe200078e0a05 */
[----:B------:R-:W-:Y:S01]  /*13ac0*/  @!P6 IADD3 R2, PT, PT, -R2, RZ, RZ ;  /* 0x000000ff0202e210 */ /* 0x000fe20007ffe1ff */
[----:B------:R-:W-:Y:S01]  /*13ad0*/  IMAD.HI.U32 R9, R7, R34, RZ ;  /* 0x0000002207097227 */ /* 0x000fe200078e00ff */
[----:B------:R-:W-:-:S03]  /*13ae0*/  ISETP.GT.U32.AND P6, PT, R4, R50, PT ;  /* 0x000000320400720c */ /* 0x000fc60003fc4070 */
[----:B------:R-:W-:Y:S01]  /*13af0*/  IMAD R26, R4, R5, R26 ;  /* 0x00000005041a7224 */ /* 0x000fe200078e021a */
[----:B------:R1:W-:Y:S01]  /*13b00*/  STL [R1+0x220], R2 ;  /* 0x0002200201007387 */ /* 0x0003e20000100800 */
[----:B------:R-:W-:-:S04]  /*13b10*/  IMAD.HI.U32 R5, R7, R44, RZ ;  /* 0x0000002c07057227 */ /* 0x000fc800078e00ff */
[--C-:B------:R-:W-:Y:S01]  /*13b20*/  @!P2 IMAD.IADD R3, R3, 0x1, -R4.reuse ;  /* 0x000000010303a824 */ /* 0x100fe200078e0a04 */
[----:B------:R-:W-:Y:S01]  /*13b30*/  ISETP.GT.U32.AND P2, PT, R4, R49, PT ;  /* 0x000000310400720c */ /* 0x000fe20003f44070 */
[----:B------:R-:W-:Y:S02]  /*13b40*/  IMAD.MOV R5, RZ, RZ, -R5 ;  /* 0x000000ffff057224 */ /* 0x000fe400078e0a05 */
[--C-:B------:R-:W-:Y:S01]  /*13b50*/  @!P6 IMAD.IADD R50, R50, 0x1, -R4.reuse ;  /* 0x000000013232e824 */ /* 0x100fe200078e0a04 */
[----:B------:R-:W-:Y:S01]  /*13b60*/  MOV R16, R3 ;  /* 0x0000000300107202 */ /* 0x000fe20000000f00 */
[----:B------:R-:W-:Y:S01]  /*13b70*/  @!P3 IMAD.IADD R28, R28, 0x1, -R4 ;  /* 0x000000011c1cb824 */ /* 0x000fe200078e0a04 */
[C---:B------:R-:W-:Y:S01]  /*13b80*/  ISETP.GT.U32.AND P3, PT, R4.reuse, R26, PT ;  /* 0x0000001a0400720c */ /* 0x040fe20003f64070 */
[C---:B------:R-:W-:Y:S01]  /*13b90*/  IMAD R44, R4.reuse, R5, R44 ;  /* 0x00000005042c7224 */ /* 0x040fe200078e022c */
[----:B------:R-:W-:Y:S01]  /*13ba0*/  ISETP.GT.U32.AND P6, PT, R4, R50, PT ;  /* 0x000000320400720c */ /* 0x000fe20003fc4070 */
[----:B------:R-:W-:-:S02]  /*13bb0*/  IMAD.MOV R9, RZ, RZ, -R9 ;  /* 0x000000ffff097224 */ /* 0x000fc400078e0a09 */
[----:B------:R-:W-:-:S04]  /*13bc0*/  IMAD.HI.U32 R6, R7, R41, RZ ;  /* 0x0000002907067227 */ /* 0x000fc800078e00ff */
[----:B------:R-:W-:Y:S02]  /*13bd0*/  @!P2 IMAD.IADD R49, R49, 0x1, -R4 ;  /* 0x000000013131a824 */ /* 0x000fe400078e0a04 */
[----:B------:R-:W-:Y:S02]  /*13be0*/  IMAD R34, R4, R9, R34 ;  /* 0x0000000904227224 */ /* 0x000fe400078e0222 */
[--C-:B------:R-:W-:Y:S01]  /*13bf0*/  @!P3 IMAD.IADD R26, R26, 0x1, -R4.reuse ;  /* 0x000000011a1ab824 */ /* 0x100fe200078e0a04 */
[----:B------:R-:W-:Y:S01]  /*13c00*/  ISETP.GT.U32.AND P2, PT, R4, R49, PT ;  /* 0x000000310400720c */ /* 0x000fe20003f44070 */
[----:B------:R-:W-:Y:S01]  /*13c10*/  @!P6 IMAD.IADD R50, R50, 0x1, -R4 ;  /* 0x000000013232e824 */ /* 0x000fe200078e0a04 */
[C---:B------:R-:W-:Y:S01]  /*13c20*/  ISETP.GT.U32.AND P6, PT, R4.reuse, R44, PT ;  /* 0x0000002c0400720c */ /* 0x040fe20003fc4070 */
[----:B------:R-:W-:Y:S01]  /*13c30*/  IMAD.MOV R6, RZ, RZ, -R6 ;  /* 0x000000ffff067224 */ /* 0x000fe200078e0a06 */
[----:B------:R-:W-:Y:S01]  /*13c40*/  ISETP.GT.U32.AND P3, PT, R4, R26, PT ;  /* 0x0000001a0400720c */ /* 0x000fe20003f64070 */
[----:B------:R-:W-:-:S04]  /*13c50*/  IMAD.HI.U32 R5, R7, R31, RZ ;  /* 0x0000001f07057227 */ /* 0x000fc800078e00ff */
[C---:B------:R-:W-:Y:S02]  /*13c60*/  IMAD R41, R4.reuse, R6, R41 ;  /* 0x0000000604297224 */ /* 0x040fe400078e0229 */
[----:B------:R-:W-:Y:S02]  /*13c70*/  IMAD.MOV R5, RZ, RZ, -R5 ;  /* 0x000000ffff057224 */ /* 0x000fe400078e0a05 */
[--C-:B------:R-:W-:Y:S01]  /*13c80*/  @!P2 IMAD.IADD R49, R49, 0x1, -R4.reuse ;  /* 0x000000013131a824 */ /* 0x100fe200078e0a04 */
[----:B------:R-:W-:Y:S01]  /*13c90*/  ISETP.GT.U32.AND P2, PT, R4, R34, PT ;  /* 0x000000220400720c */ /* 0x000fe20003f44070 */
[--C-:B------:R-:W-:Y:S02]  /*13ca0*/  @!P6 IMAD.IADD R44, R44, 0x1, -R4.reuse ;  /* 0x000000012c2ce824 */ /* 0x100fe400078e0a04 */
[----:B------:R-:W-:Y:S01]  /*13cb0*/  @!P3 IMAD.IADD R26, R26, 0x1, -R4 ;  /* 0x000000011a1ab824 */ /* 0x000fe200078e0a04 */
[C---:B------:R-:W-:Y:S01]  /*13cc0*/  ISETP.GT.U32.AND P3, PT, R4.reuse, R41, PT ;  /* 0x000000290400720c */ /* 0x040fe20003f64070 */
[C---:B------:R-:W-:Y:S01]  /*13cd0*/  IMAD R31, R4.reuse, R5, R31 ;  /* 0x00000005041f7224 */ /* 0x040fe200078e021f */
[----:B------:R-:W-:Y:S01]  /*13ce0*/  ISETP.GT.U32.AND P6, PT, R4, R44, PT ;  /* 0x0000002c0400720c */ /* 0x000fe20003fc4070 */
[----:B------:R-:W-:-:S04]  /*13cf0*/  IMAD.HI.U32 R10, R7, R38, RZ ;  /* 0x00000026070a7227 */ /* 0x000fc800078e00ff */
[----:B------:R-:W-:Y:S02]  /*13d00*/  IMAD.MOV R10, RZ, RZ, -R10 ;  /* 0x000000ffff0a7224 */ /* 0x000fe400078e0a0a */
[----:B------:R-:W-:Y:S02]  /*13d10*/  @!P2 IMAD.IADD R34, R34, 0x1, -R4 ;  /* 0x000000012222a824 */ /* 0x000fe400078e0a04 */
[----:B------:R-:W-:-:S03]  /*13d20*/  IMAD.HI.U32 R9, R7, R37, RZ ;  /* 0x0000002507097227 */ /* 0x000fc600078e00ff */
[----:B------:R-:W-:Y:S01]  /*13d30*/  ISETP.GT.U32.AND P2, PT, R4, R34, PT ;  /* 0x000000220400720c */ /* 0x000fe20003f44070 */
[--C-:B------:R-:W-:Y:S01]  /*13d40*/  @!P6 IMAD.IADD R44, R44, 0x1, -R4.reuse ;  /* 0x000000012c2ce824 */ /* 0x100fe200078e0a04 */
[C---:B------:R-:W-:Y:S01]  /*13d50*/  ISETP.GT.U32.AND P6, PT, R4.reuse, R31, PT ;  /* 0x0000001f0400720c */ /* 0x040fe20003fc4070 */
[----:B------:R-:W-:Y:S02]  /*13d60*/  @!P3 IMAD.IADD R41, R41, 0x1, -R4 ;  /* 0x000000012929b824 */ /* 0x000fe400078e0a04 */
[C---:B------:R-:W-:Y:S02]  /*13d70*/  IMAD R38, R4.reuse, R10, R38 ;  /* 0x0000000a04267224 */ /* 0x040fe400078e0226 */
[----:B------:R-:W-:Y:S01]  /*13d80*/  IMAD.MOV R9, RZ, RZ, -R9 ;  /* 0x000000ffff097224 */ /* 0x000fe200078e0a09 */
[----:B------:R-:W-:Y:S01]  /*13d90*/  ISETP.GT.U32.AND P3, PT, R4, R41, PT ;  /* 0x000000290400720c */ /* 0x000fe20003f64070 */
[----:B------:R-:W-:-:S04]  /*13da0*/  IMAD.HI.U32 R6, R7, R39, RZ ;  /* 0x0000002707067227 */ /* 0x000fc800078e00ff */
[--C-:B------:R-:W-:Y:S01]  /*13db0*/  @!P2 IMAD.IADD R34, R34, 0x1, -R4.reuse ;  /* 0x000000012222a824 */ /* 0x100fe200078e0a04 */
[C---:B------:R-:W-:Y:S01]  /*13dc0*/  ISETP.GT.U32.AND P2, PT, R4.reuse, R38, PT ;  /* 0x000000260400720c */ /* 0x040fe20003f44070 */
[----:B------:R-:W-:Y:S02]  /*13dd0*/  @!P6 IMAD.IADD R31, R31, 0x1, -R4 ;  /* 0x000000011f1fe824 */ /* 0x000fe400078e0a04 */
[C---:B------:R-:W-:Y:S02]  /*13de0*/  IMAD R37, R4.reuse, R9, R37 ;  /* 0x0000000904257224 */ /* 0x040fe400078e0225 */
[----:B------:R-:W-:Y:S01]  /*13df0*/  IMAD.MOV R6, RZ, RZ, -R6 ;  /* 0x000000ffff067224 */ /* 0x000fe200078e0a06 */
[C---:B------:R-:W-:Y:S01]  /*13e00*/  ISETP.GT.U32.AND P6, PT, R4.reuse, R31, PT ;  /* 0x0000001f0400720c */ /* 0x040fe20003fc4070 */
[----:B------:R-:W-:Y:S01]  /*13e10*/  @!P3 IMAD.IADD R41, R41, 0x1, -R4 ;  /* 0x000000012929b824 */ /* 0x000fe200078e0a04 */
[C---:B------:R-:W-:Y:S01]  /*13e20*/  ISETP.GT.U32.AND P3, PT, R4.reuse, R37, PT ;  /* 0x000000250400720c */ /* 0x040fe20003f64070 */
[----:B------:R-:W-:-:S02]  /*13e30*/  IMAD R39, R4, R6, R39 ;  /* 0x0000000604277224 */ /* 0x000fc400078e0227 */
[----:B------:R-:W-:-:S04]  /*13e40*/  IMAD.HI.U32 R5, R7, R43, RZ ;  /* 0x0000002b07057227 */ /* 0x000fc800078e00ff */
[--C-:B------:R-:W-:Y:S02]  /*13e50*/  @!P2 IMAD.IADD R38, R38, 0x1, -R4.reuse ;  /* 0x000000012626a824 */ /* 0x100fe400078e0a04 */
[----:B------:R-:W-:Y:S02]  /*13e60*/  IMAD.MOV R5, RZ, RZ, -R5 ;  /* 0x000000ffff057224 */ /* 0x000fe400078e0a05 */
[--C-:B------:R-:W-:Y:S01]  /*13e70*/  @!P6 IMAD.IADD R31, R31, 0x1, -R4.reuse ;  /* 0x000000011f1fe824 */ /* 0x100fe200078e0a04 */
[C---:B------:R-:W-:Y:S01]  /*13e80*/  ISETP.GT.U32.AND P6, PT, R4.reuse, R39, PT ;  /* 0x000000270400720c */ /* 0x040fe20003fc4070 */
[----:B------:R-:W-:Y:S01]  /*13e90*/  @!P3 IMAD.IADD R37, R37, 0x1, -R4 ;  /* 0x000000012525b824 */ /* 0x000fe200078e0a04 */
[----:B------:R-:W-:Y:S01]  /*13ea0*/  ISETP.GT.U32.AND P2, PT, R4, R38, PT ;  /* 0x000000260400720c */ /* 0x000fe20003f44070 */
[----:B------:R-:W-:-:S03]  /*13eb0*/  IMAD.HI.U32 R10, R7, R47, RZ ;  /* 0x0000002f070a7227 */ /* 0x000fc600078e00ff */
[C---:B------:R-:W-:Y:S01]  /*13ec0*/  ISETP.GT.U32.AND P3, PT, R4.reuse, R37, PT ;  /* 0x000000250400720c */ /* 0x040fe20003f64070 */
[----:B------:R-:W-:Y:S02]  /*13ed0*/  IMAD R43, R4, R5, R43 ;  /* 0x00000005042b7224 */ /* 0x000fe400078e022b */
[----:B------:R-:W-:Y:S02]  /*13ee0*/  IMAD.MOV R10, RZ, RZ, -R10 ;  /* 0x000000ffff0a7224 */ /* 0x000fe400078e0a0a */
[----:B------:R-:W-:-:S04]  /*13ef0*/  IMAD.HI.U32 R9, R7, R84, RZ ;  /* 0x0000005407097227 */ /* 0x000fc800078e00ff */
[--C-:B------:R-:W-:Y:S02]  /*13f00*/  @!P6 IMAD.IADD R39, R39, 0x1, -R4.reuse ;  /* 0x000000012727e824 */ /* 0x100fe400078e0a04 */
[--C-:B------:R-:W-:Y:S01]  /*13f10*/  @!P2 IMAD.IADD R38, R38, 0x1, -R4.reuse ;  /* 0x000000012626a824 */ /* 0x100fe200078e0a04 */
[C---:B------:R-:W-:Y:S01]  /*13f20*/  ISETP.GT.U32.AND P2, PT, R4.reuse, R43, PT ;  /* 0x0000002b0400720c */ /* 0x040fe20003f44070 */
[C---:B------:R-:W-:Y:S01]  /*13f30*/  IMAD R47, R4.reuse, R10, R47 ;  /* 0x0000000a042f7224 */ /* 0x040fe200078e022f */
[C---:B------:R-:W-:Y:S01]  /*13f40*/  ISETP.GT.U32.AND P6, PT, R4.reuse, R39, PT ;  /* 0x000000270400720c */ /* 0x040fe20003fc4070 */
[----:B------:R-:W-:Y:S01]  /*13f50*/  IMAD.MOV R9, RZ, RZ, -R9 ;  /* 0x000000ffff097224 */ /* 0x000fe200078e0a09 */
[----:B------:R-:W-:Y:S01]  /*13f60*/  IABS R10, R48 ;  /* 0x00000030000a7213 */ /* 0x000fe20000000000 */
[----:B------:R-:W-:Y:S01]  /*13f70*/  @!P3 IMAD.IADD R37, R37, 0x1, -R4 ;  /* 0x000000012525b824 */ /* 0x000fe200078e0a04 */
[C---:B------:R-:W-:Y:S01]  /*13f80*/  ISETP.GT.U32.AND P3, PT, R4.reuse, R47, PT ;  /* 0x0000002f0400720c */ /* 0x040fe20003f64070 */
[----:B------:R-:W-:Y:S01]  /*13f90*/  IMAD R84, R4, R9, R84 ;  /* 0x0000000904547224 */ /* 0x000fe200078e0254 */
[----:B------:R-:W-:Y:S01]  /*13fa0*/  IABS R9, R87 ;  /* 0x0000005700097213 */ /* 0x000fe20000000000 */
[----:B------:R-:W-:-:S04]  /*13fb0*/  IMAD.HI.U32 R6, R7, R89, RZ ;  /* 0x0000005907067227 */ /* 0x000fc800078e00ff */
[----:B------:R-:W-:Y:S02]  /*13fc0*/  @!P2 IMAD.IADD R43, R43, 0x1, -R4 ;  /* 0x000000012b2ba824 */ /* 0x000fe400078e0a04 */
[----:B------:R-:W-:Y:S01]  /*13fd0*/  @!P6 IADD3 R39, PT, PT, R39, -R4, RZ ;  /* 0x800000042727e210 */ /* 0x000fe20007ffe0ff */
[----:B------:R-:W-:Y:S01]  /*13fe0*/  IMAD.MOV R6, RZ, RZ, -R6 ;  /* 0x000000ffff067224 */ /* 0x000fe200078e0a06 */
[C---:B------:R-:W-:Y:S01]  /*13ff0*/  ISETP.GT.U32.AND P6, PT, R4.reuse, R84, PT ;  /* 0x000000540400720c */ /* 0x040fe20003fc4070 */
[----:B------:R-:W-:Y:S01]  /*14000*/  IMAD.HI.U32 R5, R7, R11, RZ ;  /* 0x0000000b07057227 */ /* 0x000fe200078e00ff */
[----:B------:R-:W-:-:S03]  /*14010*/  ISETP.GT.U32.AND P2, PT, R4, R43, PT ;  /* 0x0000002b0400720c */ /* 0x000fc60003f44070 */
[----:B------:R-:W-:Y:S02]  /*14020*/  @!P3 IMAD.IADD R47, R47, 0x1, -R4 ;  /* 0x000000012f2fb824 */ /* 0x000fe400078e0a04 */
[C---:B------:R-:W-:Y:S02]  /*14030*/  IMAD R89, R4.reuse, R6, R89 ;  /* 0x0000000604597224 */ /* 0x040fe400078e0259 */
[----:B------:R-:W-:Y:S01]  /*14040*/  IMAD.MOV R5, RZ, RZ, -R5 ;  /* 0x000000ffff057224 */ /* 0x000fe200078e0a05 */
[----:B------:R-:W-:Y:S01]  /*14050*/  ISETP.GT.U32.AND P3, PT, R4, R47, PT ;  /* 0x0000002f0400720c */ /* 0x000fe20003f64070 */
[----:B------:R-:W-:-:S04]  /*14060*/  IMAD.HI.U32 R15, R7, R9, RZ ;  /* 0x00000009070f7227 */ /* 0x000fc800078e00ff */
[--C-:B------:R-:W-:Y:S02]  /*14070*/  @!P6 IMAD.IADD R84, R84, 0x1, -R4.reuse ;  /* 0x000000015454e824 */ /* 0x100fe400078e0a04 */
[----:B------:R-:W-:Y:S01]  /*14080*/  @!P2 IMAD.IADD R43, R43, 0x1, -R4 ;  /* 0x000000012b2ba824 */ /* 0x000fe200078e0a04 */
[C---:B------:R-:W-:Y:S01]  /*14090*/  ISETP.GT.U32.AND P2, PT, R4.reuse, R89, PT ;  /* 0x000000590400720c */ /* 0x040fe20003f44070 */
[C---:B------:R-:W-:Y:S01]  /*140a0*/  IMAD R11, R4.reuse, R5, R11 ;  /* 0x00000005040b7224 */ /* 0x040fe200078e020b */
[----:B------:R-:W-:Y:S01]  /*140b0*/  ISETP.GT.U32.AND P6, PT, R4, R84, PT ;  /* 0x000000540400720c */ /* 0x000fe20003fc4070 */
[----:B------:R-:W-:-:S04]  /*140c0*/  IMAD.HI.U32 R5, R7, R10, RZ ;  /* 0x0000000a07057227 */ /* 0x000fc800078e00ff */
[----:B------:R-:W-:Y:S02]  /*140d0*/  IMAD.MOV R5, RZ, RZ, -R5 ;  /* 0x000000ffff057224 */ /* 0x000fe400078e0a05 */
[----:B------:R-:W-:Y:S01]  /*140e0*/  @!P3 IMAD.IADD R47, R47, 0x1, -R4 ;  /* 0x000000012f2fb824 */ /* 0x000fe200078e0a04 */
[C---:B------:R-:W-:Y:S01]  /*140f0*/  ISETP.GT.U32.AND P3, PT, R4.reuse, R11, PT ;  /* 0x0000000b0400720c */ /* 0x040fe20003f64070 */
[----:B------:R-:W-:Y:S02]  /*14100*/  IMAD R10, R4, R5, R10 ;  /* 0x00000005040a7224 */ /* 0x000fe400078e020a */
[--C-:B------:R-:W-:Y:S02]  /*14110*/  @!P2 IMAD.IADD R89, R89, 0x1, -R4.reuse ;  /* 0x000000015959a824 */ /* 0x100fe400078e0a04 */
[----:B------:R-:W-:Y:S01]  /*14120*/  @!P6 IMAD.IADD R84, R84, 0x1, -R4 ;  /* 0x000000015454e824 */ /* 0x000fe200078e0a04 */
[C---:B------:R-:W-:Y:S01]  /*14130*/  ISETP.GT.U32.AND P6, PT, R4.reuse, R10, PT ;  /* 0x0000000a0400720c */ /* 0x040fe20003fc4070 */
[----:B------:R-:W-:Y:S01]  /*14140*/  IMAD.MOV R15, RZ, RZ, -R15 ;  /* 0x000000ffff0f7224 */ /* 0x000fe200078e0a0f */
[----:B------:R-:W-:Y:S01]  /*14150*/  ISETP.GT.U32.AND P2, PT, R4, R89, PT ;  /* 0x000000590400720c */ /* 0x000fe20003f44070 */
[----:B------:R-:W-:-:S04]  /*14160*/  IMAD.HI.U32 R6, R7, R19, RZ ;  /* 0x0000001307067227 */ /* 0x000fc800078e00ff */
[----:B------:R-:W-:-:S04]  /*14170*/  IMAD.HI.U32 R5, R7, R12, RZ ;  /* 0x0000000c07057227 */ /* 0x000fc800078e00ff */
[----:B------:R-:W-:Y:S02]  /*14180*/  @!P3 IMAD.IADD R11, R11, 0x1, -R4 ;  /* 0x000000010b0bb824 */ /* 0x000fe400078e0a04 */
[C---:B------:R-:W-:Y:S01]  /*14190*/  IMAD R9, R4.reuse, R15, R9 ;  /* 0x0000000f04097224 */ /* 0x040fe200078e0209 */
[----:B------:R-:W-:Y:S01]  /*141a0*/  IABS R15, R18 ;  /* 0x00000012000f7213 */ /* 0x000fe20000000000 */
[----:B------:R-:W-:Y:S02]  /*141b0*/  IMAD.MOV R6, RZ, RZ, -R6 ;  /* 0x000000ffff067224 */ /* 0x000fe400078e0a06 */
[----:B------:R-:W-:Y:S01]  /*141c0*/  IMAD.MOV R5, RZ, RZ, -R5 ;  /* 0x000000ffff057224 */ /* 0x000fe200078e0a05 */
[C---:B------:R-:W-:Y:S01]  /*141d0*/  ISETP.GT.U32.AND P3, PT, R4.reuse, R9, PT ;  /* 0x000000090400720c */ /* 0x040fe20003f64070 */
[----:B------:R-:W-:Y:S01]  /*141e0*/  @!P1 IMAD.MOV R16, RZ, RZ, -R16 ;  /* 0x000000ffff109224 */ /* 0x000fe200078e0a10 */
[C---:B------:R-:W-:Y:S01]  /*141f0*/  ISETP.GT.U32.AND P1, PT, R4.reuse, R11, PT ;  /* 0x0000000b0400720c */ /* 0x040fe20003f24070 */
[----:B------:R-:W-:-:S02]  /*14200*/  IMAD R19, R4, R6, R19 ;  /* 0x0000000604137224 */ /* 0x000fc400078e0213 */
[----:B------:R-:W-:Y:S01]  /*14210*/  IMAD R12, R4, R5, R12 ;  /* 0x00000005040c7224 */ /* 0x000fe200078e020c */
[----:B------:R-:W-:Y:S01]  /*14220*/  IABS R5, R101 ;  /* 0x0000006500057213 */ /* 0x000fe20000000000 */
[--C-:B------:R-:W-:Y:S01]  /*14230*/  @!P6 IMAD.IADD R10, R10, 0x1, -R4.reuse ;  /* 0x000000010a0ae824 */ /* 0x100fe200078e0a04 */
[----:B------:R2:W-:Y:S01]  /*14240*/  STL [R1+0x210], R16 ;  /* 0x0002101001007387 */ /* 0x0005e20000100800 */
[----:B------:R-:W-:Y:S01]  /*14250*/  @!P2 IMAD.IADD R89, R89, 0x1, -R4 ;  /* 0x000000015959a824 */ /* 0x000fe200078e0a04 */
[C---:B------:R-:W-:Y:S01]  /*14260*/  ISETP.GT.U32.AND P2, PT, R4.reuse, R19, PT ;  /* 0x000000130400720c */ /* 0x040fe20003f44070 */
[----:B------:R-:W-:Y:S01]  /*14270*/  IMAD.HI.U32 R3, R7, R5, RZ ;  /* 0x0000000507037227 */ /* 0x000fe200078e00ff */
[----:B------:R-:W-:-:S03]  /*14280*/  ISETP.GT.U32.AND P6, PT, R4, R10, PT ;  /* 0x0000000a0400720c */ /* 0x000fc60003fc4070 */
[----:B------:R-:W-:Y:S02]  /*14290*/  IMAD.MOV R3, RZ, RZ, -R3 ;  /* 0x000000ffff037224 */ /* 0x000fe400078e0a03 */
[--C-:B------:R-:W-:Y:S01]  /*142a0*/  @!P1 IMAD.IADD R11, R11, 0x1, -R4.reuse ;  /* 0x000000010b0b9824 */ /* 0x100fe200078e0a04 */
[C---:B------:R-:W-:Y:S01]  /*142b0*/  ISETP.GT.U32.AND P1, PT, R4.reuse, R12, PT ;  /* 0x0000000c0400720c */ /* 0x040fe20003f24070 */
[--C-:B------:R-:W-:Y:S02]  /*142c0*/  @!P3 IMAD.IADD R9, R9, 0x1, -R4.reuse ;  /* 0x000000010909b824 */ /* 0x100fe400078e0a04 */
[C---:B------:R-:W-:Y:S02]  /*142d0*/  IMAD R5, R4.reuse, R3, R5 ;  /* 0x0000000304057224 */ /* 0x040fe400078e0205 */
[--C-:B------:R-:W-:Y:S01]  /*142e0*/  @!P2 IMAD.IADD R19, R19, 0x1, -R4.reuse ;  /* 0x000000011313a824 */ /* 0x100fe200078e0a04 */
[----:B------:R-:W-:Y:S01]  /*142f0*/  ISETP.GT.U32.AND P3, PT, R4, R9, PT ;  /* 0x000000090400720c */ /* 0x000fe20003f64070 */
[----:B------:R-:W-:Y:S01]  /*14300*/  @!P6 IMAD.IADD R10, R10, 0x1, -R4 ;  /* 0x000000010a0ae824 */ /* 0x000fe200078e0a04 */
[C---:B------:R-:W-:Y:S01]  /*14310*/  ISETP.GT.U32.AND P6, PT, R4.reuse, R5, PT ;  /* 0x000000050400720c */ /* 0x040fe20003fc4070 */
[----:B------:R-:W-:Y:S01]  /*14320*/  IMAD.HI.U32 R18, R7, R17, RZ ;  /* 0x0000001107127227 */ /* 0x000fe200078e00ff */
[----:B------:R-:W-:-:S03]  /*14330*/  ISETP.GT.U32.AND P2, PT, R4, R19, PT ;  /* 0x000000130400720c */ /* 0x000fc60003f44070 */
[----:B------:R-:W-:Y:S02]  /*14340*/  @!P1 IMAD.IADD R12, R12, 0x1, -R4 ;  /* 0x000000010c0c9824 */ /* 0x000fe400078e0a04 */
[----:B-1----:R-:W-:Y:S02]  /*14350*/  VIADD R2, R0, 0x19b ;  /* 0x0000019b00027836 */ /* 0x002fe40000000000 */
[----:B------:R-:W-:Y:S01]  /*14360*/  IMAD.MOV R18, RZ, RZ, -R18 ;  /* 0x000000ffff127224 */ /* 0x000fe200078e0a12 */
[----:B------:R-:W-:Y:S01]  /*14370*/  ISETP.GT.U32.AND P1, PT, R4, R12, PT ;  /* 0x0000000c0400720c */ /* 0x000fe20003f24070 */
[----:B------:R-:W-:Y:S01]  /*14380*/  @!P3 IMAD.IADD R9, R9, 0x1, -R4 ;  /* 0x000000010909b824 */ /* 0x000fe200078e0a04 */
[----:B------:R-:W-:Y:S01]  /*14390*/  ISETP.GE.AND P3, PT, R14, RZ, PT ;  /* 0x000000ff0e00720c */ /* 0x000fe20003f66270 */
[----:B------:R-:W-:Y:S01]  /*143a0*/  IMAD.HI.U32 R6, R7, R15, RZ ;  /* 0x0000000f07067227 */ /* 0x000fe200078e00ff */
[----:B--2---:R-:W-:-:S03]  /*143b0*/  IABS R16, R2 ;  /* 0x0000000200107213 */ /* 0x004fc60000000000 */
[C---:B------:R-:W-:Y:S02]  /*143c0*/  IMAD R14, R4.reuse, R18, R17 ;  /* 0x00000012040e7224 */ /* 0x040fe400078e0211 */
[----:B------:R-:W-:Y:S02]  /*143d0*/  @!P6 IMAD.IADD R5, R5, 0x1, -R4 ;  /* 0x000000010505e824 */ /* 0x000fe400078e0a04 */
[----:B------:R-:W-:Y:S02]  /*143e0*/  IMAD.MOV R6, RZ, RZ, -R6 ;  /* 0x000000ffff067224 */ /* 0x000fe400078e0a06 */
[----:B------:R-:W-:Y:S01]  /*143f0*/  @!P2 IMAD.IADD R19, R19, 0x1, -R4 ;  /* 0x000000011313a824 */ /* 0x000fe200078e0a04 */
[C---:B------:R-:W-:Y:S01]  /*14400*/  ISETP.GT.U32.AND P6, PT, R4.reuse, R5, PT ;  /* 0x000000050400720c */ /* 0x040fe20003fc4070 */
[----:B------:R-:W-:Y:S01]  /*14410*/  IMAD.HI.U32 R3, R7, R16, RZ ;  /* 0x0000001007037227 */ /* 0x000fe200078e00ff */
[----:B------:R-:W-:-:S03]  /*14420*/  ISETP.GT.U32.AND P2, PT, R4, R14, PT ;  /* 0x0000000e0400720c */ /* 0x000fc60003f44070 */
[----:B------:R-:W-:Y:S02]  /*14430*/  IMAD R15, R4, R6, R15 ;  /* 0x00000006040f7224 */ /* 0x000fe400078e020f */
[----:B------:R-:W-:Y:S02]  /*14440*/  IMAD.MOV R3, RZ, RZ, -R3 ;  /* 0x000000ffff037224 */ /* 0x000fe400078e0a03 */
[----:B------:R-:W-:Y:S01]  /*14450*/  @!P1 IMAD.IADD R12, R12, 0x1, -R4 ;  /* 0x000000010c0c9824 */ /* 0x000fe200078e0a04 */
[C---:B------:R-:W-:Y:S01]  /*14460*/  ISETP.GT.U32.AND P1, PT, R4.reuse, R15, PT ;  /* 0x0000000f0400720c */ /* 0x040fe20003f24070 */
[----:B------:R-:W-:Y:S02]  /*14470*/  IMAD R16, R4, R3, R16 ;  /* 0x0000000304107224 */ /* 0x000fe400078e0210 */
[----:B------:R-:W-:Y:S02]  /*14480*/  VIADD R2, R0, 0x19c ;  /* 0x0000019c00027836 */ /* 0x000fe40000000000 */
[--C-:B------:R-:W-:Y:S01]  /*14490*/  @!P6 IMAD.IADD R5, R5, 0x1, -R4.reuse ;  /* 0x000000010505e824 */ /* 0x100fe200078e0a04 */
[----:B------:R-:W-:Y:S01]  /*144a0*/  ISETP.GT.U32.AND P6, PT, R4, R16, PT ;  /* 0x000000100400720c */ /* 0x000fe20003fc4070 */
[----:B------:R-:W-:Y:S01]  /*144b0*/  @!P2 IMAD.IADD R14, R14, 0x1, -R4 ;  /* 0x000000010e0ea824 */ /* 0x000fe200078e0a04 */
[----:B------:R-:W-:Y:S01]  /*144c0*/  IABS R17, R2 ;  /* 0x0000000200117213 */ /* 0x000fe20000000000 */
[----:B------:R-:W-:-:S02]  /*144d0*/  VIADD R21, R0, 0x19d ;  /* 0x0000019d00157836 */ /* 0x000fc40000000000 */
[----:B------:R-:W-:Y:S01]  /*144e0*/  VIADD R2, R0, 0x19f ;  /* 0x0000019f00027836 */ /* 0x000fe20000000000 */
[C---:B------:R-:W-:Y:S01]  /*144f0*/  ISETP.GT.U32.AND P2, PT, R4.reuse, R14, PT ;  /* 0x0000000e0400720c */ /* 0x040fe20003f44070 */
[----:B------:R-:W-:Y:S01]  /*14500*/  IMAD.HI.U32 R6, R7, R17, RZ ;  /* 0x0000001107067227 */ /* 0x000fe200078e00ff */
[----:B------:R-:W-:Y:S02]  /*14510*/  IABS R18, R21 ;  /* 0x0000001500127213 */ /* 0x000fe40000000000 */
[----:B------:R-:W-:Y:S01]  /*14520*/  IABS R3, R2 ;  /* 0x0000000200037213 */ /* 0x000fe20000000000 */
[----:B------:R-:W-:Y:S02]  /*14530*/  @!P1 IMAD.IADD R15, R15, 0x1, -R4 ;  /* 0x000000010f0f9824 */ /* 0x000fe400078e0a04 */
[----:B------:R-:W-:Y:S02]  /*14540*/  IMAD.MOV R6, RZ, RZ, -R6 ;  /* 0x000000ffff067224 */ /* 0x000fe400078e0a06 */
[----:B------:R-:W-:Y:S01]  /*14550*/  IMAD.HI.U32 R23, R7, R18, RZ ;  /* 0x0000001207177227 */ /* 0x000fe200078e00ff */
[----:B------:R-:W-:-:S03]  /*14560*/  ISETP.GT.U32.AND P1, PT, R4, R15, PT ;  /* 0x0000000f0400720c */ /* 0x000fc60003f24070 */
[----:B------:R-:W-:Y:S02]  /*14570*/  IMAD R17, R4, R6, R17 ;  /* 0x0000000604117224 */ /* 0x000fe400078e0211 */
[--C-:B------:R-:W-:Y:S02]  /*14580*/  @!P6 IMAD.IADD R16, R16, 0x1, -R4.reuse ;  /* 0x000000011010e824 */ /* 0x100fe400078e0a04 */
[----:B------:R-:W-:Y:S02]  /*14590*/  IMAD.MOV R23, RZ, RZ, -R23 ;  /* 0x000000ffff177224 */ /* 0x000fe400078e0a17 */
[----:B------:R-:W-:Y:S01]  /*145a0*/  @!P2 IMAD.IADD R14, R14, 0x1, -R4 ;  /* 0x000000010e0ea824 */ /* 0x000fe200078e0a04 */
[C---:B------:R-:W-:Y:S01]  /*145b0*/  ISETP.GT.U32.AND P6, PT, R4.reuse, R16, PT ;  /* 0x000000100400720c */ /* 0x040fe20003fc4070 */
[----:B------:R-:W-:Y:S01]  /*145c0*/  IMAD.HI.U32 R21, R7, R20, RZ ;  /* 0x0000001407157227 */ /* 0x000fe200078e00ff */
[C---:B------:R-:W-:Y:S02]  /*145d0*/  ISETP.GT.U32.AND P2, PT, R4.reuse, R17, PT ;  /* 0x000000110400720c */ /* 0x040fe40003f44070 */
[----:B------:R-:W-:Y:S01]  /*145e0*/  @!P1 IADD3 R15, PT, PT, R15, -R4, RZ ;  /* 0x800000040f0f9210 */ /* 0x000fe20007ffe0ff */
[----:B------:R-:W-:-:S02]  /*145f0*/  IMAD R18, R4, R23, R18 ;  /* 0x0000001704127224 */ /* 0x000fc400078e0212 */
[----:B------:R-:W-:Y:S02]  /*14600*/  IMAD.MOV R21, RZ, RZ, -R21 ;  /* 0x000000ffff157224 */ /* 0x000fe400078e0a15 */
[----:B------:R-:W-:Y:S01]  /*14610*/  IMAD.HI.U32 R6, R7, R3, RZ ;  /* 0x0000000307067227 */ /* 0x000fe200078e00ff */
[----:B------:R-:W-:-:S03]  /*14620*/  ISETP.GT.U32.AND P1, PT, R4, R18, PT ;  /* 0x000000120400720c */ /* 0x000fc60003f24070 */
[----:B------:R-:W-:Y:S02]  /*14630*/  IMAD R20, R4, R21, R20 ;  /* 0x0000001504147224 */ /* 0x000fe400078e0214 */
[--C-:B------:R-:W-:Y:S02]  /*14640*/  @!P6 IMAD.IADD R16, R16, 0x1, -R4.reuse ;  /* 0x000000011010e824 */ /* 0x100fe400078e0a04 */
[----:B------:R-:W-:Y:S01]  /*14650*/  @!P2 IMAD.IADD R17, R17, 0x1, -R4 ;  /* 0x000000011111a824 */ /* 0x000fe200078e0a04 */
[----:B------:R-:W-:Y:S01]  /*14660*/  ISETP.GT.U32.AND P6, PT, R4, R20, PT ;  /* 0x000000140400720c */ /* 0x000fe20003fc4070 */
[----:B------:R-:W-:Y:S02]  /*14670*/  IMAD.MOV R6, RZ, RZ, -R6 ;  /* 0x000000ffff067224 */ /* 0x000fe400078e0a06 */
[----:B------:R-:W-:Y:S01]  /*14680*/  VIADD R113, R0, 0x1a0 ;  /* 0x000001a000717836 */ /* 0x000fe20000000000 */
[C---:B------:R-:W-:Y:S01]  /*14690*/  ISETP.GT.U32.AND P2, PT, R4.reuse, R17, PT ;  /* 0x000000110400720c */ /* 0x040fe20003f44070 */
[----:B------:R-:W-:-:S02]  /*146a0*/  IMAD R3, R4, R6, R3 ;  /* 0x0000000604037224 */ /* 0x000fc400078e0203 */
[--C-:B------:R-:W-:Y:S01]  /*146b0*/  @!P1 IMAD.IADD R18, R18, 0x1, -R4.reuse ;  /* 0x0000000112129824 */ /* 0x100fe200078e0a04 */
[----:B------:R-:W-:Y:S01]  /*146c0*/  IABS R6, R113 ;  /* 0x0000007100067213 */ /* 0x000fe20000000000 */
[C---:B------:R-:W-:Y:S02]  /*146d0*/  VIADD R112, R0.reuse, 0x1a1 ;  /* 0x000001a100707836 */ /* 0x040fe40000000000 */
[----:B------:R-:W-:Y:S01]  /*146e0*/  VIADD R27, R0, 0x1a2 ;  /* 0x000001a2001b7836 */ /* 0x000fe20000000000 */
[----:B------:R-:W-:Y:S01]  /*146f0*/  ISETP.GT.U32.AND P1, PT, R4, R18, PT ;  /* 0x000000120400720c */ /* 0x000fe20003f24070 */
[----:B------:R-:W-:Y:S01]  /*14700*/  IMAD.HI.U32 R52, R7, R6, RZ ;  /* 0x0000000607347227 */ /* 0x000fe200078e00ff */
[----:B------:R-:W-:Y:S02]  /*14710*/  IABS R21, R112 ;  /* 0x0000007000157213 */ /* 0x000fe40000000000 */
[----:B------:R1:W-:Y:S01]  /*14720*/  STL [R1+0x438], R27 ;  /* 0x0004381b01007387 */ /* 0x0003e20000100800 */
[----:B------:R-:W-:-:S02]  /*14730*/  @!P6 IMAD.IADD R20, R20, 0x1, -R4 ;  /* 0x000000011414e824 */ /* 0x000fc400078e0a04 */
[----:B------:R-:W-:Y:S02]  /*14740*/  IMAD.MOV R52, RZ, RZ, -R52 ;  /* 0x000000ffff347224 */ /* 0x000fe400078e0a34 */
[----:B------:R-:W-:Y:S01]  /*14750*/  @!P2 IMAD.IADD R17, R17, 0x1, -R4 ;  /* 0x000000011111a824 */ /* 0x000fe200078e0a04 */
[C---:B------:R-:W-:Y:S01]  /*14760*/  ISETP.GT.U32.AND P6, PT, R4.reuse, R20, PT ;  /* 0x000000140400720c */ /* 0x040fe20003fc4070 */
[----:B------:R-:W-:Y:S01]  /*14770*/  IMAD.HI.U32 R46, R7, R21, RZ ;  /* 0x00000015072e7227 */ /* 0x000fe200078e00ff */
[C---:B------:R-:W-:Y:S02]  /*14780*/  ISETP.GT.U32.AND P2, PT, R4.reuse, R3, PT ;  /* 0x000000030400720c */ /* 0x040fe40003f44070 */
[----:B-1----:R-:W-:Y:S01]  /*14790*/  IABS R27, R27 ;  /* 0x0000001b001b7213 */ /* 0x002fe20000000000 */
[----:B------:R-:W-:Y:S02]  /*147a0*/  IMAD R6, R4, R52, R6 ;  /* 0x0000003404067224 */ /* 0x000fe400078e0206 */
[----:B------:R-:W-:-:S02]  /*147b0*/  IMAD.MOV R46, RZ, RZ, -R46 ;  /* 0x000000ffff2e7224 */ /* 0x000fc400078e0a2e */
[--C-:B------:R-:W-:Y:S01]  /*147c0*/  @!P1 IMAD.IADD R18, R18, 0x1, -R4.reuse ;  /* 0x0000000112129824 */ /* 0x100fe200078e0a04 */
[C---:B------:R-:W-:Y:S01]  /*147d0*/  ISETP.GT.U32.AND P1, PT, R4.reuse, R6, PT ;  /* 0x000000060400720c */ /* 0x040fe20003f24070 */
[----:B------:R-:W-:Y:S02]  /*147e0*/  IMAD R21, R4, R46, R21 ;  /* 0x0000002e04157224 */ /* 0x000fe400078e0215 */
[C---:B------:R-:W-:Y:S02]  /*147f0*/  VIADD R24, R0.reuse, 0x1a3 ;  /* 0x000001a300187836 */ /* 0x040fe40000000000 */
[----:B------:R-:W-:Y:S02]  /*14800*/  VIADD R2, R0, 0x1a4 ;  /* 0x000001a400027836 */ /* 0x000fe40000000000 */
[--C-:B------:R-:W-:Y:S01]  /*14810*/  @!P6 IMAD.IADD R20, R20, 0x1, -R4.reuse ;  /* 0x000000011414e824 */ /* 0x100fe200078e0a04 */
[----:B------:R-:W-:Y:S01]  /*14820*/  ISETP.GT.U32.AND P6, PT, R4, R21, PT ;  /* 0x000000150400720c */ /* 0x000fe20003fc4070 */
[----:B------:R-:W-:Y:S01]  /*14830*/  @!P2 IMAD.IADD R3, R3, 0x1, -R4 ;  /* 0x000000010303a824 */ /* 0x000fe200078e0a04 */
[----:B------:R1:W-:Y:S01]  /*14840*/  STL [R1+0x43c], R24 ;  /* 0x00043c1801007387 */ /* 0x0003e20000100800 */
[----:B------:R-:W-:Y:S01]  /*14850*/  IABS R23, R24 ;  /* 0x0000001800177213 */ /* 0x000fe20000000000 */
[C---:B------:R-:W-:Y:S01]  /*14860*/  IMAD.HI.U32 R53, R7.reuse, R27, RZ ;  /* 0x0000001b07357227 */ /* 0x040fe200078e00ff */
[----:B------:R-:W-:Y:S01]  /*14870*/  @!P1 IADD3 R6, PT, PT, R6, -R4, RZ ;  /* 0x8000000406069210 */ /* 0x000fe20007ffe0ff */
[----:B------:R2:W-:Y:S01]  /*14880*/  STL [R1+0x440], R2 ;  /* 0x0004400201007387 */ /* 0x0005e20000100800 */
[C---:B------:R-:W-:Y:S01]  /*14890*/  ISETP.GT.U32.AND P2, PT, R4.reuse, R3, PT ;  /* 0x000000030400720c */ /* 0x040fe20003f44070 */
[----:B------:R-:W-:Y:S01]  /*148a0*/  IMAD.MOV R53, RZ, RZ, -R53 ;  /* 0x000000ffff357224 */ /* 0x000fe200078e0a35 */
[----:B------:R-:W-:Y:S01]  /*148b0*/  ISETP.GT.U32.AND P1, PT, R4, R6, PT ;  /* 0x000000060400720c */ /* 0x000fe20003f24070 */
[----:B------:R-:W-:Y:S01]  /*148c0*/  IMAD.HI.U32 R46, R7, R23, RZ ;  /* 0x00000017072e7227 */ /* 0x000fe200078e00ff */
[----:B-1----:R-:W-:-:S03]  /*148d0*/  IABS R24, R2 ;  /* 0x0000000200187213 */ /* 0x002fc60000000000 */
[----:B------:R-:W-:Y:S02]  /*148e0*/  @!P6 IMAD.IADD R21, R21, 0x1, -R4 ;  /* 0x000000011515e824 */ /* 0x000fe400078e0a04 */
[----:B--2---:R-:W-:Y:S02]  /*148f0*/  IMAD.MOV.U32 R2, RZ, RZ, R28 ;  /* 0x000000ffff027224 */ /* 0x004fe400078e001c */
[----:B------:R-:W-:Y:S01]  /*14900*/  IMAD.MOV R46, RZ, RZ, -R46 ;  /* 0x000000ffff2e7224 */ /* 0x000fe200078e0a2e */
[----:B------:R-:W-:Y:S01]  /*14910*/  ISETP.GT.U32.AND P6, PT, R4, R21, PT ;  /* 0x000000150400720c */ /* 0x000fe20003fc4070 */
[----:B------:R-:W-:Y:S01]  /*14920*/  @!P5 IMAD.MOV R2, RZ, RZ, -R2 ;  /* 0x000000ffff02d224 */ /* 0x000fe200078e0a02 */
[----:B------:R-:W-:Y:S01]  /*14930*/  ISETP.GE.AND P5, PT, R22, RZ, PT ;  /* 0x000000ff1600720c */ /* 0x000fe20003fa6270 */
[C---:B------:R-:W-:Y:S02]  /*14940*/  IMAD R22, R4.reuse, R53, R27 ;  /* 0x0000003504167224 */ /* 0x040fe400078e021b */
[----:B------:R-:W-:Y:S01]  /*14950*/  @!P2 IMAD.IADD R3, R3, 0x1, -R4 ;  /* 0x000000010303a824 */ /* 0x000fe200078e0a04 */
[----:B------:R1:W-:Y:S01]  /*14960*/  STL [R1+0x1dc], R2 ;  /* 0x0001dc0201007387 */ /* 0x0003e20000100800 */
[----:B------:R-:W-:Y:S01]  /*14970*/  IMAD.HI.U32 R52, R7, R24, RZ ;  /* 0x0000001807347227 */ /* 0x000fe200078e00ff */
[----:B------:R-:W-:-:S03]  /*14980*/  ISETP.GT.U32.AND P2, PT, R4, R22, PT ;  /* 0x000000160400720c */ /* 0x000fc60003f44070 */
[----:B------:R-:W-:Y:S02]  /*14990*/  IMAD R23, R4, R46, R23 ;  /* 0x0000002e04177224 */ /* 0x000fe400078e0217 */
[----:B------:R-:W-:Y:S02]  /*149a0*/  IMAD.MOV R52, RZ, RZ, -R52 ;  /* 0x000000ffff347224 */ /* 0x000fe400078e0a34 */
[----:B------:R-:W-:Y:S01]  /*149b0*/  @!P1 IMAD.IADD R6, R6, 0x1, -R4 ;  /* 0x0000000106069824 */ /* 0x000fe200078e0a04 */
[----:B------:R-:W-:Y:S01]  /*149c0*/  ISETP.GT.U32.AND P1, PT, R4, R23, PT ;  /* 0x000000170400720c */ /* 0x000fe20003f24070 */
[----:B-1----:R-:W-:Y:S02]  /*149d0*/  VIADD R2, R0, 0x1a5 ;  /* 0x000001a500027836 */ /* 0x002fe40000000000 */
[----:B------:R-:W-:Y:S02]  /*149e0*/  IMAD R24, R4, R52, R24 ;  /* 0x0000003404187224 */ /* 0x000fe400078e0218 */
[--C-:B------:R-:W-:Y:S01]  /*149f0*/  @!P6 IMAD.IADD R21, R21, 0x1, -R4.reuse ;  /* 0x000000011515e824 */ /* 0x100fe200078e0a04 */
[----:B------:R-:W-:Y:S01]  /*14a00*/  IABS R46, R2 ;  /* 0x00000002002e7213 */ /* 0x000fe20000000000 */
[----:B------:R-:W-:Y:S01]  /*14a10*/  @!P2 IMAD.IADD R22, R22, 0x1, -R4 ;  /* 0x000000011616a824 */ /* 0x000fe200078e0a04 */
[----:B------:R-:W-:Y:S01]  /*14a20*/  ISETP.GT.U32.AND P6, PT, R4, R24, PT ;  /* 0x000000180400720c */ /* 0x000fe20003fc4070 */
[C---:B------:R-:W-:Y:S01]  /*14a30*/  VIADD R28, R0.reuse, 0x1a6 ;  /* 0x000001a6001c7836 */ /* 0x040fe20000000000 */
[----:B------:R-:W-:Y:S01]  /*14a40*/  ISETP.GE.AND P2, PT, R25, RZ, PT ;  /* 0x000000ff1900720c */ /* 0x000fe20003f46270 */
[----:B------:R-:W-:Y:S01]  /*14a50*/  IMAD.HI.U32 R53, R7, R46, RZ ;  /* 0x0000002e07357227 */ /* 0x000fe200078e00ff */
[----:B------:R1:W-:Y:S02]  /*14a60*/  STL [R1+0x42c], R2 ;  /* 0x00042c0201007387 */ /* 0x0003e40000100800 */
[----:B------:R-:W-:Y:S01]  /*14a70*/  IABS R52, R28 ;  /* 0x0000001c00347213 */ /* 0x000fe20000000000 */
[----:B------:R-:W-:Y:S01]  /*14a80*/  IMAD.MOV R53, RZ, RZ, -R53 ;  /* 0x000000ffff357224 */ /* 0x000fe200078e0a35 */
[----:B------:R2:W-:Y:S01]  /*14a90*/  STL [R1+0x428], R28 ;  /* 0x0004281c01007387 */ /* 0x0005e20000100800 */
[----:B------:R-:W-:-:S02]  /*14aa0*/  VIADD R27, R0, 0x1a7 ;  /* 0x000001a7001b7836 */ /* 0x000fc40000000000 */
[----:B------:R-:W-:Y:S02]  /*14ab0*/  IMAD R25, R4, R53, R46 ;  /* 0x0000003504197224 */ /* 0x000fe400078e022e */
[--C-:B------:R-:W-:Y:S01]  /*14ac0*/  @!P1 IMAD.IADD R23, R23, 0x1, -R4.reuse ;  /* 0x0000000117179824 */ /* 0x100fe200078e0a04 */
[----:B------:R3:W-:Y:S01]  /*14ad0*/  STL [R1+0x430], R27 ;  /* 0x0004301b01007387 */ /* 0x0007e20000100800 */
[----:B-1----:R-:W-:Y:S01]  /*14ae0*/  VIADD R2, R0, 0x1a8 ;  /* 0x000001a800027836 */ /* 0x002fe20000000000 */
[----:B------:R-:W-:Y:S01]  /*14af0*/  ISETP.GT.U32.AND P1, PT, R4, R25, PT ;  /* 0x000000190400720c */ /* 0x000fe20003f24070 */
[----:B------:R-:W-:Y:S01]  /*14b00*/  @!P6 IMAD.IADD R24, R24, 0x1, -R4 ;  /* 0x000000011818e824 */ /* 0x000fe200078e0a04 */
[----:B------:R1:W-:Y:S01]  /*14b10*/  STL [R1+0x1830], R3 ;  /* 0x0018300301007387 */ /* 0x0003e20000100800 */
[C---:B------:R-:W-:Y:S01]  /*14b20*/  IMAD.HI.U32 R53, R7.reuse, R52, RZ ;  /* 0x0000003407357227 */ /* 0x040fe200078e00ff */
[----:B--2---:R-:W-:Y:S02]  /*14b30*/  IABS R28, R2 ;  /* 0x00000002001c7213 */ /* 0x004fe40000000000 */
[----:B------:R2:W-:Y:S01]  /*14b40*/  STL [R1+0x434], R2 ;  /* 0x0004340201007387 */ /* 0x0005e20000100800 */
[----:B------:R-:W-:Y:S01]  /*14b50*/  ISETP.GT.U32.AND P6, PT, R4, R24, PT ;  /* 0x000000180400720c */ /* 0x000fe20003fc4070 */
[----:B------:R-:W-:Y:S01]  /*14b60*/  IMAD.MOV R53, RZ, RZ, -R53 ;  /* 0x000000ffff357224 */ /* 0x000fe200078e0a35 */
[----:B---3--:R-:W-:Y:S01]  /*14b70*/  IABS R27, R27 ;  /* 0x0000001b001b7213 */ /* 0x008fe20000000000 */
[----:B------:R-:W-:Y:S01]  /*14b80*/  STL [R1+0x1834], R6 ;  /* 0x0018340601007387 */ /* 0x000fe20000100800 */
[----:B------:R-:W-:-:S03]  /*14b90*/  IMAD.HI.U32 R46, R7, R28, RZ ;  /* 0x0000001c072e7227 */ /* 0x000fc600078e00ff */
[----:B------:R-:W-:Y:S01]  /*14ba0*/  STL [R1+0x1838], R21 ;  /* 0x0018381501007387 */ /* 0x000fe20000100800 */
[----:B-1----:R-:W-:Y:S02]  /*14bb0*/  IMAD.MOV.U32 R3, RZ, RZ, R49 ;  /* 0x000000ffff037224 */ /* 0x002fe400078e0031 */
[----:B--2---:R-:W-:Y:S02]  /*14bc0*/  IMAD.MOV.U32 R2, RZ, RZ, R50 ;  /* 0x000000ffff027224 */ /* 0x004fe400078e0032 */
[----:B------:R-:W-:Y:S01]  /*14bd0*/  IMAD.HI.U32 R54, R7, R27, RZ ;  /* 0x0000001b07367227 */ /* 0x000fe200078e00ff */
[----:B------:R-:W-:Y:S02]  /*14be0*/  @!P0 IADD3 R3, PT, PT, -R3, RZ, RZ ;  /* 0x000000ff03038210 */ /* 0x000fe40007ffe1ff */
[C---:B------:R-:W-:Y:S01]  /*14bf0*/  ISETP.GT.U32.AND P0, PT, R4.reuse, R23, PT ;  /* 0x000000170400720c */ /* 0x040fe20003f04070 */
[----:B------:R-:W-:Y:S01]  /*14c00*/  @!P4 IMAD.MOV R2, RZ, RZ, -R2 ;  /* 0x000000ffff02c224 */ /* 0x000fe200078e0a02 */
[----:B------:R-:W-:Y:S01]  /*14c10*/  ISETP.GT.U32.AND P4, PT, R4, R22, PT ;  /* 0x000000160400720c */ /* 0x000fe20003f84070 */
[----:B------:R-:W-:-:S02]  /*14c20*/  @!P1 IMAD.IADD R25, R25, 0x1, -R4 ;  /* 0x0000000119199824 */ /* 0x000fc400078e0a04 */
[----:B------:R-:W-:Y:S01]  /*14c30*/  IMAD.MOV R54, RZ, RZ, -R54 ;  /* 0x000000ffff367224 */ /* 0x000fe200078e0a36 */
[----:B------:R1:W-:Y:S01]  /*14c40*/  STL [R1+0x182c], R2 ;  /* 0x00182c0201007387 */ /* 0x0003e20000100800 */
[----:B------:R-:W-:Y:S01]  /*14c50*/  @!P6 IMAD.IADD R24, R24, 0x1, -R4 ;  /* 0x000000011818e824 */ /* 0x000fe200078e0a04 */
[C---:B------:R-:W-:Y:S01]  /*14c60*/  ISETP.GT.U32.AND P1, PT, R4.reuse, R25, PT ;  /* 0x000000190400720c */ /* 0x040fe20003f24070 */
[C---:B------:R-:W-:Y:S01]  /*14c70*/  IMAD R27, R4.reuse, R54, R27 ;  /* 0x00000036041b7224 */ /* 0x040fe200078e021b */
[----:B------:R2:W-:Y:S01]  /*14c80*/  STL [R1+0x1b8], R3 ;  /* 0x0001b80301007387 */ /* 0x0005e20000100800 */
[----:B------:R-:W-:Y:S02]  /*14c90*/  IMAD.MOV R46, RZ, RZ, -R46 ;  /* 0x000000ffff2e7224 */ /* 0x000fe400078e0a2e */
[--C-:B------:R-:W-:Y:S01]  /*14ca0*/  @!P0 IMAD.IADD R23, R23, 0x1, -R4.reuse ;  /* 0x0000000117178824 */ /* 0x100fe200078e0a04 */
[----:B------:R-:W-:Y:S01]  /*14cb0*/  ISETP.GT.U32.AND P6, PT, R4, R27, PT ;  /* 0x0000001b0400720c */ /* 0x000fe20003fc4070 */
[----:B------:R-:W-:Y:S01]  /*14cc0*/  @!P4 IMAD.IADD R22, R22, 0x1, -R4 ;  /* 0x000000011616c824 */ /* 0x000fe200078e0a04 */
[----:B------:R-:W-:Y:S01]  /*14cd0*/  ISETP.GE.AND P0, PT, R45, RZ, PT ;  /* 0x000000ff2d00720c */ /* 0x000fe20003f06270 */
[----:B-1----:R-:W-:-:S02]  /*14ce0*/  IMAD.MOV.U32 R2, RZ, RZ, R26 ;  /* 0x000000ffff027224 */ /* 0x002fc400078e001a */
[C---:B------:R-:W-:Y:S02]  /*14cf0*/  IMAD R26, R4.reuse, R53, R52 ;  /* 0x00000035041a7224 */ /* 0x040fe400078e0234 */
[----:B------:R-:W-:Y:S01]  /*14d00*/  @!P3 IMAD.MOV R2, RZ, RZ, -R2 ;  /* 0x000000ffff02b224 */ /* 0x000fe200078e0a02 */
[----:B------:R-:W-:Y:S01]  /*14d10*/  ISETP.GE.AND P3, PT, R51, RZ, PT ;  /* 0x000000ff3300720c */ /* 0x000fe20003f66270 */
[----:B------:R-:W-:Y:S01]  /*14d20*/  @!P1 IMAD.IADD R25, R25, 0x1, -R4 ;  /* 0x0000000119199824 */ /* 0x000fe200078e0a04 */
[C---:B------:R-:W-:Y:S01]  /*14d30*/  ISETP.GT.U32.AND P4, PT, R4.reuse, R26, PT ;  /* 0x0000001a0400720c */ /* 0x040fe20003f84070 */
[----:B------:R-:W-:Y:S01]  /*14d40*/  IMAD R28, R4, R46, R28 ;  /* 0x0000002e041c7224 */ /* 0x000fe200078e021c */
[----:B------:R1:W-:Y:S01]  /*14d50*/  STL [R1+0x1b0], R2 ;  /* 0x0001b00201007387 */ /* 0x0003e20000100800 */
[----:B------:R-:W-:Y:S01]  /*14d60*/  ISETP.GE.AND P1, PT, R29, RZ, PT ;  /* 0x000000ff1d00720c */ /* 0x000fe20003f26270 */
[----:B------:R-:W-:Y:S01]  /*14d70*/  @!P6 IMAD.IADD R27, R27, 0x1, -R4 ;  /* 0x000000011b1be824 */ /* 0x000fe200078e0a04 */
[----:B------:R-:W-:Y:S01]  /*14d80*/  ISETP.GE.AND P6, PT, R42, RZ, PT ;  /* 0x000000ff2a00720c */ /* 0x000fe20003fc6270 */
[----:B------:R3:W-:Y:S01]  /*14d90*/  STL [R1+0x183c], R22 ;  /* 0x00183c1601007387 */ /* 0x0007e20000100800 */
[----:B--2---:R-:W-:-:S02]  /*14da0*/  IMAD.MOV.U32 R3, RZ, RZ, R44 ;  /* 0x000000ffff037224 */ /* 0x004fc400078e002c */
[C---:B------:R-:W-:Y:S01]  /*14db0*/  VIADD R6, R0.reuse, 0x1ab ;  /* 0x000001ab00067836 */ /* 0x040fe20000000000 */
[----:B------:R2:W-:Y:S01]  /*14dc0*/  STL [R1+0x1840], R23 ;  /* 0x0018401701007387 */ /* 0x0005e20000100800 */
[----:B------:R-:W-:Y:S02]  /*14dd0*/  @!P5 IMAD.MOV R3, RZ, RZ, -R3 ;  /* 0x000000ffff03d224 */ /* 0x000fe400078e0a03 */
[----:B-1----:R-:W-:Y:S01]  /*14de0*/  VIADD R2, R0, 0x1a9 ;  /* 0x000001a900027836 */ /* 0x002fe20000000000 */
[----:B------:R-:W-:Y:S01]  /*14df0*/  STL [R1+0x1844], R24 ;  /* 0x0018441801007387 */ /* 0x000fe20000100800 */
[----:B------:R-:W-:Y:S01]  /*14e00*/  @!P4 IMAD.IADD R26, R26, 0x1, -R4 ;  /* 0x000000011a1ac824 */ /* 0x000fe200078e0a04 */
[----:B------:R-:W-:Y:S01]  /*14e10*/  ISETP.GT.U32.AND P4, PT, R4, R28, PT ;  /* 0x0000001c0400720c */ /* 0x000fe20003f84070 */
[C---:B---3--:R-:W-:Y:S01]  /*14e20*/  VIADD R22, R0.reuse, 0x1b2 ;  /* 0x000001b200167836 */ /* 0x048fe20000000000 */
[----:B------:R1:W-:Y:S01]  /*14e30*/  STL [R1+0x410], R2 ;  /* 0x0004100201007387 */ /* 0x0003e20000100800 */
[----:B------:R-:W-:Y:S01]  /*14e40*/  IABS R45, R2 ;  /* 0x00000002002d7213 */ /* 0x000fe20000000000 */
[----:B------:R-:W-:Y:S01]  /*14e50*/  VIADD R21, R0, 0x1b3 ;  /* 0x000001b300157836 */ /* 0x000fe20000000000 */
[----:B------:R-:W-:Y:S01]  /*14e60*/  ISETP.GT.U32.AND P5, PT, R4, R26, PT ;  /* 0x0000001a0400720c */ /* 0x000fe20003fa4070 */
[----:B------:R-:W-:Y:S01]  /*14e70*/  STL [R1+0x1848], R25 ;  /* 0x0018481901007387 */ /* 0x000fe20000100800 */
[----:B--2---:R-:W-:-:S02]  /*14e80*/  VIADD R23, R0, 0x1e0 ;  /* 0x000001e000177836 */ /* 0x004fc40000000000 */
[----:B------:R-:W-:-:S04]  /*14e90*/  IMAD.HI.U32 R44, R7, R45, RZ ;  /* 0x0000002d072c7227 */ /* 0x000fc800078e00ff */
[----:B-1----:R-:W-:Y:S02]  /*14ea0*/  VIADD R2, R0, 0x1aa ;  /* 0x000001aa00027836 */ /* 0x002fe40000000000 */
[----:B------:R-:W-:Y:S02]  /*14eb0*/  IMAD.MOV R44, RZ, RZ, -R44 ;  /* 0x000000ffff2c7224 */ /* 0x000fe400078e0a2c */
[--C-:B------:R-:W-:Y:S01]  /*14ec0*/  @!P4 IMAD.IADD R28, R28, 0x1, -R4.reuse ;  /* 0x000000011c1cc824 */ /* 0x100fe200078e0a04 */
[----:B------:R1:W-:Y:S01]  /*14ed0*/  STL [R1+0x414], R2 ;  /* 0x0004140201007387 */ /* 0x0003e20000100800 */
[----:B------:R-:W-:Y:S01]  /*14ee0*/  IABS R29, R2 ;  /* 0x00000002001d7213 */ /* 0x000fe20000000000 */
[----:B------:R-:W-:Y:S01]  /*14ef0*/  @!P5 IMAD.IADD R26, R26, 0x1, -R4 ;  /* 0x000000011a1ad824 */ /* 0x000fe200078e0a04 */
[----:B------:R-:W-:Y:S01]  /*14f00*/  ISETP.GE.AND P4, PT, R33, RZ, PT ;  /* 0x000000ff2100720c */ /* 0x000fe20003f86270 */
[----:B------:R2:W-:Y:S01]  /*14f10*/  STL [R1+0x184], R3 ;  /* 0x0001840301007387 */ /* 0x0005e20000100800 */
[----:B------:R-:W-:Y:S01]  /*14f20*/  ISETP.GE.AND P5, PT, R30, RZ, PT ;  /* 0x000000ff1e00720c */ /* 0x000fe20003fa6270 */
[----:B------:R-:W-:-:S02]  /*14f30*/  VIADD R24, R0, 0x1e1 ;  /* 0x000001e100187836 */ /* 0x000fc40000000000 */
[----:B-1----:R-:W-:Y:S02]  /*14f40*/  IMAD.MOV.U32 R2, RZ, RZ, R34 ;  /* 0x000000ffff027224 */ /* 0x002fe400078e0022 */
[----:B------:R-:W-:Y:S02]  /*14f50*/  IMAD.MOV.U32 R34, RZ, RZ, R29 ;  /* 0x000000ffff227224 */ /* 0x000fe400078e001d */
[----:B------:R-:W-:Y:S01]  /*14f60*/  IMAD R29, R4, R44, R45 ;  /* 0x0000002c041d7224 */ /* 0x000fe200078e022d */
[----:B------:R-:W-:Y:S01]  /*14f70*/  @!P2 IADD3 R2, PT, PT, -R2, RZ, RZ ;  /* 0x000000ff0202a210 */ /* 0x000fe20007ffe1ff */
[----:B------:R-:W-:Y:S01]  /*14f80*/  IMAD.HI.U32 R33, R7, R34, RZ ;  /* 0x0000002207217227 */ /* 0x000fe200078e00ff */
[----:B------:R-:W-:-:S03]  /*14f90*/  ISETP.GT.U32.AND P2, PT, R4, R27, PT ;  /* 0x0000001b0400720c */ /* 0x000fc60003f44070 */
[----:B------:R1:W-:Y:S01]  /*14fa0*/  STL [R1+0x180], R2 ;  /* 0x0001800201007387 */ /* 0x0003e20000100800 */
[----:B------:R-:W-:Y:S02]  /*14fb0*/  IMAD.MOV R33, RZ, RZ, -R33 ;  /* 0x000000ffff217224 */ /* 0x000fe400078e0a21 */
[----:B--2---:R-:W-:Y:S02]  /*14fc0*/  VIADD R3, R0, 0x1ac ;  /* 0x000001ac00037836 */ /* 0x004fe40000000000 */
[----:B------:R-:W-:-:S03]  /*14fd0*/  IMAD R30, R4, R33, R34 ;  /* 0x00000021041e7224 */ /* 0x000fc600078e0222 */
[----:B------:R-:W-:Y:S01]  /*14fe0*/  IABS R34, R3 ;  /* 0x0000000300227213 */ /* 0x000fe20000000000 */
[----:B-1----:R-:W-:Y:S01]  /*14ff0*/  IMAD.MOV.U32 R2, RZ, RZ, R41 ;  /* 0x000000ffff027224 */ /* 0x002fe200078e0029 */
[----:B------:R-:W-:Y:S01]  /*15000*/  IABS R41, R6 ;  /* 0x0000000600297213 */ /* 0x000fe20000000000 */
[----:B------:R-:W-:Y:S01]  /*15010*/  @!P2 IMAD.IADD R27, R27, 0x1, -R4 ;  /* 0x000000011b1ba824 */ /* 0x000fe200078e0a04 */
[C---:B------:R-:W-:Y:S01]  /*15020*/  ISETP.GT.U32.AND P2, PT, R4.reuse, R29, PT ;  /* 0x0000001d0400720c */ /* 0x040fe20003f44070 */
[----:B------:R-:W-:Y:S01]  /*15030*/  @!P3 IMAD.MOV R2, RZ, RZ, -R2 ;  /* 0x000000ffff02b224 */ /* 0x000fe200078e0a02 */
[----:B------:R-:W-:-:S04]  /*15040*/  ISETP.GT.U32.AND P3, PT, R4, R28, PT ;  /* 0x0000001c0400720c */ /* 0x000fc80003f64070 */
[----:B------:R1:W-:Y:S04]  /*15050*/  STL [R1+0x17c], R2 ;  /* 0x00017c0201007387 */ /* 0x0003e80000100800 */
[----:B------:R2:W-:Y:S03]  /*15060*/  STL [R1+0x184c], R26 ;  /* 0x00184c1a01007387 */ /* 0x0005e60000100800 */
[--C-:B------:R-:W-:Y:S01]  /*15070*/  @!P2 IMAD.IADD R29, R29, 0x1, -R4.reuse ;  /* 0x000000011d1da824 */ /* 0x100fe200078e0a04 */
[----:B------:R3:W-:Y:S01]  /*15080*/  STL [R1+0x1850], R27 ;  /* 0x0018501b01007387 */ /* 0x0007e20000100800 */
[----:B------:R-:W-:Y:S01]  /*15090*/  @!P3 IMAD.IADD R28, R28, 0x1, -R4 ;  /* 0x000000011c1cb824 */ /* 0x000fe200078e0a04 */
[----:B------:R-:W-:Y:S01]  /*150a0*/  ISETP.GT.U32.AND P3, PT, R4, R30, PT ;  /* 0x0000001e0400720c */ /* 0x000fe20003f64070 */
[----:B-1----:R-:W-:Y:S01]  /*150b0*/  VIADD R2, R0, 0x1ad ;  /* 0x000001ad00027836 */ /* 0x002fe20000000000 */
[----:B------:R1:W-:Y:S01]  /*150c0*/  STL [R1+0x3fc], R6 ;  /* 0x0003fc0601007387 */ /* 0x0003e20000100800 */
[----:B------:R-:W-:Y:S01]  /*150d0*/  ISETP.GT.U32.AND P2, PT, R4, R29, PT ;  /* 0x0000001d0400720c */ /* 0x000fe20003f44070 */
[----:B--2---:R-:W-:-:S02]  /*150e0*/  VIADD R26, R0, 0x1e5 ;  /* 0x000001e5001a7836 */ /* 0x004fc40000000000 */
[----:B------:R-:W-:Y:S01]  /*150f0*/  STL [R1+0x408], R3 ;  /* 0x0004080301007387 */ /* 0x000fe20000100800 */
[----:B------:R-:W-:Y:S01]  /*15100*/  IABS R33, R2 ;  /* 0x0000000200217213 */ /* 0x000fe20000000000 */
[----:B---3--:R-:W-:Y:S02]  /*15110*/  VIADD R27, R0, 0x1e6 ;  /* 0x000001e6001b7836 */ /* 0x008fe40000000000 */
[----:B------:R2:W-:Y:S02]  /*15120*/  STL [R1+0x40c], R2 ;  /* 0x00040c0201007387 */ /* 0x0005e40000100800 */
[----:B------:R-:W-:Y:S01]  /*15130*/  IMAD.HI.U32 R44, R7, R33, RZ ;  /* 0x00000021072c7227 */ /* 0x000fe200078e00ff */
[----:B------:R-:W-:Y:S01]  /*15140*/  @!P3 IADD3 R30, PT, PT, R30, -R4, RZ ;  /* 0x800000041e1eb210 */ /* 0x000fe20007ffe0ff */
[----:B------:R-:W-:Y:S02]  /*15150*/  STL [R1+0x1854], R28 ;  /* 0x0018541c01007387 */ /* 0x000fe40000100800 */
[----:B------:R-:W-:Y:S01]  /*15160*/  @!P2 IMAD.IADD R29, R29, 0x1, -R4 ;  /* 0x000000011d1da824 */ /* 0x000fe200078e0a04 */
[----:B------:R-:W-:Y:S01]  /*15170*/  ISETP.GT.U32.AND P3, PT, R4, R30, PT ;  /* 0x0000001e0400720c */ /* 0x000fe20003f64070 */
[----:B-1----:R-:W-:-:S02]  /*15180*/  VIADD R6, R0, 0x1af ;  /* 0x000001af00067836 */ /* 0x002fc40000000000 */
[----:B--2---:R-:W-:Y:S02]  /*15190*/  IMAD.MOV.U32 R2, RZ, RZ, R31 ;  /* 0x000000ffff027224 */ /* 0x004fe400078e001f */
[----:B------:R-:W-:-:S04]  /*151a0*/  IMAD.HI.U32 R31, R7, R41, RZ ;  /* 0x00000029071f7227 */ /* 0x000fc800078e00ff */
[----:B------:R-:W-:Y:S01]  /*151b0*/  @!P0 IMAD.MOV R2, RZ, RZ, -R2 ;  /* 0x000000ffff028224 */ /* 0x000fe200078e0a02 */
[----:B------:R-:W-:Y:S01]  /*151c0*/  ISETP.GE.AND P0, PT, R32, RZ, PT ;  /* 0x000000ff2000720c */ /* 0x000fe20003f06270 */
[----:B------:R-:W-:Y:S02]  /*151d0*/  IMAD.MOV R31, RZ, RZ, -R31 ;  /* 0x000000ffff1f7224 */ /* 0x000fe400078e0a1f */
[----:B------:R-:W-:Y:S01]  /*151e0*/  IMAD.HI.U32 R32, R7, R34, RZ ;  /* 0x0000002207207227 */ /* 0x000fe200078e00ff */
[----:B------:R1:W-:Y:S03]  /*151f0*/  STL [R1+0x178], R2 ;  /* 0x0001780201007387 */ /* 0x0003e60000100800 */
[----:B------:R-:W-:Y:S02]  /*15200*/  IMAD R31, R4, R31, R41 ;  /* 0x0000001f041f7224 */ /* 0x000fe400078e0229 */
[----:B------:R-:W-:-:S02]  /*15210*/  IMAD.MOV R32, RZ, RZ, -R32 ;  /* 0x000000ffff207224 */ /* 0x000fc400078e0a20 */
[----:B------:R-:W-:Y:S01]  /*15220*/  IMAD.MOV R41, RZ, RZ, -R44 ;  /* 0x000000ffff297224 */ /* 0x000fe200078e0a2c */
[C---:B------:R-:W-:Y:S01]  /*15230*/  ISETP.GT.U32.AND P2, PT, R4.reuse, R31, PT ;  /* 0x0000001f0400720c */ /* 0x040fe20003f44070 */
[----:B------:R-:W-:Y:S02]  /*15240*/  IMAD R32, R4, R32, R34 ;  /* 0x0000002004207224 */ /* 0x000fe400078e0222 */
[----:B-1----:R-:W-:Y:S02]  /*15250*/  VIADD R2, R0, 0x1ae ;  /* 0x000001ae00027836 */ /* 0x002fe40000000000 */
[----:B------:R-:W-:Y:S02]  /*15260*/  IMAD R33, R4, R41, R33 ;  /* 0x0000002904217224 */ /* 0x000fe400078e0221 */
[----:B------:R-:W-:Y:S01]  /*15270*/  VIADD R3, R0, 0x1b0 ;  /* 0x000001b000037836 */ /* 0x000fe20000000000 */
[----:B------:R-:W-:Y:S01]  /*15280*/  IABS R42, R2 ;  /* 0x00000002002a7213 */ /* 0x000fe20000000000 */
[----:B------:R-:W-:Y:S01]  /*15290*/  @!P3 IMAD.IADD R30, R30, 0x1, -R4 ;  /* 0x000000011e1eb824 */ /* 0x000fe200078e0a04 */
[----:B------:R1:W-:Y:S01]  /*152a0*/  STL [R1+0x404], R2 ;  /* 0x0004040201007387 */ /* 0x0003e20000100800 */
[----:B------:R-:W-:Y:S01]  /*152b0*/  ISETP.GT.U32.AND P3, PT, R4, R32, PT ;  /* 0x000000200400720c */ /* 0x000fe20003f64070 */
[----:B------:R-:W-:Y:S01]  /*152c0*/  VIADD R28, R0, 0x1eb ;  /* 0x000001eb001c7836 */ /* 0x000fe20000000000 */
[----:B------:R-:W-:Y:S01]  /*152d0*/  IABS R41, R3 ;  /* 0x0000000300297213 */ /* 0x000fe20000000000 */
[----:B------:R-:W-:Y:S01]  /*152e0*/  IMAD.MOV.U32 R34, RZ, RZ, R42 ;  /* 0x000000ffff227224 */ /* 0x000fe200078e002a */
[----:B------:R-:W-:Y:S01]  /*152f0*/  STL [R1+0x1858], R29 ;  /* 0x0018581d01007387 */ /* 0x000fe20000100800 */
[----:B------:R-:W-:Y:S01]  /*15300*/  @!P2 IMAD.IADD R31, R31, 0x1, -R4 ;  /* 0x000000011f1fa824 */ /* 0x000fe200078e0a04 */
[----:B------:R-:W-:Y:S01]  /*15310*/  ISETP.GT.U32.AND P2, PT, R4, R33, PT ;  /* 0x000000210400720c */ /* 0x000fe20003f44070 */
[----:B------:R-:W-:Y:S01]  /*15320*/  IMAD.HI.U32 R45, R7, R34, RZ ;  /* 0x00000022072d7227 */ /* 0x000fe200078e00ff */
[----:B------:R-:W-:Y:S01]  /*15330*/  STL [R1+0x3ec], R6 ;  /* 0x0003ec0601007387 */ /* 0x000fe20000100800 */
[----:B------:R-:W-:-:S02]  /*15340*/  IABS R42, R6 ;  /* 0x00000006002a7213 */ /* 0x000fc40000000000 */
[----:B-1----:R-:W-:Y:S01]  /*15350*/  VIADD R2, R0, 0x1b1 ;  /* 0x000001b100027836 */ /* 0x002fe20000000000 */
[----:B------:R1:W-:Y:S01]  /*15360*/  STL [R1+0x3f4], R3 ;  /* 0x0003f40301007387 */ /* 0x0003e20000100800 */
[----:B------:R-:W-:Y:S02]  /*15370*/  IMAD.MOV R45, RZ, RZ, -R45 ;  /* 0x000000ffff2d7224 */ /* 0x000fe400078e0a2d */
[----:B------:R-:W-:Y:S01]  /*15380*/  @!P3 IMAD.IADD R32, R32, 0x1, -R4 ;  /* 0x000000012020b824 */ /* 0x000fe200078e0a04 */
[----:B------:R-:W-:Y:S01]  /*15390*/  STL [R1+0x185c], R30 ;  /* 0x00185c1e01007387 */ /* 0x000fe20000100800 */
[----:B------:R-:W-:Y:S01]  /*153a0*/  IABS R44, R2 ;  /* 0x00000002002c7213 */ /* 0x000fe20000000000 */
[C---:B------:R-:W-:Y:S01]  /*153b0*/  IMAD R34, R4.reuse, R45, R34 ;  /* 0x0000002d04227224 */ /* 0x040fe200078e0222 */
[C---:B------:R-:W-:Y:S01]  /*153c0*/  ISETP.GT.U32.AND P3, PT, R4.reuse, R31, PT ;  /* 0x0000001f0400720c */ /* 0x040fe20003f64070 */
[----:B------:R2:W-:Y:S01]  /*153d0*/  STL [R1+0x400], R2 ;  /* 0x0004000201007387 */ /* 0x0005e20000100800 */
[----:B------:R-:W-:Y:S01]  /*153e0*/  @!P2 IMAD.IADD R33, R33, 0x1, -R4 ;  /* 0x000000012121a824 */ /* 0x000fe200078e0a04 */
[----:B------:R-:W-:Y:S01]  /*153f0*/  ISETP.GT.U32.AND P2, PT, R4, R32, PT ;  /* 0x000000200400720c */ /* 0x000fe20003f44070 */
[----:B-1----:R-:W-:-:S02]  /*15400*/  IMAD.MOV.U32 R3, RZ, RZ, R37 ;  /* 0x000000ffff037224 */ /* 0x002fc400078e0025 */
[----:B------:R-:W-:-:S04]  /*15410*/  IMAD.HI.U32 R37, R7, R41, RZ ;  /* 0x0000002907257227 */ /* 0x000fc800078e00ff */
[----:B------:R-:W-:Y:S01]  /*15420*/  @!P6 IMAD.MOV R3, RZ, RZ, -R3 ;  /* 0x000000ffff03e224 */ /* 0x000fe200078e0a03 */
[C---:B------:R-:W-:Y:S01]  /*15430*/  ISETP.GT.U32.AND P6, PT, R4.reuse, R33, PT ;  /* 0x000000210400720c */ /* 0x040fe20003fc4070 */
[----:B--2---:R-:W-:Y:S02]  /*15440*/  IMAD.MOV.U32 R2, RZ, RZ, R38 ;  /* 0x000000ffff027224 */ /* 0x004fe400078e0026 */
[----:B------:R-:W-:Y:S02]  /*15450*/  IMAD.MOV.U32 R38, RZ, RZ, R44 ;  /* 0x000000ffff267224 */ /* 0x000fe400078e002c */
[----:B------:R-:W-:Y:S01]  /*15460*/  @!P1 IMAD.MOV R2, RZ, RZ, -R2 ;  /* 0x000000ffff029224 */ /* 0x000fe200078e0a02 */
[----:B------:R-:W-:Y:S01]  /*15470*/  ISETP.GT.U32.AND P1, PT, R4, R34, PT ;  /* 0x000000220400720c */ /* 0x000fe20003f24070 */
[----:B------:R-:W-:-:S03]  /*15480*/  IMAD.HI.U32 R44, R7, R42, RZ ;  /* 0x0000002a072c7227 */ /* 0x000fc600078e00ff */
[----:B------:R1:W-:Y:S01]  /*15490*/  STL [R1+0x164], R2 ;  /* 0x0001640201007387 */ /* 0x0003e20000100800 */
[----:B------:R-:W-:Y:S02]  /*154a0*/  IMAD.MOV R44, RZ, RZ, -R44 ;  /* 0x000000ffff2c7224 */ /* 0x000fe400078e0a2c */
[----:B------:R-:W-:Y:S01]  /*154b0*/  @!P3 IMAD.IADD R31, R31, 0x1, -R4 ;  /* 0x000000011f1fb824 */ /* 0x000fe200078e0a04 */
[----:B------:R-:W-:Y:S01]  /*154c0*/  ISETP.GE.AND P3, PT, R35, RZ, PT ;  /* 0x000000ff2300720c */ /* 0x000fe20003f66270 */
[----:B------:R-:W-:Y:S01]  /*154d0*/  IMAD R35, R4, R44, R42 ;  /* 0x0000002c04237224 */ /* 0x000fe200078e022a */
[----:B------:R2:W-:Y:S01]  /*154e0*/  STL [R1+0x160], R3 ;  /* 0x0001600301007387 */ /* 0x0005e20000100800 */
[--C-:B------:R-:W-:Y:S02]  /*154f0*/  @!P6 IMAD.IADD R33, R33, 0x1, -R4.reuse ;  /* 0x000000012121e824 */ /* 0x100fe400078e0a04 */
[--C-:B------:R-:W-:Y:S01]  /*15500*/  @!P1 IMAD.IADD R34, R34, 0x1, -R4.reuse ;  /* 0x0000000122229824 */ /* 0x100fe200078e0a04 */
[----:B------:R-:W-:Y:S01]  /*15510*/  ISETP.GT.U32.AND P6, PT, R4, R35, PT ;  /* 0x000000230400720c */ /* 0x000fe20003fc4070 */
[----:B------:R-:W-:Y:S01]  /*15520*/  IMAD.MOV R37, RZ, RZ, -R37 ;  /* 0x000000ffff257224 */ /* 0x000fe200078e0a25 */
[----:B-1----:R-:W-:Y:S01]  /*15530*/  MOV R2, R39 ;  /* 0x0000002700027202 */ /* 0x002fe20000000f00 */
[----:B------:R-:W-:Y:S01]  /*15540*/  @!P2 IMAD.IADD R32, R32, 0x1, -R4 ;  /* 0x000000012020a824 */ /* 0x000fe200078e0a04 */
[----:B------:R-:W-:Y:S01]  /*15550*/  ISETP.GT.U32.AND P1, PT, R4, R34, PT ;  /* 0x000000220400720c */ /* 0x000fe20003f24070 */
[----:B------:R-:W-:Y:S01]  /*15560*/  IMAD.HI.U32 R39, R7, R38, RZ ;  /* 0x0000002607277227 */ /* 0x000fe200078e00ff */
[----:B------:R-:W-:-:S03]  /*15570*/  ISETP.GE.AND P2, PT, R36, RZ, PT ;  /* 0x000000ff2400720c */ /* 0x000fc60003f46270 */
[----:B------:R-:W-:Y:S02]  /*15580*/  IMAD R36, R4, R37, R41 ;  /* 0x0000002504247224 */ /* 0x000fe400078e0229 */
[----:B------:R-:W-:Y:S02]  /*15590*/  IMAD.MOV R39, RZ, RZ, -R39 ;  /* 0x000000ffff277224 */ /* 0x000fe400078e0a27 */
[----:B------:R-:W-:Y:S01]  /*155a0*/  @!P6 IADD3 R35, PT, PT, R35, -R4, RZ ;  /* 0x800000042323e210 */ /* 0x000fe20007ffe0ff */
[----:B------:R-:W-:Y:S01]  /*155b0*/  @!P4 IMAD.MOV R2, RZ, RZ, -R2 ;  /* 0x000000ffff02c224 */ /* 0x000fe200078e0a02 */
[----:B------:R-:W-:Y:S01]  /*155c0*/  ISETP.GE.AND P4, PT, R40, RZ, PT ;  /* 0x000000ff2800720c */ /* 0x000fe20003f86270 */
[C---:B------:R-:W-:Y:S01]  /*155d0*/  IMAD R37, R4.reuse, R39, R38 ;  /* 0x0000002704257224 */ /* 0x040fe200078e0226 */
[----:B------:R-:W-:Y:S01]  /*155e0*/  ISETP.GT.U32.AND P6, PT, R4, R35, PT ;  /* 0x000000230400720c */ /* 0x000fe20003fc4070 */
[--C-:B------:R-:W-:Y:S01]  /*155f0*/  @!P1 IMAD.IADD R34, R34, 0x1, -R4.reuse ;  /* 0x0000000122229824 */ /* 0x100fe200078e0a04 */
[----:B------:R-:W-:Y:S01]  /*15600*/  ISETP.GT.U32.AND P1, PT, R4, R36, PT ;  /* 0x000000240400720c */ /* 0x000fe20003f24070 */
[C---:B------:R-:W-:Y:S01]  /*15610*/  VIADD R6, R0.reuse, 0x1b4 ;  /* 0x000001b400067836 */ /* 0x040fe20000000000 */
[----:B------:R-:W-:Y:S01]  /*15620*/  IABS R38, R22 ;  /* 0x0000001600267213 */ /* 0x000fe20000000000 */
[----:B------:R1:W-:Y:S01]  /*15630*/  STL [R1+0x14c], R2 ;  /* 0x00014c0201007387 */ /* 0x0003e20000100800 */
[----:B------:R-:W-:Y:S01]  /*15640*/  IABS R39, R21 ;  /* 0x0000001500277213 */ /* 0x000fe20000000000 */
[----:B--2---:R-:W-:Y:S01]  /*15650*/  VIADD R3, R0, 0x1b5 ;  /* 0x000001b500037836 */ /* 0x004fe20000000000 */
[----:B------:R-:W-:Y:S01]  /*15660*/  IABS R40, R6 ;  /* 0x0000000600287213 */ /* 0x000fe20000000000 */
[----:B------:R-:W-:Y:S01]  /*15670*/  IMAD.HI.U32 R50, R7, R38, RZ ;  /* 0x0000002607327227 */ /* 0x000fe200078e00ff */
[----:B------:R-:W-:Y:S02]  /*15680*/  STL [R1+0x1860], R31 ;  /* 0x0018601f01007387 */ /* 0x000fe40000100800 */
[----:B------:R-:W-:Y:S01]  /*15690*/  IABS R41, R3 ;  /* 0x0000000300297213 */ /* 0x000fe20000000000 */
[--C-:B------:R-:W-:Y:S01]  /*156a0*/  @!P6 IMAD.IADD R35, R35, 0x1, -R4.reuse ;  /* 0x000000012323e824 */ /* 0x100fe200078e0a04 */
[----:B------:R-:W-:Y:S01]  /*156b0*/  ISETP.GT.U32.AND P6, PT, R4, R37, PT ;  /* 0x000000250400720c */ /* 0x000fe20003fc4070 */
[----:B------:R-:W-:Y:S01]  /*156c0*/  @!P1 IMAD.IADD R36, R36, 0x1, -R4 ;  /* 0x0000000124249824 */ /* 0x000fe200078e0a04 */
[----:B------:R-:W-:Y:S01]  /*156d0*/  STL [R1+0x1864], R32 ;  /* 0x0018642001007387 */ /* 0x000fe20000100800 */
[----:B------:R-:W-:-:S03]  /*156e0*/  IMAD.HI.U32 R49, R7, R39, RZ ;  /* 0x0000002707317227 */ /* 0x000fc600078e00ff */
[C---:B------:R-:W-:Y:S01]  /*156f0*/  ISETP.GT.U32.AND P1, PT, R4.reuse, R36, PT ;  /* 0x000000240400720c */ /* 0x040fe20003f24070 */
[----:B------:R-:W-:Y:S01]  /*15700*/  IMAD.MOV R50, RZ, RZ, -R50 ;  /* 0x000000ffff327224 */ /* 0x000fe200078e0a32 */
[----:B------:R-:W-:Y:S01]  /*15710*/  STL [R1+0x1868], R33 ;  /* 0x0018682101007387 */ /* 0x000fe20000100800 */
[----:B------:R-:W-:Y:S02]  /*15720*/  IMAD.MOV R49, RZ, RZ, -R49 ;  /* 0x000000ffff317224 */ /* 0x000fe400078e0a31 */
[C---:B------:R-:W-:Y:S01]  /*15730*/  IMAD R38, R4.reuse, R50, R38 ;  /* 0x0000003204267224 */ /* 0x040fe200078e0226 */
[----:B------:R-:W-:Y:S01]  /*15740*/  STL [R1+0x3cc], R22 ;  /* 0x0003cc1601007387 */ /* 0x000fe20000100800 */
[----:B------:R-:W-:Y:S02]  /*15750*/  IMAD R39, R4, R49, R39 ;  /* 0x0000003104277224 */ /* 0x000fe400078e0227 */
[----:B-1----:R-:W-:Y:S01]  /*15760*/  VIADD R2, R0, 0x1b6 ;  /* 0x000001b600027836 */ /* 0x002fe20000000000 */
[----:B------:R1:W-:Y:S01]  /*15770*/  STL [R1+0x3d4], R21 ;  /* 0x0003d41501007387 */ /* 0x0003e20000100800 */
[--C-:B------:R-:W-:Y:S01]  /*15780*/  @!P6 IMAD.IADD R37, R37, 0x1, -R4.reuse ;  /* 0x000000012525e824 */ /* 0x100fe200078e0a04 */
[----:B------:R-:W-:Y:S01]  /*15790*/  ISETP.GT.U32.AND P6, PT, R4, R39, PT ;  /* 0x000000270400720c */ /* 0x000fe20003fc4070 */
[----:B------:R-:W-:Y:S01]  /*157a0*/  @!P1 IMAD.IADD R36, R36, 0x1, -R4 ;  /* 0x0000000124249824 */ /* 0x000fe200078e0a04 */
[----:B------:R-:W-:Y:S01]  /*157b0*/  ISETP.GT.U32.AND P1, PT, R4, R38, PT ;  /* 0x000000260400720c */ /* 0x000fe20003f24070 */
[----:B------:R2:W-:Y:S01]  /*157c0*/  STL [R1+0x3dc], R6 ;  /* 0x0003dc0601007387 */ /* 0x0005e20000100800 */
[----:B------:R-:W-:Y:S01]  /*157d0*/  IMAD.HI.U32 R46, R7, R40, RZ ;  /* 0x00000028072e7227 */ /* 0x000fe200078e00ff */
[----:B------:R-:W-:-:S02]  /*157e0*/  IABS R42, R2 ;  /* 0x00000002002a7213 */ /* 0x000fc40000000000 */
[----:B------:R3:W-:Y:S01]  /*157f0*/  STL [R1+0x3e0], R3 ;  /* 0x0003e00301007387 */ /* 0x0007e20000100800 */
[C---:B-1----:R-:W-:Y:S02]  /*15800*/  VIADD R21, R0.reuse, 0x1b7 ;  /* 0x000001b700157836 */ /* 0x042fe40000000000 */
[----:B------:R-:W-:Y:S01]  /*15810*/  IMAD.MOV R46, RZ, RZ, -R46 ;  /* 0x000000ffff2e7224 */ /* 0x000fe200078e0a2e */
[----:B------:R1:W-:Y:S01]  /*15820*/  STL [R1+0x3e8], R2 ;  /* 0x0003e80201007387 */ /* 0x0003e20000100800 */
[----:B------:R-:W-:Y:S01]  /*15830*/  IMAD.HI.U32 R45, R7, R41, RZ ;  /* 0x00000029072d7227 */ /* 0x000fe200078e00ff */
[----:B------:R-:W-:Y:S02]  /*15840*/  IABS R49, R21 ;  /* 0x0000001500317213 */ /* 0x000fe40000000000 */
[----:B------:R-:W-:Y:S01]  /*15850*/  STL [R1+0x186c], R34 ;  /* 0x00186c2201007387 */ /* 0x000fe20000100800 */
[C---:B--2---:R-:W-:Y:S02]  /*15860*/  VIADD R6, R0.reuse, 0x1b8 ;  /* 0x000001b800067836 */ /* 0x044fe40000000000 */
[----:B---3--:R-:W-:Y:S01]  /*15870*/  VIADD R3, R0, 0x1b9 ;  /* 0x000001b900037836 */ /* 0x008fe20000000000 */
[----:B------:R-:W-:Y:S01]  /*15880*/  STL [R1+0x1870], R35 ;  /* 0x0018702301007387 */ /* 0x000fe20000100800 */
[----:B------:R-:W-:-:S02]  /*15890*/  IMAD R40, R4, R46, R40 ;  /* 0x0000002e04287224 */ /* 0x000fc400078e0228 */
[----:B-1----:R-:W-:Y:S01]  /*158a0*/  VIADD R2, R0, 0x1ba ;  /* 0x000001ba00027836 */ /* 0x002fe20000000000 */
[----:B------:R-:W-:Y:S01]  /*158b0*/  STL [R1+0x1874], R36 ;  /* 0x0018742401007387 */ /* 0x000fe20000100800 */
[--C-:B------:R-:W-:Y:S01]  /*158c0*/  @!P1 IMAD.IADD R38, R38, 0x1, -R4.reuse ;  /* 0x0000000126269824 */ /* 0x100fe200078e0a04 */
[C---:B------:R-:W-:Y:S01]  /*158d0*/  ISETP.GT.U32.AND P1, PT, R4.reuse, R37, PT ;  /* 0x000000250400720c */ /* 0x040fe20003f24070 */
[----:B------:R-:W-:Y:S01]  /*158e0*/  @!P6 IMAD.IADD R39, R39, 0x1, -R4 ;  /* 0x000000012727e824 */ /* 0x000fe200078e0a04 */
[----:B------:R-:W-:Y:S01]  /*158f0*/  STL [R1+0x3b8], R21 ;  /* 0x0003b81501007387 */ /* 0x000fe20000100800 */
[----:B------:R-:W-:Y:S01]  /*15900*/  IABS R46, R2 ;  /* 0x00000002002e7213 */ /* 0x000fe20000000000 */
[----:B------:R-:W-:Y:S01]  /*15910*/  IMAD.HI.U32 R44, R7, R42, RZ ;  /* 0x0000002a072c7227 */ /* 0x000fe200078e00ff */
[----:B------:R-:W-:Y:S01]  /*15920*/  ISETP.GT.U32.AND P6, PT, R4, R38, PT ;  /* 0x000000260400720c */ /* 0x000fe20003fc4070 */
[----:B------:R1:W-:Y:S02]  /*15930*/  STL [R1+0x3bc], R6 ;  /* 0x0003bc0601007387 */ /* 0x0003e40000100800 */
[----:B------:R-:W-:-:S02]  /*15940*/  IMAD.MOV R45, RZ, RZ, -R45 ;  /* 0x000000ffff2d7224 */ /* 0x000fc400078e0a2d */
[----:B------:R2:W-:Y:S01]  /*15950*/  STL [R1+0x3c0], R3 ;  /* 0x0003c00301007387 */ /* 0x0005e20000100800 */
[----:B------:R-:W-:Y:S02]  /*15960*/  IMAD.MOV R44, RZ, RZ, -R44 ;  /* 0x000000ffff2c7224 */ /* 0x000fe400078e0a2c */
[C---:B------:R-:W-:Y:S01]  /*15970*/  IMAD R41, R4.reuse, R45, R41 ;  /* 0x0000002d04297224 */ /* 0x040fe200078e0229 */
[----:B------:R3:W-:Y:S01]  /*15980*/  STL [R1+0x3c4], R2 ;  /* 0x0003c40201007387 */ /* 0x0007e20000100800 */
[----:B------:R-:W-:Y:S01]  /*15990*/  @!P1 IMAD.IADD R37, R37, 0x1, -R4 ;  /* 0x0000000125259824 */ /* 0x000fe200078e0a04 */
[C---:B------:R-:W-:Y:S01]  /*159a0*/  ISETP.GT.U32.AND P1, PT, R4.reuse, R40, PT ;  /* 0x000000280400720c */ /* 0x040fe20003f24070 */
[----:B------:R-:W-:Y:S01]  /*159b0*/  IMAD R42, R4, R44, R42 ;  /* 0x0000002c042a7224 */ /* 0x000fe200078e022a */
[----:B------:R-:W-:Y:S01]  /*159c0*/  IABS R44, R6 ;  /* 0x00000006002c7213 */ /* 0x000fe20000000000 */
[----:B------:R-:W-:Y:S01]  /*159d0*/  @!P6 IMAD.IADD R38, R38, 0x1, -R4 ;  /* 0x000000012626e824 */ /* 0x000fe200078e0a04 */
[----:B------:R-:W-:Y:S01]  /*159e0*/  ISETP.GT.U32.AND P6, PT, R4, R41, PT ;  /* 0x000000290400720c */ /* 0x000fe20003fc4070 */
[C---:B-1----:R-:W-:Y:S01]  /*159f0*/  VIADD R6, R0.reuse, 0x1bb ;  /* 0x000001bb00067836 */ /* 0x042fe20000000000 */
[----:B------:R-:W-:Y:S01]  /*15a00*/  IABS R45, R3 ;  /* 0x00000003002d7213 */ /* 0x000fe20000000000 */
[----:B--2---:R-:W-:-:S02]  /*15a10*/  VIADD R3, R0, 0x1bc ;  /* 0x000001bc00037836 */ /* 0x004fc40000000000 */
[----:B---3--:R-:W-:Y:S01]  /*15a20*/  IMAD.MOV.U32 R2, RZ, RZ, R43 ;  /* 0x000000ffff027224 */ /* 0x008fe200078e002b */
[----:B------:R-:W-:Y:S01]  /*15a30*/  IABS R52, R6 ;  /* 0x0000000600347213 */ /* 0x000fe20000000000 */
[----:B------:R-:W-:-:S03]  /*15a40*/  IMAD.HI.U32 R43, R7, R49, RZ ;  /* 0x00000031072b7227 */ /* 0x000fc600078e00ff */
[----:B------:R-:W-:Y:S01]  /*15a50*/  @!P5 IADD3 R2, PT, PT, -R2, RZ, RZ ;  /* 0x000000ff0202d210 */ /* 0x000fe20007ffe1ff */
[----:B------:R-:W-:Y:S01]  /*15a60*/  IMAD.MOV R43, RZ, RZ, -R43 ;  /* 0x000000ffff2b7224 */ /* 0x000fe200078e0a2b */
[----:B------:R-:W-:Y:S01]  /*15a70*/  ISETP.GT.U32.AND P5, PT, R4, R39, PT ;  /* 0x000000270400720c */ /* 0x000fe20003fa4070 */
[----:B------:R-:W-:Y:S02]  /*15a80*/  @!P1 IMAD.IADD R40, R40, 0x1, -R4 ;  /* 0x0000000128289824 */ /* 0x000fe400078e0a04 */
[----:B------:R-:W-:Y:S01]  /*15a90*/  IMAD R43, R4, R43, R49 ;  /* 0x0000002b042b7224 */ /* 0x000fe200078e0231 */
[----:B------:R1:W-:Y:S01]  /*15aa0*/  STL [R1+0x148], R2 ;  /* 0x0001480201007387 */ /* 0x0003e20000100800 */
[----:B------:R-:W-:-:S03]  /*15ab0*/  IMAD.HI.U32 R49, R7, R46, RZ ;  /* 0x0000002e07317227 */ /* 0x000fc600078e00ff */
[----:B------:R-:W-:Y:S01]  /*15ac0*/  STL [R1+0x1878], R37 ;  /* 0x0018782501007387 */ /* 0x000fe20000100800 */
[----:B------:R-:W-:Y:S01]  /*15ad0*/  IMAD.MOV R49, RZ, RZ, -R49 ;  /* 0x000000ffff317224 */ /* 0x000fe200078e0a31 */
[C---:B------:R-:W-:Y:S01]  /*15ae0*/  ISETP.GT.U32.AND P1, PT, R4.reuse, R43, PT ;  /* 0x0000002b0400720c */ /* 0x040fe20003f24070 */
[--C-:B------:R-:W-:Y:S01]  /*15af0*/  @!P6 IMAD.IADD R41, R41, 0x1, -R4.reuse ;  /* 0x000000012929e824 */ /* 0x100fe200078e0a04 */
[----:B------:R-:W-:Y:S01]  /*15b00*/  STL [R1+0x187c], R38 ;  /* 0x00187c2601007387 */ /* 0x000fe20000100800 */
[----:B------:R-:W-:Y:S01]  /*15b10*/  @!P5 IMAD.IADD R39, R39, 0x1, -R4 ;  /* 0x000000012727d824 */ /* 0x000fe200078e0a04 */
[----:B------:R-:W-:Y:S01]  /*15b20*/  ISETP.GT.U32.AND P5, PT, R4, R42, PT ;  /* 0x0000002a0400720c */ /* 0x000fe20003fa4070 */
[----:B-1----:R-:W-:Y:S01]  /*15b30*/  VIADD R2, R0, 0x1bd ;  /* 0x000001bd00027836 */ /* 0x002fe20000000000 */
[C---:B------:R-:W-:Y:S01]  /*15b40*/  ISETP.GT.U32.AND P6, PT, R4.reuse, R40, PT ;  /* 0x000000280400720c */ /* 0x040fe20003fc4070 */
[----:B------:R-:W-:Y:S01]  /*15b50*/  IMAD R46, R4, R49, R46 ;  /* 0x00000031042e7224 */ /* 0x000fe200078e022e */
[----:B------:R-:W-:Y:S01]  /*15b60*/  STL [R1+0x1880], R39 ;  /* 0x0018802701007387 */ /* 0x000fe20000100800 */
[----:B------:R-:W-:Y:S01]  /*15b70*/  IMAD.HI.U32 R51, R7, R44, RZ ;  /* 0x0000002c07337227 */ /* 0x000fe200078e00ff */
[----:B------:R-:W-:-:S02]  /*15b80*/  IABS R49, R2 ;  /* 0x0000000200317213 */ /* 0x000fc40000000000 */
[----:B------:R-:W-:Y:S01]  /*15b90*/  STL [R1+0x3a8], R6 ;  /* 0x0003a80601007387 */ /* 0x000fe20000100800 */
[----:B------:R-:W-:-:S03]  /*15ba0*/  IMAD.HI.U32 R50, R7, R45, RZ ;  /* 0x0000002d07327227 */ /* 0x000fc600078e00ff */
[----:B------:R-:W-:Y:S01]  /*15bb0*/  STL [R1+0x3a4], R3 ;  /* 0x0003a40301007387 */ /* 0x000fe20000100800 */
[----:B------:R-:W-:Y:S01]  /*15bc0*/  @!P5 IMAD.IADD R42, R42, 0x1, -R4 ;  /* 0x000000012a2ad824 */ /* 0x000fe200078e0a04 */
[----:B------:R-:W-:Y:S01]  /*15bd0*/  ISETP.GT.U32.AND P5, PT, R4, R41, PT ;  /* 0x000000290400720c */ /* 0x000fe20003fa4070 */
[----:B------:R-:W-:Y:S01]  /*15be0*/  IMAD.MOV R51, RZ, RZ, -R51 ;  /* 0x000000ffff337224 */ /* 0x000fe200078e0a33 */
[----:B------:R1:W-:Y:S01]  /*15bf0*/  STL [R1+0x3a0], R2 ;  /* 0x0003a00201007387 */ /* 0x0003e20000100800 */
[----:B------:R-:W-:Y:S01]  /*15c00*/  IMAD.MOV R50, RZ, RZ, -R50 ;  /* 0x000000ffff327224 */ /* 0x000fe200078e0a32 */
[----:B------:R-:W-:Y:S01]  /*15c10*/  @!P6 IADD3 R40, PT, PT, R40, -R4, RZ ;  /* 0x800000042828e210 */ /* 0x000fe20007ffe0ff */
[C---:B------:R-:W-:Y:S01]  /*15c20*/  IMAD R44, R4.reuse, R51, R44 ;  /* 0x00000033042c7224 */ /* 0x040fe200078e022c */
[----:B------:R-:W-:Y:S01]  /*15c30*/  IABS R51, R3 ;  /* 0x0000000300337213 */ /* 0x000fe20000000000 */
[C---:B------:R-:W-:Y:S02]  /*15c40*/  IMAD R45, R4.reuse, R50, R45 ;  /* 0x00000032042d7224 */ /* 0x040fe400078e022d */
[----:B------:R-:W-:Y:S01]  /*15c50*/  @!P1 IMAD.IADD R43, R43, 0x1, -R4 ;  /* 0x000000012b2b9824 */ /* 0x000fe200078e0a04 */
[----:B------:R-:W-:Y:S01]  /*15c60*/  ISETP.GT.U32.AND P6, PT, R4, R44, PT ;  /* 0x0000002c0400720c */ /* 0x000fe20003fc4070 */
[----:B------:R-:W-:-:S03]  /*15c70*/  IMAD.HI.U32 R53, R7, R51, RZ ;  /* 0x0000003307357227 */ /* 0x000fc600078e00ff */
[C---:B------:R-:W-:Y:S01]  /*15c80*/  ISETP.GT.U32.AND P1, PT, R4.reuse, R43, PT ;  /* 0x0000002b0400720c */ /* 0x040fe20003f24070 */
[----:B-1----:R-:W-:Y:S02]  /*15c90*/  IMAD.MOV.U32 R2, RZ, RZ, R47 ;  /* 0x000000ffff027224 */ /* 0x002fe400078e002f */
[----:B------:R-:W-:Y:S01]  /*15ca0*/  @!P5 IMAD.IADD R41, R41, 0x1, -R4 ;  /* 0x000000012929d824 */ /* 0x000fe200078e0a04 */
[C---:B------:R-:W-:Y:S01]  /*15cb0*/  ISETP.GT.U32.AND P5, PT, R4.reuse, R45, PT ;  /* 0x0000002d0400720c */ /* 0x040fe20003fa4070 */
[----:B------:R-:W-:Y:S01]  /*15cc0*/  @!P0 IMAD.MOV R2, RZ, RZ, -R2 ;  /* 0x000000ffff028224 */ /* 0x000fe200078e0a02 */
[----:B------:R-:W-:Y:S01]  /*15cd0*/  ISETP.GT.U32.AND P0, PT, R4, R42, PT ;  /* 0x0000002a0400720c */ /* 0x000fe20003f04070 */
[----:B------:R-:W-:-:S03]  /*15ce0*/  IMAD.HI.U32 R47, R7, R52, RZ ;  /* 0x00000034072f7227 */ /* 0x000fc600078e00ff */
[----:B------:R1:W-:Y:S01]  /*15cf0*/  STL [R1+0x144], R2 ;  /* 0x0001440201007387 */ /* 0x0003e20000100800 */
[--C-:B------:R-:W-:Y:S02]  /*15d00*/  @!P6 IMAD.IADD R44, R44, 0x1, -R4.reuse ;  /* 0x000000012c2ce824 */ /* 0x100fe400078e0a04 */
[----:B------:R-:W-:Y:S01]  /*15d10*/  IMAD.MOV R47, RZ, RZ, -R47 ;  /* 0x000000ffff2f7224 */ /* 0x000fe200078e0a2f */
[----:B------:R-:W-:Y:S01]  /*15d20*/  STL [R1+0x1884], R40 ;  /* 0x0018842801007387 */ /* 0x000fe20000100800 */
[----:B------:R-:W-:Y:S01]  /*15d30*/  IMAD.HI.U32 R50, R7, R49, RZ ;  /* 0x0000003107327227 */ /* 0x000fe200078e00ff */
[----:B------:R-:W-:Y:S02]  /*15d40*/  ISETP.GT.U32.AND P6, PT, R4, R44, PT ;  /* 0x0000002c0400720c */ /* 0x000fe40003fc4070 */
[----:B------:R-:W-:Y:S01]  /*15d50*/  STL [R1+0x1888], R41 ;  /* 0x0018882901007387 */ /* 0x000fe20000100800 */
[--C-:B------:R-:W-:Y:S01]  /*15d60*/  @!P0 IMAD.IADD R42, R42, 0x1, -R4.reuse ;  /* 0x000000012a2a8824 */ /* 0x100fe200078e0a04 */
[----:B------:R-:W-:Y:S01]  /*15d70*/  ISETP.GT.U32.AND P0, PT, R4, R46, PT ;  /* 0x0000002e0400720c */ /* 0x000fe20003f04070 */
[----:B------:R-:W-:-:S02]  /*15d80*/  @!P5 IMAD.IADD R45, R45, 0x1, -R4 ;  /* 0x000000012d2dd824 */ /* 0x000fc400078e0a04 */
[----:B------:R-:W-:Y:S01]  /*15d90*/  IMAD.MOV R53, RZ, RZ, -R53 ;  /* 0x000000ffff357224 */ /* 0x000fe200078e0a35 */
[----:B------:R-:W-:Y:S01]  /*15da0*/  STL [R1+0x188c], R42 ;  /* 0x00188c2a01007387 */ /* 0x000fe20000100800 */
[C---:B------:R-:W-:Y:S01]  /*15db0*/  IMAD R47, R4.reuse, R47, R52 ;  /* 0x0000002f042f7224 */ /* 0x040fe200078e0234 */
[----:B------:R-:W-:Y:S01]  /*15dc0*/  ISETP.GT.U32.AND P5, PT, R4, R45, PT ;  /* 0x0000002d0400720c */ /* 0x000fe20003fa4070 */
[----:B------:R-:W-:Y:S01]  /*15dd0*/  @!P1 IMAD.IADD R43, R43, 0x1, -R4 ;  /* 0x000000012b2b9824 */ /* 0x000fe200078e0a04 */
[----:B------:R-:W-:Y:S01]  /*15de0*/  ISETP.GE.AND P1, PT, R48, RZ, PT ;  /* 0x000000ff3000720c */ /* 0x000fe20003f26270 */
[----:B------:R-:W-:Y:S02]  /*15df0*/  IMAD.MOV R50, RZ, RZ, -R50 ;  /* 0x000000ffff327224 */ /* 0x000fe400078e0a32 */
[----:B------:R-:W-:Y:S01]  /*15e00*/  IMAD R48, R4, R53, R51 ;  /* 0x0000003504307224 */ /* 0x000fe200078e0233 */
[----:B------:R-:W-:Y:S01]  /*15e10*/  STL [R1+0x1890], R43 ;  /* 0x0018902b01007387 */ /* 0x000fe20000100800 */
[----:B------:R-:W-:-:S02]  /*15e20*/  @!P0 IMAD.IADD R46, R46, 0x1, -R4 ;  /* 0x000000012e2e8824 */ /* 0x000fc400078e0a04 */
[--C-:B------:R-:W-:Y:S01]  /*15e30*/  @!P6 IMAD.IADD R44, R44, 0x1, -R4.reuse ;  /* 0x000000012c2ce824 */ /* 0x100fe200078e0a04 */
[C---:B------:R-:W-:Y:S01]  /*15e40*/  ISETP.GT.U32.AND P6, PT, R4.reuse, R47, PT ;  /* 0x0000002f0400720c */ /* 0x040fe20003fc4070 */
[C---:B------:R-:W-:Y:S01]  /*15e50*/  IMAD R49, R4.reuse, R50, R49 ;  /* 0x0000003204317224 */ /* 0x040fe200078e0231 */
[C---:B------:R-:W-:Y:S01]  /*15e60*/  ISETP.GT.U32.AND P0, PT, R4.reuse, R46, PT ;  /* 0x0000002e0400720c */ /* 0x040fe20003f04070 */
[--C-:B------:R-:W-:Y:S01]  /*15e70*/  @!P5 IMAD.IADD R45, R45, 0x1, -R4.reuse ;  /* 0x000000012d2dd824 */ /* 0x100fe200078e0a04 */
[----:B------:R-:W-:Y:S01]  /*15e80*/  ISETP.GT.U32.AND P5, PT, R4, R48, PT ;  /* 0x000000300400720c */ /* 0x000fe20003fa4070 */
[C---:B------:R-:W-:Y:S02]  /*15e90*/  VIADD R6, R0.reuse, 0x1be ;  /* 0x000001be00067836 */ /* 0x040fe40000000000 */
[C---:B------:R-:W-:Y:S02]  /*15ea0*/  VIADD R3, R0.reuse, 0x1bf ;  /* 0x000001bf00037836 */ /* 0x040fe40000000000 */
[C---:B-1----:R-:W-:Y:S01]  /*15eb0*/  VIADD R2, R0.reuse, 0x1c0 ;  /* 0x000001c000027836 */ /* 0x042fe20000000000 */
[----:B------:R-:W-:Y:S01]  /*15ec0*/  IABS R50, R6 ;  /* 0x0000000600327213 */ /* 0x000fe20000000000 */
[----:B------:R-:W-:Y:S01]  /*15ed0*/  VIADD R21, R0, 0x1c1 ;  /* 0x000001c100157836 */ /* 0x000fe20000000000 */
[----:B------:R-:W-:Y:S01]  /*15ee0*/  IABS R51, R3 ;  /* 0x0000000300337213 */ /* 0x000fe20000000000 */
[--C-:B------:R-:W-:Y:S01]  /*15ef0*/  @!P6 IMAD.IADD R47, R47, 0x1, -R4.reuse ;  /* 0x000000012f2fe824 */ /* 0x100fe200078e0a04 */
[----:B------:R-:W-:Y:S01]  /*15f00*/  IABS R52, R2 ;  /* 0x0000000200347213 */ /* 0x000fe20000000000 */
[--C-:B------:R-:W-:Y:S01]  /*15f10*/  @!P0 IMAD.IADD R46, R46, 0x1, -R4.reuse ;  /* 0x000000012e2e8824 */ /* 0x100fe200078e0a04 */
[----:B------:R-:W-:Y:S01]  /*15f20*/  ISETP.GT.U32.AND P0, PT, R4, R49, PT ;  /* 0x000000310400720c */ /* 0x000fe20003f04070 */
[--C-:B------:R-:W-:Y:S01]  /*15f30*/  @!P5 IMAD.IADD R48, R48, 0x1, -R4.reuse ;  /* 0x000000013030d824 */ /* 0x100fe200078e0a04 */
[C---:B------:R-:W-:Y:S01]  /*15f40*/  ISETP.GT.U32.AND P6, PT, R4.reuse, R47, PT ;  /* 0x0000002f0400720c */ /* 0x040fe20003fc4070 */
[C---:B------:R-:W-:Y:S01]  /*15f50*/  IMAD.HI.U32 R55, R7.reuse, R50, RZ ;  /* 0x0000003207377227 */ /* 0x040fe200078e00ff */
[----:B------:R1:W-:Y:S02]  /*15f60*/  STL [R1+0x380], R6 ;  /* 0x0003800601007387 */ /* 0x0003e40000100800 */
[C---:B------:R-:W-:Y:S01]  /*15f70*/  ISETP.GT.U32.AND P5, PT, R4.reuse, R48, PT ;  /* 0x000000300400720c */ /* 0x040fe20003fa4070 */
[C---:B------:R-:W-:Y:S01]  /*15f80*/  IMAD.HI.U32 R54, R7.reuse, R51, RZ ;  /* 0x0000003307367227 */ /* 0x040fe200078e00ff */
[----:B------:R2:W-:Y:S03]  /*15f90*/  STL [R1+0x384], R3 ;  /* 0x0003840301007387 */ /* 0x0005e60000100800 */
[----:B------:R-:W-:Y:S01]  /*15fa0*/  IMAD.HI.U32 R53, R7, R52, RZ ;  /* 0x0000003407357227 */ /* 0x000fe200078e00ff */
[----:B------:R3:W-:Y:S03]  /*15fb0*/  STL [R1+0x388], R2 ;  /* 0x0003880201007387 */ /* 0x0007e60000100800 */
[----:B------:R-:W-:Y:S01]  /*15fc0*/  @!P0 IMAD.IADD R49, R49, 0x1, -R4 ;  /* 0x0000000131318824 */ /* 0x000fe200078e0a04 */
[----:B------:R-:W-:Y:S01]  /*15fd0*/  IADD3 R53, PT, PT, -R53, RZ, RZ ;  /* 0x000000ff35357210 */ /* 0x000fe20007ffe1ff */
[----:B------:R-:W-:Y:S01]  /*15fe0*/  IMAD.MOV R55, RZ, RZ, -R55 ;  /* 0x000000ffff377224 */ /* 0x000fe200078e0a37 */
[----:B------:R-:W-:Y:S01]  /*15ff0*/  STL [R1+0x1894], R44 ;  /* 0x0018942c01007387 */ /* 0x000fe20000100800 */
[----:B------:R-:W-:Y:S01]  /*16000*/  IMAD.MOV R54, RZ, RZ, -R54 ;  /* 0x000000ffff367224 */ /* 0x000fe200078e0a36 */
[C---:B------:R-:W-:Y:S01]  /*16010*/  ISETP.GT.U32.AND P0, PT, R4.reuse, R49, PT ;  /* 0x000000310400720c */ /* 0x040fe20003f04070 */
[C---:B------:R-:W-:Y:S01]  /*16020*/  IMAD R50, R4.reuse, R55, R50 ;  /* 0x0000003704327224 */ /* 0x040fe200078e0232 */
[----:B------:R-:W-:Y:S01]  /*16030*/  STL [R1+0x1898], R45 ;  /* 0x0018982d01007387 */ /* 0x000fe20000100800 */
[----:B------:R-:W-:-:S02]  /*16040*/  IMAD R51, R4, R54, R51 ;  /* 0x0000003604337224 */ /* 0x000fc400078e0233 */
[----:B------:R-:W-:Y:S01]  /*16050*/  @!P6 IMAD.IADD R47, R47, 0x1, -R4 ;  /* 0x000000012f2fe824 */ /* 0x000fe200078e0a04 */
[C---:B------:R-:W-:Y:S01]  /*16060*/  ISETP.GT.U32.AND P6, PT, R4.reuse, R50, PT ;  /* 0x000000320400720c */ /* 0x040fe20003fc4070 */
[----:B------:R-:W-:Y:S01]  /*16070*/  IMAD R52, R4, R53, R52 ;  /* 0x0000003504347224 */ /* 0x000fe200078e0234 */
[----:B------:R-:W-:Y:S01]  /*16080*/  IABS R53, R21 ;  /* 0x0000001500357213 */ /* 0x000fe20000000000 */
[--C-:B------:R-:W-:Y:S01]  /*16090*/  @!P5 IMAD.IADD R48, R48, 0x1, -R4.reuse ;  /* 0x000000013030d824 */ /* 0x100fe200078e0a04 */
[----:B------:R-:W-:Y:S01]  /*160a0*/  ISETP.GT.U32.AND P5, PT, R4, R51, PT ;  /* 0x000000330400720c */ /* 0x000fe20003fa4070 */
[----:B-1----:R-:W-:Y:S01]  /*160b0*/  VIADD R6, R0, 0x1c2 ;  /* 0x000001c200067836 */ /* 0x002fe20000000000 */
[----:B------:R-:W-:Y:S01]  /*160c0*/  STL [R1+0x189c], R46 ;  /* 0x00189c2e01007387 */ /* 0x000fe20000100800 */
[--C-:B------:R-:W-:Y:S01]  /*160d0*/  @!P0 IMAD.IADD R49, R49, 0x1, -R4.reuse ;  /* 0x0000000131318824 */ /* 0x100fe200078e0a04 */
[----:B------:R-:W-:Y:S01]  /*160e0*/  ISETP.GT.U32.AND P0, PT, R4, R52, PT ;  /* 0x000000340400720c */ /* 0x000fe20003f04070 */
[----:B--2---:R-:W-:Y:S01]  /*160f0*/  VIADD R3, R0, 0x1c3 ;  /* 0x000001c300037836 */ /* 0x004fe20000000000 */
[----:B------:R-:W-:Y:S01]  /*16100*/  IABS R58, R6 ;  /* 0x00000006003a7213 */ /* 0x000fe20000000000 */
[----:B------:R-:W-:Y:S01]  /*16110*/  IMAD.HI.U32 R57, R7, R53, RZ ;  /* 0x0000003507397227 */ /* 0x000fe200078e00ff */
[----:B------:R1:W-:Y:S02]  /*16120*/  STL [R1+0x36c], R21 ;  /* 0x00036c1501007387 */ /* 0x0003e40000100800 */
[----:B------:R-:W-:Y:S01]  /*16130*/  IABS R55, R3 ;  /* 0x0000000300377213 */ /* 0x000fe20000000000 */
[----:B------:R-:W-:Y:S01]  /*16140*/  @!P6 IMAD.IADD R50, R50, 0x1, -R4 ;  /* 0x000000013232e824 */ /* 0x000fe200078e0a04 */
[----:B------:R2:W-:Y:S01]  /*16150*/  STL [R1+0x370], R6 ;  /* 0x0003700601007387 */ /* 0x0005e20000100800 */
[----:B------:R-:W-:Y:S01]  /*16160*/  @!P5 IADD3 R51, PT, PT, R51, -R4, RZ ;  /* 0x800000043333d210 */ /* 0x000fe20007ffe0ff */
[----:B------:R-:W-:-:S02]  /*16170*/  IMAD.HI.U32 R54, R7, R58, RZ ;  /* 0x0000003a07367227 */ /* 0x000fc400078e00ff */
[----:B------:R-:W-:Y:S01]  /*16180*/  ISETP.GT.U32.AND P6, PT, R4, R50, PT ;  /* 0x000000320400720c */ /* 0x000fe20003fc4070 */
[----:B------:R-:W-:Y:S01]  /*16190*/  STL [R1+0x378], R3 ;  /* 0x0003780301007387 */ /* 0x000fe20000100800 */
[----:B------:R-:W-:Y:S01]  /*161a0*/  @!P0 IMAD.IADD R52, R52, 0x1, -R4 ;  /* 0x0000000134348824 */ /* 0x000fe200078e0a04 */
[C---:B------:R-:W-:Y:S01]  /*161b0*/  ISETP.GT.U32.AND P5, PT, R4.reuse, R51, PT ;  /* 0x000000330400720c */ /* 0x040fe20003fa4070 */
[----:B------:R-:W-:Y:S02]  /*161c0*/  IMAD.MOV R57, RZ, RZ, -R57 ;  /* 0x000000ffff397224 */ /* 0x000fe400078e0a39 */
[----:B------:R-:W-:Y:S01]  /*161d0*/  IMAD.HI.U32 R59, R7, R55, RZ ;  /* 0x00000037073b7227 */ /* 0x000fe200078e00ff */
[----:B------:R-:W-:-:S03]  /*161e0*/  ISETP.GT.U32.AND P0, PT, R4, R52, PT ;  /* 0x000000340400720c */ /* 0x000fc60003f04070 */
[----:B------:R-:W-:Y:S02]  /*161f0*/  IMAD.MOV R54, RZ, RZ, -R54 ;  /* 0x000000ffff367224 */ /* 0x000fe400078e0a36 */
[C---:B------:R-:W-:Y:S02]  /*16200*/  IMAD R53, R4.reuse, R57, R53 ;  /* 0x0000003904357224 */ /* 0x040fe400078e0235 */
[----:B------:R-:W-:Y:S02]  /*16210*/  IMAD.MOV R57, RZ, RZ, -R59 ;  /* 0x000000ffff397224 */ /* 0x000fe400078e0a3b */
[----:B------:R-:W-:Y:S02]  /*16220*/  IMAD R54, R4, R54, R58 ;  /* 0x0000003604367224 */ /* 0x000fe400078e023a */
[----:B------:R-:W-:Y:S01]  /*16230*/  @!P6 IMAD.IADD R50, R50, 0x1, -R4 ;  /* 0x000000013232e824 */ /* 0x000fe200078e0a04 */
[C---:B------:R-:W-:Y:S01]  /*16240*/  ISETP.GT.U32.AND P6, PT, R4.reuse, R53, PT ;  /* 0x000000350400720c */ /* 0x040fe20003fc4070 */
[----:B------:R-:W-:-:S02]  /*16250*/  IMAD R55, R4, R57, R55 ;  /* 0x0000003904377224 */ /* 0x000fc400078e0237 */
[--C-:B------:R-:W-:Y:S01]  /*16260*/  @!P5 IMAD.IADD R51, R51, 0x1, -R4.reuse ;  /* 0x000000013333d824 */ /* 0x100fe200078e0a04 */
[----:B------:R-:W-:Y:S01]  /*16270*/  ISETP.GT.U32.AND P5, PT, R4, R54, PT ;  /* 0x000000360400720c */ /* 0x000fe20003fa4070 */
[--C-:B------:R-:W-:Y:S01]  /*16280*/  @!P0 IMAD.IADD R52, R52, 0x1, -R4.reuse ;  /* 0x0000000134348824 */ /* 0x100fe200078e0a04 */
[----:B------:R-:W-:Y:S01]  /*16290*/  ISETP.GT.U32.AND P0, PT, R4, R55, PT ;  /* 0x000000370400720c */ /* 0x000fe20003f04070 */
[C---:B---3--:R-:W-:Y:S02]  /*162a0*/  VIADD R2, R0.reuse, 0x1c4 ;  /* 0x000001c400027836 */ /* 0x048fe40000000000 */
[C---:B-1----:R-:W-:Y:S02]  /*162b0*/  VIADD R21, R0.reuse, 0x1c5 ;  /* 0x000001c500157836 */ /* 0x042fe40000000000 */
[----:B--2---:R-:W-:Y:S01]  /*162c0*/  VIADD R6, R0, 0x1c6 ;  /* 0x000001c600067836 */ /* 0x004fe20000000000 */
[----:B------:R-:W-:Y:S01]  /*162d0*/  IABS R56, R2 ;  /* 0x0000000200387213 */ /* 0x000fe20000000000 */
[--C-:B------:R-:W-:Y:S01]  /*162e0*/  @!P6 IMAD.IADD R53, R53, 0x1, -R4.reuse ;  /* 0x000000013535e824 */ /* 0x100fe200078e0a04 */
[----:B------:R-:W-:Y:S01]  /*162f0*/  IABS R57, R21 ;  /* 0x0000001500397213 */ /* 0x000fe20000000000 */
[----:B------:R1:W-:Y:S01]  /*16300*/  STL [R1+0x37c], R2 ;  /* 0x00037c0201007387 */ /* 0x0003e20000100800 */
[----:B------:R-:W-:Y:S01]  /*16310*/  IABS R58, R6 ;  /* 0x00000006003a7213 */ /* 0x000fe20000000000 */
[--C-:B------:R-:W-:Y:S01]  /*16320*/  @!P5 IMAD.IADD R54, R54, 0x1, -R4.reuse ;  /* 0x000000013636d824 */ /* 0x100fe200078e0a04 */
[C---:B------:R-:W-:Y:S01]  /*16330*/  ISETP.GT.U32.AND P6, PT, R4.reuse, R53, PT ;  /* 0x000000350400720c */ /* 0x040fe20003fc4070 */
[----:B------:R-:W-:Y:S01]  /*16340*/  IMAD.HI.U32 R60, R7, R56, RZ ;  /* 0x00000038073c7227 */ /* 0x000fe200078e00ff */
[----:B------:R-:W-:Y:S02]  /*16350*/  STL [R1+0x18a0], R47 ;  /* 0x0018a02f01007387 */ /* 0x000fe40000100800 */
[----:B------:R-:W-:Y:S01]  /*16360*/  ISETP.GT.U32.AND P5, PT, R4, R54, PT ;  /* 0x000000360400720c */ /* 0x000fe20003fa4070 */
[----:B------:R-:W-:Y:S01]  /*16370*/  @!P0 IMAD.IADD R55, R55, 0x1, -R4 ;  /* 0x0000000137378824 */ /* 0x000fe200078e0a04 */
[----:B------:R-:W-:Y:S01]  /*16380*/  STL [R1+0x18a4], R48 ;  /* 0x0018a43001007387 */ /* 0x000fe20000100800 */
[----:B------:R-:W-:-:S03]  /*16390*/  IMAD.HI.U32 R61, R7, R57, RZ ;  /* 0x00000039073d7227 */ /* 0x000fc600078e00ff */
[C---:B------:R-:W-:Y:S01]  /*163a0*/  ISETP.GT.U32.AND P0, PT, R4.reuse, R55, PT ;  /* 0x000000370400720c */ /* 0x040fe20003f04070 */
[----:B------:R-:W-:Y:S01]  /*163b0*/  IMAD.MOV R59, RZ, RZ, -R60 ;  /* 0x000000ffff3b7224 */ /* 0x000fe200078e0a3c */
[----:B------:R-:W-:Y:S01]  /*163c0*/  STL [R1+0x18a8], R49 ;  /* 0x0018a83101007387 */ /* 0x000fe20000100800 */
[----:B------:R-:W-:Y:S01]  /*163d0*/  IMAD.HI.U32 R62, R7, R58, RZ ;  /* 0x0000003a073e7227 */ /* 0x000fe200078e00ff */
[----:B------:R-:W-:Y:S02]  /*163e0*/  @!P6 IADD3 R53, PT, PT, R53, -R4, RZ ;  /* 0x800000043535e210 */ /* 0x000fe40007ffe0ff */
[----:B------:R-:W-:Y:S01]  /*163f0*/  STL [R1+0x35c], R21 ;  /* 0x00035c1501007387 */ /* 0x000fe20000100800 */
[----:B------:R-:W-:Y:S02]  /*16400*/  IMAD.MOV R61, RZ, RZ, -R61 ;  /* 0x000000ffff3d7224 */ /* 0x000fe400078e0a3d */
[----:B------:R-:W-:Y:S01]  /*16410*/  IMAD R56, R4, R59, R56 ;  /* 0x0000003b04387224 */ /* 0x000fe200078e0238 */
[----:B------:R2:W-:Y:S01]  /*16420*/  STL [R1+0x360], R6 ;  /* 0x0003600601007387 */ /* 0x0005e20000100800 */
[----:B------:R-:W-:-:S02]  /*16430*/  IMAD.MOV R62, RZ, RZ, -R62 ;  /* 0x000000ffff3e7224 */ /* 0x000fc400078e0a3e */
[C---:B------:R-:W-:Y:S01]  /*16440*/  IMAD R57, R4.reuse, R61, R57 ;  /* 0x0000003d04397224 */ /* 0x040fe200078e0239 */
[----:B------:R-:W-:Y:S01]  /*16450*/  ISETP.GT.U32.AND P6, PT, R4, R56, PT ;  /* 0x000000380400720c */ /* 0x000fe20003fc4070 */
[----:B-1----:R-:W-:Y:S02]  /*16460*/  VIADD R2, R0, 0x1c8 ;  /* 0x000001c800027836 */ /* 0x002fe40000000000 */
[----:B------:R-:W-:Y:S02]  /*16470*/  IMAD R58, R4, R62, R58 ;  /* 0x0000003e043a7224 */ /* 0x000fe400078e023a */
[--C-:B------:R-:W-:Y:S01]  /*16480*/  @!P5 IMAD.IADD R54, R54, 0x1, -R4.reuse ;  /* 0x000000013636d824 */ /* 0x100fe200078e0a04 */
[----:B------:R-:W-:Y:S01]  /*16490*/  ISETP.GT.U32.AND P5, PT, R4, R57, PT ;  /* 0x000000390400720c */ /* 0x000fe20003fa4070 */
[----:B------:R-:W-:Y:S01]  /*164a0*/  @!P0 IMAD.IADD R55, R55, 0x1, -R4 ;  /* 0x0000000137378824 */ /* 0x000fe200078e0a04 */
[----:B------:R-:W-:Y:S01]  /*164b0*/  IABS R60, R2 ;  /* 0x00000002003c7213 */ /* 0x000fe20000000000 */
[----:B------:R-:W-:Y:S01]  /*164c0*/  VIADD R3, R0, 0x1c7 ;  /* 0x000001c700037836 */ /* 0x000fe20000000000 */
[----:B------:R-:W-:Y:S01]  /*164d0*/  ISETP.GT.U32.AND P0, PT, R4, R58, PT ;  /* 0x0000003a0400720c */ /* 0x000fe20003f04070 */
[----:B--2---:R-:W-:-:S02]  /*164e0*/  VIADD R6, R0, 0x1ca ;  /* 0x000001ca00067836 */ /* 0x004fc40000000000 */
[----:B------:R-:W-:Y:S01]  /*164f0*/  IMAD.HI.U32 R64, R7, R60, RZ ;  /* 0x0000003c07407227 */ /* 0x000fe200078e00ff */
[----:B------:R-:W-:Y:S01]  /*16500*/  STL [R1+0x364], R3 ;  /* 0x0003640301007387 */ /* 0x000fe20000100800 */
[----:B------:R-:W-:Y:S02]  /*16510*/  IABS R59, R3 ;  /* 0x00000003003b7213 */ /* 0x000fe40000000000 */
[----:B------:R-:W-:Y:S01]  /*16520*/  @!P6 IMAD.IADD R56, R56, 0x1, -R4 ;  /* 0x000000013838e824 */ /* 0x000fe200078e0a04 */
[----:B------:R-:W-:Y:S01]  /*16530*/  STL [R1+0x18ac], R50 ;  /* 0x0018ac3201007387 */ /* 0x000fe20000100800 */
[----:B------:R-:W-:Y:S01]  /*16540*/  IMAD.MOV R61, RZ, RZ, -R64 ;  /* 0x000000ffff3d7224 */ /* 0x000fe200078e0a40 */
[----:B------:R-:W-:Y:S01]  /*16550*/  IABS R62, R6 ;  /* 0x00000006003e7213 */ /* 0x000fe20000000000 */
[----:B------:R-:W-:Y:S01]  /*16560*/  @!P5 IMAD.IADD R57, R57, 0x1, -R4 ;  /* 0x000000013939d824 */ /* 0x000fe200078e0a04 */
[----:B------:R1:W-:Y:S01]  /*16570*/  STL [R1+0x368], R2 ;  /* 0x0003680201007387 */ /* 0x0003e20000100800 */
[----:B------:R-:W-:Y:S01]  /*16580*/  ISETP.GT.U32.AND P6, PT, R4, R56, PT ;  /* 0x000000380400720c */ /* 0x000fe20003fc4070 */
[----:B------:R-:W-:-:S02]  /*16590*/  IMAD.HI.U32 R63, R7, R59, RZ ;  /* 0x0000003b073f7227 */ /* 0x000fc400078e00ff */
[C---:B------:R-:W-:Y:S01]  /*165a0*/  ISETP.GT.U32.AND P5, PT, R4.reuse, R57, PT ;  /* 0x000000390400720c */ /* 0x040fe20003fa4070 */
[----:B------:R-:W-:Y:S01]  /*165b0*/  STL [R1+0x18b0], R51 ;  /* 0x0018b03301007387 */ /* 0x000fe20000100800 */
[----:B------:R-:W-:Y:S02]  /*165c0*/  IMAD R60, R4, R61, R60 ;  /* 0x0000003d043c7224 */ /* 0x000fe400078e023c */
[--C-:B------:R-:W-:Y:S01]  /*165d0*/  @!P0 IMAD.IADD R58, R58, 0x1, -R4.reuse ;  /* 0x000000013a3a8824 */ /* 0x100fe200078e0a04 */
[----:B------:R-:W-:Y:S01]  /*165e0*/  STL [R1+0x18b4], R52 ;  /* 0x0018b43401007387 */ /* 0x000fe20000100800 */
[----:B-1----:R-:W-:Y:S02]  /*165f0*/  VIADD R2, R0, 0x1c9 ;  /* 0x000001c900027836 */ /* 0x002fe40000000000 */
[----:B------:R-:W-:Y:S01]  /*16600*/  IMAD.MOV R63, RZ, RZ, -R63 ;  /* 0x000000ffff3f7224 */ /* 0x000fe200078e0a3f */
[----:B------:R-:W-:Y:S01]  /*16610*/  ISETP.GT.U32.AND P0, PT, R4, R58, PT ;  /* 0x0000003a0400720c */ /* 0x000fe20003f04070 */
[--C-:B------:R-:W-:Y:S01]  /*16620*/  @!P6 IMAD.IADD R56, R56, 0x1, -R4.reuse ;  /* 0x000000013838e824 */ /* 0x100fe200078e0a04 */
[----:B------:R-:W-:Y:S01]  /*16630*/  IABS R61, R2 ;  /* 0x00000002003d7213 */ /* 0x000fe20000000000 */
[C---:B------:R-:W-:Y:S01]  /*16640*/  IMAD R59, R4.reuse, R63, R59 ;  /* 0x0000003f043b7224 */ /* 0x040fe200078e023b */
[----:B------:R-:W-:Y:S01]  /*16650*/  STL [R1+0x18b8], R53 ;  /* 0x0018b83501007387 */ /* 0x000fe20000100800 */
[----:B------:R-:W-:Y:S01]  /*16660*/  @!P5 IMAD.IADD R57, R57, 0x1, -R4 ;  /* 0x000000013939d824 */ /* 0x000fe200078e0a04 */
[C---:B------:R-:W-:Y:S01]  /*16670*/  ISETP.GT.U32.AND P5, PT, R4.reuse, R60, PT ;  /* 0x0000003c0400720c */ /* 0x040fe20003fa4070 */
[----:B------:R-:W-:Y:S01]  /*16680*/  IMAD.HI.U32 R65, R7, R61, RZ ;  /* 0x0000003d07417227 */ /* 0x000fe200078e00ff */
[----:B------:R-:W-:Y:S01]  /*16690*/  ISETP.GT.U32.AND P6, PT, R4, R59, PT ;  /* 0x0000003b0400720c */ /* 0x000fe20003fc4070 */
[----:B------:R1:W-:Y:S02]  /*166a0*/  STL [R1+0x344], R2 ;  /* 0x0003440201007387 */ /* 0x0003e40000100800 */
[----:B------:R-:W-:-:S02]  /*166b0*/  IMAD.MOV R65, RZ, RZ, -R65 ;  /* 0x000000ffff417224 */ /* 0x000fc400078e0a41 */
[--C-:B------:R-:W-:Y:S01]  /*166c0*/  @!P0 IMAD.IADD R58, R58, 0x1, -R4.reuse ;  /* 0x000000013a3a8824 */ /* 0x100fe200078e0a04 */
[----:B------:R-:W-:Y:S01]  /*166d0*/  STL [R1+0x18bc], R54 ;  /* 0x0018bc3601007387 */ /* 0x000fe20000100800 */
[----:B------:R-:W-:Y:S02]  /*166e0*/  IMAD R61, R4, R65, R61 ;  /* 0x00000041043d7224 */ /* 0x000fe400078e023d */
[C---:B------:R-:W-:Y:S01]  /*166f0*/  VIADD R3, R0.reuse, 0x1cb ;  /* 0x000001cb00037836 */ /* 0x040fe20000000000 */
[----:B------:R2:W-:Y:S01]  /*16700*/  STL [R1+0x33c], R6 ;  /* 0x00033c0601007387 */ /* 0x0005e20000100800 */
[----:B-1----:R-:W-:Y:S01]  /*16710*/  VIADD R2, R0, 0x1cc ;  /* 0x000001cc00027836 */ /* 0x002fe20000000000 */
[----:B------:R-:W-:Y:S01]  /*16720*/  ISETP.GT.U32.AND P0, PT, R4, R61, PT ;  /* 0x0000003d0400720c */ /* 0x000fe20003f04070 */
[--C-:B------:R-:W-:Y:S01]  /*16730*/  @!P6 IMAD.IADD R59, R59, 0x1, -R4.reuse ;  /* 0x000000013b3be824 */ /* 0x100fe200078e0a04 */
[----:B------:R-:W-:Y:S01]  /*16740*/  IABS R63, R3 ;  /* 0x00000003003f7213 */ /* 0x000fe20000000000 */
[--C-:B------:R-:W-:Y:S01]  /*16750*/  @!P5 IMAD.IADD R60, R60, 0x1, -R4.reuse ;  /* 0x000000013c3cd824 */ /* 0x100fe200078e0a04 */
[----:B------:R-:W-:Y:S01]  /*16760*/  IABS R64, R2 ;  /* 0x0000000200407213 */ /* 0x000fe20000000000 */
[C---:B------:R-:W-:Y:S01]  /*16770*/  IMAD.HI.U32 R67, R7.reuse, R62, RZ ;  /* 0x0000003e07437227 */ /* 0x040fe200078e00ff */
[C---:B------:R-:W-:Y:S01]  /*16780*/  ISETP.GT.U32.AND P6, PT, R4.reuse, R59, PT ;  /* 0x0000003b0400720c */ /* 0x040fe20003fc4070 */
[----:B------:R1:W-:Y:S01]  /*16790*/  STL [R1+0x340], R3 ;  /* 0x0003400301007387 */ /* 0x0003e20000100800 */
[----:B------:R-:W-:Y:S01]  /*167a0*/  ISETP.GT.U32.AND P5, PT, R4, R60, PT ;  /* 0x0000003c0400720c */ /* 0x000fe20003fa4070 */
[----:B------:R-:W-:Y:S01]  /*167b0*/  IMAD.HI.U32 R66, R7, R63, RZ ;  /* 0x0000003f07427227 */ /* 0x000fe200078e00ff */
[----:B--2---:R-:W-:Y:S01]  /*167c0*/  IADD3 R6, PT, PT, R0, 0x1ce, RZ ;  /* 0x000001ce00067810 */ /* 0x004fe20007ffe0ff */
[----:B------:R-:W-:Y:S02]  /*167d0*/  STL [R1+0x18c0], R55 ;  /* 0x0018c03701007387 */ /* 0x000fe40000100800 */
[----:B------:R-:W-:-:S02]  /*167e0*/  @!P0 IMAD.IADD R61, R61, 0x1, -R4 ;  /* 0x000000013d3d8824 */ /* 0x000fc400078e0a04 */
[----:B------:R-:W-:Y:S01]  /*167f0*/  IMAD.MOV R67, RZ, RZ, -R67 ;  /* 0x000000ffff437224 */ /* 0x000fe200078e0a43 */
[----:B------:R2:W-:Y:S01]  /*16800*/  STL [R1+0x348], R2 ;  /* 0x0003480201007387 */ /* 0x0005e20000100800 */
[----:B------:R-:W-:Y:S01]  /*16810*/  IMAD.HI.U32 R65, R7, R64, RZ ;  /* 0x0000004007417227 */ /* 0x000fe200078e00ff */
[C---:B------:R-:W-:Y:S02]  /*16820*/  ISETP.GT.U32.AND P0, PT, R4.reuse, R61, PT ;  /* 0x0000003d0400720c */ /* 0x040fe40003f04070 */
[----:B------:R-:W-:Y:S01]  /*16830*/  STL [R1+0x18c4], R56 ;  /* 0x0018c43801007387 */ /* 0x000fe20000100800 */
[----:B------:R-:W-:Y:S02]  /*16840*/  IMAD.MOV R66, RZ, RZ, -R66 ;  /* 0x000000ffff427224 */ /* 0x000fe400078e0a42 */
[----:B------:R-:W-:Y:S01]  /*16850*/  IMAD R62, R4, R67, R62 ;  /* 0x00000043043e7224 */ /* 0x000fe200078e023e */
[----:B------:R-:W-:Y:S01]  /*16860*/  STL [R1+0x18c8], R57 ;  /* 0x0018c83901007387 */ /* 0x000fe20000100800 */
[----:B------:R-:W-:-:S02]  /*16870*/  IMAD.MOV R65, RZ, RZ, -R65 ;  /* 0x000000ffff417224 */ /* 0x000fc400078e0a41 */
[C---:B------:R-:W-:Y:S01]  /*16880*/  IMAD R63, R4.reuse, R66, R63 ;  /* 0x00000042043f7224 */ /* 0x040fe200078e023f */
[----:B------:R-:W-:Y:S01]  /*16890*/  IABS R66, R6 ;  /* 0x0000000600427213 */ /* 0x000fe20000000000 */
[----:B------:R-:W-:Y:S01]  /*168a0*/  @!P6 IMAD.IADD R59, R59, 0x1, -R4 ;  /* 0x000000013b3be824 */ /* 0x000fe200078e0a04 */
[C---:B------:R-:W-:Y:S01]  /*168b0*/  ISETP.GT.U32.AND P6, PT, R4.reuse, R62, PT ;  /* 0x0000003e0400720c */ /* 0x040fe20003fc4070 */
[----:B------:R-:W-:Y:S01]  /*168c0*/  IMAD R64, R4, R65, R64 ;  /* 0x0000004104407224 */ /* 0x000fe200078e0240 */
[----:B------:R-:W-:Y:S01]  /*168d0*/  STL [R1+0x18cc], R58 ;  /* 0x0018cc3a01007387 */ /* 0x000fe20000100800 */
[--C-:B------:R-:W-:Y:S01]  /*168e0*/  @!P5 IMAD.IADD R60, R60, 0x1, -R4.reuse ;  /* 0x000000013c3cd824 */ /* 0x100fe200078e0a04 */
[C---:B------:R-:W-:Y:S01]  /*168f0*/  ISETP.GT.U32.AND P5, PT, R4.reuse, R63, PT ;  /* 0x0000003f0400720c */ /* 0x040fe20003fa4070 */
[----:B------:R-:W-:Y:S01]  /*16900*/  @!P0 IMAD.IADD R61, R61, 0x1, -R4 ;  /* 0x000000013d3d8824 */ /* 0x000fe200078e0a04 */
[----:B------:R-:W-:Y:S01]  /*16910*/  ISETP.GT.U32.AND P0, PT, R4, R64, PT ;  /* 0x000000400400720c */ /* 0x000fe20003f04070 */
[----:B------:R-:W-:-:S02]  /*16920*/  VIADD R21, R0, 0x1cd ;  /* 0x000001cd00157836 */ /* 0x000fc40000000000 */
[----:B-1----:R-:W-:Y:S02]  /*16930*/  VIADD R3, R0, 0x1cf ;  /* 0x000001cf00037836 */ /* 0x002fe40000000000 */
[----:B------:R-:W-:Y:S01]  /*16940*/  IMAD.HI.U32 R70, R7, R66, RZ ;  /* 0x0000004207467227 */ /* 0x000fe200078e00ff */
[----:B------:R-:W-:Y:S01]  /*16950*/  IABS R65, R21 ;  /* 0x0000001500417213 */ /* 0x000fe20000000000 */
[----:B------:R-:W-:Y:S01]  /*16960*/  STL [R1+0x250], R21 ;  /* 0x0002501501007387 */ /* 0x000fe20000100800 */
[----:B------:R-:W-:Y:S01]  /*16970*/  IABS R67, R3 ;  /* 0x0000000300437213 */ /* 0x000fe20000000000 */
[--C-:B------:R-:W-:Y:S02]  /*16980*/  @!P6 IMAD.IADD R62, R62, 0x1, -R4.reuse ;  /* 0x000000013e3ee824 */ /* 0x100fe400078e0a04 */
[----:B------:R-:W-:Y:S01]  /*16990*/  @!P5 IMAD.IADD R63, R63, 0x1, -R4 ;  /* 0x000000013f3fd824 */ /* 0x000fe200078e0a04 */
[----:B------:R1:W-:Y:S01]  /*169a0*/  STL [R1+0x24c], R6 ;  /* 0x00024c0601007387 */ /* 0x0003e20000100800 */
[----:B------:R-:W-:Y:S01]  /*169b0*/  IMAD.HI.U32 R69, R7, R65, RZ ;  /* 0x0000004107457227 */ /* 0x000fe200078e00ff */
[----:B------:R-:W-:-:S02]  /*169c0*/  ISETP.GT.U32.AND P6, PT, R4, R62, PT ;  /* 0x0000003e0400720c */ /* 0x000fc40003fc4070 */
[----:B------:R-:W-:Y:S01]  /*169d0*/  ISETP.GT.U32.AND P5, PT, R4, R63, PT ;  /* 0x0000003f0400720c */ /* 0x000fe20003fa4070 */
[----:B------:R-:W-:Y:S01]  /*169e0*/  @!P0 IMAD.IADD R64, R64, 0x1, -R4 ;  /* 0x0000000140408824 */ /* 0x000fe200078e0a04 */
[----:B------:R3:W-:Y:S01]  /*169f0*/  STL [R1+0x248], R3 ;  /* 0x0002480301007387 */ /* 0x0007e20000100800 */
        /* <DEDUP_REMOVED lines=12> */
[----:B--2---:R-:W-:Y:S02]  /*16ac0*/  VIADD R2, R0, 0x1d0 ;  /* 0x000001d000027836 */ /* 0x004fe40000000000 */
[--C-:B------:R-:W-:Y:S01]  /*16ad0*/  @!P0 IMAD.IADD R64, R64, 0x1, -R4.reuse ;  /* 0x0000000140408824 */ /* 0x100fe200078e0a04 */
[----:B------:R-:W-:Y:S01]  /*16ae0*/  ISETP.GT.U32.AND P0, PT, R4, R67, PT ;  /* 0x000000430400720c */ /* 0x000fe20003f04070 */
[C---:B-1----:R-:W-:Y:S01]  /*16af0*/  VIADD R6, R0.reuse, 0x1d1 ;  /* 0x000001d100067836 */ /* 0x042fe20000000000 */
[----:B------:R-:W-:Y:S01]  /*16b00*/  IABS R68, R2 ;  /* 0x0000000200447213 */ /* 0x000fe20000000000 */
[----:B---3--:R-:W-:Y:S01]  /*16b10*/  VIADD R3, R0, 0x1d2 ;  /* 0x000001d200037836 */ /* 0x008fe20000000000 */
[----:B------:R1:W-:Y:S01]  /*16b20*/  STL [R1+0x244], R2 ;  /* 0x0002440201007387 */ /* 0x0003e20000100800 */
[--C-:B------:R-:W-:Y:S01]  /*16b30*/  @!P6 IMAD.IADD R65, R65, 0x1, -R4.reuse ;  /* 0x000000014141e824 */ /* 0x100fe200078e0a04 */
[----:B------:R-:W-:Y:S01]  /*16b40*/  IABS R69, R6 ;  /* 0x0000000600457213 */ /* 0x000fe20000000000 */
[----:B------:R-:W-:Y:S01]  /*16b50*/  IMAD.HI.U32 R72, R7, R68, RZ ;  /* 0x0000004407487227 */ /* 0x000fe200078e00ff */
[----:B------:R-:W-:Y:S01]  /*16b60*/  IABS R70, R3 ;  /* 0x0000000300467213 */ /* 0x000fe20000000000 */
[----:B------:R-:W-:Y:S01]  /*16b70*/  STL [R1+0x18d0], R59 ;  /* 0x0018d03b01007387 */ /* 0x000fe20000100800 */
[----:B------:R-:W-:Y:S01]  /*16b80*/  ISETP.GT.U32.AND P6, PT, R4, R65, PT ;  /* 0x000000410400720c */ /* 0x000fe20003fc4070 */
[----:B------:R-:W-:-:S02]  /*16b90*/  @!P5 IMAD.IADD R66, R66, 0x1, -R4 ;  /* 0x000000014242d824 */ /* 0x000fc400078e0a04 */
[----:B------:R-:W-:Y:S01]  /*16ba0*/  IMAD.MOV R72, RZ, RZ, -R72 ;  /* 0x000000ffff487224 */ /* 0x000fe200078e0a48 */
[----:B-1----:R-:W-:Y:S01]  /*16bb0*/  IADD3 R2, PT, PT, R0, 0x1d3, RZ ;  /* 0x000001d300027810 */ /* 0x002fe20007ffe0ff */
[----:B------:R-:W-:Y:S01]  /*16bc0*/  @!P0 IMAD.IADD R67, R67, 0x1, -R4 ;  /* 0x0000000143438824 */ /* 0x000fe200078e0a04 */
[C---:B------:R-:W-:Y:S01]  /*16bd0*/  ISETP.GT.U32.AND P5, PT, R4.reuse, R66, PT ;  /* 0x000000420400720c */ /* 0x040fe20003fa4070 */
[C---:B------:R-:W-:Y:S01]  /*16be0*/  IMAD R68, R4.reuse, R72, R68 ;  /* 0x0000004804447224 */ /* 0x040fe200078e0244 */
[----:B------:R-:W-:Y:S01]  /*16bf0*/  STL [R1+0x18d4], R60 ;  /* 0x0018d43c01007387 */ /* 0x000fe20000100800 */
[C---:B------:R-:W-:Y:S01]  /*16c00*/  IMAD.HI.U32 R72, R7.reuse, R69, RZ ;  /* 0x0000004507487227 */ /* 0x040fe200078e00ff */
[----:B------:R-:W-:Y:S02]  /*16c10*/  ISETP.GT.U32.AND P0, PT, R4, R67, PT ;  /* 0x000000430400720c */ /* 0x000fe40003f04070 */
[----:B------:R-:W-:Y:S01]  /*16c20*/  STL [R1+0x18d8], R61 ;  /* 0x0018d83d01007387 */ /* 0x000fe20000100800 */
[----:B------:R-:W-:Y:S01]  /*16c30*/  IMAD.HI.U32 R73, R7, R70, RZ ;  /* 0x0000004607497227 */ /* 0x000fe200078e00ff */
[----:B------:R-:W-:-:S02]  /*16c40*/  IABS R71, R2 ;  /* 0x0000000200477213 */ /* 0x000fc40000000000 */
[----:B------:R-:W-:Y:S01]  /*16c50*/  STL [R1+0x21c], R6 ;  /* 0x00021c0601007387 */ /* 0x000fe20000100800 */
[----:B------:R-:W-:Y:S02]  /*16c60*/  IMAD.MOV R72, RZ, RZ, -R72 ;  /* 0x000000ffff487224 */ /* 0x000fe400078e0a48 */
[----:B------:R-:W-:Y:S01]  /*16c70*/  IMAD.MOV R73, RZ, RZ, -R73 ;  /* 0x000000ffff497224 */ /* 0x000fe200078e0a49 */
[----:B------:R1:W-:Y:S01]  /*16c80*/  STL [R1+0x218], R3 ;  /* 0x0002180301007387 */ /* 0x0003e20000100800 */
[C---:B------:R-:W-:Y:S02]  /*16c90*/  IMAD R69, R4.reuse, R72, R69 ;  /* 0x0000004804457224 */ /* 0x040fe400078e0245 */
[----:B------:R-:W-:Y:S01]  /*16ca0*/  @!P6 IMAD.IADD R65, R65, 0x1, -R4 ;  /* 0x000000014141e824 */ /* 0x000fe200078e0a04 */
[C---:B------:R-:W-:Y:S01]  /*16cb0*/  ISETP.GT.U32.AND P6, PT, R4.reuse, R68, PT ;  /* 0x000000440400720c */ /* 0x040fe20003fc4070 */
[----:B------:R-:W-:Y:S01]  /*16cc0*/  IMAD R70, R4, R73, R70 ;  /* 0x0000004904467224 */ /* 0x000fe200078e0246 */
[----:B------:R2:W-:Y:S01]  /*16cd0*/  STL [R1+0x214], R2 ;  /* 0x0002140201007387 */ /* 0x0005e20000100800 */
[--C-:B------:R-:W-:Y:S01]  /*16ce0*/  @!P5 IMAD.IADD R66, R66, 0x1, -R4.reuse ;  /* 0x000000014242d824 */ /* 0x100fe200078e0a04 */
[C---:B------:R-:W-:Y:S01]  /*16cf0*/  ISETP.GT.U32.AND P5, PT, R4.reuse, R69, PT ;  /* 0x000000450400720c */ /* 0x040fe20003fa4070 */
[----:B------:R-:W-:Y:S01]  /*16d00*/  @!P0 IMAD.IADD R67, R67, 0x1, -R4 ;  /* 0x0000000143438824 */ /* 0x000fe200078e0a04 */
[----:B------:R-:W-:Y:S01]  /*16d10*/  ISETP.GT.U32.AND P0, PT, R4, R70, PT ;  /* 0x000000460400720c */ /* 0x000fe20003f04070 */
[----:B-1----:R-:W-:Y:S01]  /*16d20*/  VIADD R3, R0, 0x1d5 ;  /* 0x000001d500037836 */ /* 0x002fe20000000000 */
[----:B------:R-:W-:Y:S01]  /*16d30*/  STL [R1+0x18dc], R62 ;  /* 0x0018dc3e01007387 */ /* 0x000fe20000100800 */
[----:B------:R-:W-:-:S03]  /*16d40*/  IMAD.HI.U32 R74, R7, R71, RZ ;  /* 0x00000047074a7227 */ /* 0x000fc600078e00ff */
[----:B------:R-:W-:Y:S01]  /*16d50*/  IABS R73, R3 ;  /* 0x0000000300497213 */ /* 0x000fe20000000000 */
[----:B--2---:R-:W-:Y:S01]  /*16d60*/  VIADD R2, R0, 0x1d4 ;  /* 0x000001d400027836 */ /* 0x004fe20000000000 */
[----:B------:R-:W-:Y:S01]  /*16d70*/  STL [R1+0x18e0], R63 ;  /* 0x0018e03f01007387 */ /* 0x000fe20000100800 */
[--C-:B------:R-:W-:Y:S02]  /*16d80*/  @!P6 IMAD.IADD R68, R68, 0x1, -R4.reuse ;  /* 0x000000014444e824 */ /* 0x100fe400078e0a04 */
[--C-:B------:R-:W-:Y:S01]  /*16d90*/  @!P5 IMAD.IADD R69, R69, 0x1, -R4.reuse ;  /* 0x000000014545d824 */ /* 0x100fe200078e0a04 */
[----:B------:R-:W-:Y:S01]  /*16da0*/  IABS R72, R2 ;  /* 0x0000000200487213 */ /* 0x000fe20000000000 */
[----:B------:R-:W-:Y:S01]  /*16db0*/  @!P0 IMAD.IADD R70, R70, 0x1, -R4 ;  /* 0x0000000146468824 */ /* 0x000fe200078e0a04 */
[C---:B------:R-:W-:Y:S01]  /*16dc0*/  ISETP.GT.U32.AND P6, PT, R4.reuse, R68, PT ;  /* 0x000000440400720c */ /* 0x040fe20003fc4070 */
[----:B------:R-:W-:Y:S01]  /*16dd0*/  IMAD.MOV R74, RZ, RZ, -R74 ;  /* 0x000000ffff4a7224 */ /* 0x000fe200078e0a4a */
[C---:B------:R-:W-:Y:S01]  /*16de0*/  ISETP.GT.U32.AND P5, PT, R4.reuse, R69, PT ;  /* 0x000000450400720c */ /* 0x040fe20003fa4070 */
[----:B------:R-:W-:Y:S01]  /*16df0*/  IMAD.HI.U32 R75, R7, R72, RZ ;  /* 0x00000048074b7227 */ /* 0x000fe200078e00ff */
[----:B------:R-:W-:Y:S01]  /*16e00*/  ISETP.GT.U32.AND P0, PT, R4, R70, PT ;  /* 0x000000460400720c */ /* 0x000fe20003f04070 */
[----:B------:R-:W-:Y:S02]  /*16e10*/  STL [R1+0x18e4], R64 ;  /* 0x0018e44001007387 */ /* 0x000fe40000100800 */
[----:B------:R-:W-:-:S02]  /*16e20*/  IMAD.MOV R75, RZ, RZ, -R75 ;  /* 0x000000ffff4b7224 */ /* 0x000fc400078e0a4b */
[----:B------:R-:W-:Y:S01]  /*16e30*/  IMAD.HI.U32 R76, R7, R73, RZ ;  /* 0x00000049074c7227 */ /* 0x000fe200078e00ff */
[----:B------:R1:W-:Y:S03]  /*16e40*/  STL [R1+0x20c], R2 ;  /* 0x00020c0201007387 */ /* 0x0003e60000100800 */
[C---:B------:R-:W-:Y:S01]  /*16e50*/  IMAD R71, R4.reuse, R74, R71 ;  /* 0x0000004a04477224 */ /* 0x040fe200078e0247 */
[----:B------:R2:W-:Y:S01]  /*16e60*/  STL [R1+0x200], R3 ;  /* 0x0002000301007387 */ /* 0x0005e20000100800 */
[----:B------:R-:W-:Y:S01]  /*16e70*/  IMAD R72, R4, R75, R72 ;  /* 0x0000004b04487224 */ /* 0x000fe200078e0248 */
[----:B------:R-:W-:Y:S01]  /*16e80*/  IADD3 R75, PT, PT, -R76, RZ, RZ ;  /* 0x000000ff4c4b7210 */ /* 0x000fe20007ffe1ff */
[--C-:B------:R-:W-:Y:S01]  /*16e90*/  @!P6 IMAD.IADD R68, R68, 0x1, -R4.reuse ;  /* 0x000000014444e824 */ /* 0x100fe200078e0a04 */
[C---:B------:R-:W-:Y:S01]  /*16ea0*/  ISETP.GT.U32.AND P6, PT, R4.reuse, R71, PT ;  /* 0x000000470400720c */ /* 0x040fe20003fc4070 */
[----:B------:R-:W-:Y:S01]  /*16eb0*/  @!P5 IMAD.IADD R69, R69, 0x1, -R4 ;  /* 0x000000014545d824 */ /* 0x000fe200078e0a04 */
[----:B------:R-:W-:Y:S01]  /*16ec0*/  ISETP.GT.U32.AND P5, PT, R4, R72, PT ;  /* 0x000000480400720c */ /* 0x000fe20003fa4070 */
[----:B-1----:R-:W-:-:S02]  /*16ed0*/  VIADD R2, R0, 0x1d6 ;  /* 0x000001d600027836 */ /* 0x002fc40000000000 */
[----:B------:R-:W-:Y:S02]  /*16ee0*/  IMAD R73, R4, R75, R73 ;  /* 0x0000004b04497224 */ /* 0x000fe400078e0249 */
[----:B------:R-:W-:Y:S01]  /*16ef0*/  @!P0 IMAD.IADD R70, R70, 0x1, -R4 ;  /* 0x0000000146468824 */ /* 0x000fe200078e0a04 */
[----:B------:R-:W-:Y:S01]  /*16f00*/  IABS R74, R2 ;  /* 0x00000002004a7213 */ /* 0x000fe20000000000 */
[----:B------:R1:W-:Y:S01]  /*16f10*/  STL [R1+0x1fc], R2 ;  /* 0x0001fc0201007387 */ /* 0x0003e20000100800 */
[----:B------:R-:W-:Y:S01]  /*16f20*/  ISETP.GT.U32.AND P0, PT, R4, R73, PT ;  /* 0x000000490400720c */ /* 0x000fe20003f04070 */
[C---:B--2---:R-:W-:Y:S02]  /*16f30*/  VIADD R3, R0.reuse, 0x1d7 ;  /* 0x000001d700037836 */ /* 0x044fe40000000000 */
[----:B------:R-:W-:Y:S01]  /*16f40*/  IMAD.HI.U32 R77, R7, R74, RZ ;  /* 0x0000004a074d7227 */ /* 0x000fe200078e00ff */
[----:B------:R-:W-:Y:S02]  /*16f50*/  STL [R1+0x18e8], R65 ;  /* 0x0018e84101007387 */ /* 0x000fe40000100800 */
[----:B------:R-:W-:Y:S01]  /*16f60*/  IABS R75, R3 ;  /* 0x00000003004b7213 */ /* 0x000fe20000000000 */
[----:B------:R-:W-:Y:S01]  /*16f70*/  IMAD.MOV R76, RZ, RZ, -R77 ;  /* 0x000000ffff4c7224 */ /* 0x000fe200078e0a4d */
[----:B------:R-:W-:Y:S01]  /*16f80*/  STL [R1+0x18ec], R66 ;  /* 0x0018ec4201007387 */ /* 0x000fe20000100800 */
[----:B-1----:R-:W-:-:S02]  /*16f90*/  VIADD R2, R0, 0x1d8 ;  /* 0x000001d800027836 */ /* 0x002fc40000000000 */
[----:B------:R-:W-:Y:S01]  /*16fa0*/  IMAD R74, R4, R76, R74 ;  /* 0x0000004c044a7224 */ /* 0x000fe200078e024a */
[----:B------:R-:W-:Y:S01]  /*16fb0*/  STL [R1+0x18f0], R67 ;  /* 0x0018f04301007387 */ /* 0x000fe20000100800 */
[--C-:B------:R-:W-:Y:S01]  /*16fc0*/  @!P6 IMAD.IADD R71, R71, 0x1, -R4.reuse ;  /* 0x000000014747e824 */ /* 0x100fe200078e0a04 */
[----:B------:R-:W-:Y:S01]  /*16fd0*/  IABS R76, R2 ;  /* 0x00000002004c7213 */ /* 0x000fe20000000000 */
[--C-:B------:R-:W-:Y:S01]  /*16fe0*/  @!P5 IMAD.IADD R72, R72, 0x1, -R4.reuse ;  /* 0x000000014848d824 */ /* 0x100fe200078e0a04 */
[----:B------:R-:W-:Y:S01]  /*16ff0*/  STL [R1+0x1ec], R3 ;  /* 0x0001ec0301007387 */ /* 0x000fe20000100800 */
[----:B------:R-:W-:Y:S01]  /*17000*/  @!P0 IMAD.IADD R73, R73, 0x1, -R4 ;  /* 0x0000000149498824 */ /* 0x000fe200078e0a04 */
[C---:B------:R-:W-:Y:S01]  /*17010*/  ISETP.GT.U32.AND P6, PT, R4.reuse, R71, PT ;  /* 0x000000470400720c */ /* 0x040fe20003fc4070 */
[----:B------:R-:W-:Y:S01]  /*17020*/  IMAD.HI.U32 R78, R7, R76, RZ ;  /* 0x0000004c074e7227 */ /* 0x000fe200078e00ff */
[----:B------:R1:W-:Y:S01]  /*17030*/  STL [R1+0x1e8], R2 ;  /* 0x0001e80201007387 */ /* 0x0003e20000100800 */
[----:B------:R-:W-:-:S02]  /*17040*/  ISETP.GT.U32.AND P5, PT, R4, R72, PT ;  /* 0x000000480400720c */ /* 0x000fc40003fa4070 */
[----:B------:R-:W-:Y:S01]  /*17050*/  IMAD.HI.U32 R79, R7, R75, RZ ;  /* 0x0000004b074f7227 */ /* 0x000fe200078e00ff */
[----:B------:R-:W-:Y:S01]  /*17060*/  ISETP.GT.U32.AND P0, PT, R4, R73, PT ;  /* 0x000000490400720c */ /* 0x000fe20003f04070 */
[----:B------:R-:W-:Y:S02]  /*17070*/  STL [R1+0x18f4], R68 ;  /* 0x0018f44401007387 */ /* 0x000fe40000100800 */
[----:B------:R-:W-:Y:S02]  /*17080*/  IMAD.MOV R78, RZ, RZ, -R78 ;  /* 0x000000ffff4e7224 */ /* 0x000fe400078e0a4e */
[----:B------:R-:W-:Y:S02]  /*17090*/  IMAD.MOV R79, RZ, RZ, -R79 ;  /* 0x000000ffff4f7224 */ /* 0x000fe400078e0a4f */
[----:B-1----:R-:W-:Y:S02]  /*170a0*/  VIADD R2, R0, 0x1d9 ;  /* 0x000001d900027836 */ /* 0x002fe40000000000 */
[----:B------:R-:W-:-:S02]  /*170b0*/  IMAD R76, R4, R78, R76 ;  /* 0x0000004e044c7224 */ /* 0x000fc400078e024c */
[C---:B------:R-:W-:Y:S01]  /*170c0*/  IMAD R75, R4.reuse, R79, R75 ;  /* 0x0000004f044b7224 */ /* 0x040fe200078e024b */
[----:B------:R-:W-:Y:S01]  /*170d0*/  IABS R77, R2 ;  /* 0x00000002004d7213 */ /* 0x000fe20000000000 */
[----:B------:R1:W-:Y:S01]  /*170e0*/  STL [R1+0x1e0], R2 ;  /* 0x0001e00201007387 */ /* 0x0003e20000100800 */
[--C-:B------:R-:W-:Y:S01]  /*170f0*/  @!P6 IMAD.IADD R71, R71, 0x1, -R4.reuse ;  /* 0x000000014747e824 */ /* 0x100fe200078e0a04 */
[----:B------:R-:W-:Y:S01]  /*17100*/  ISETP.GT.U32.AND P6, PT, R4, R74, PT ;  /* 0x0000004a0400720c */ /* 0x000fe20003fc4070 */
[--C-:B------:R-:W-:Y:S01]  /*17110*/  @!P5 IMAD.IADD R72, R72, 0x1, -R4.reuse ;  /* 0x000000014848d824 */ /* 0x100fe200078e0a04 */
[----:B------:R-:W-:Y:S01]  /*17120*/  ISETP.GT.U32.AND P5, PT, R4, R75, PT ;  /* 0x0000004b0400720c */ /* 0x000fe20003fa4070 */
[----:B------:R-:W-:Y:S01]  /*17130*/  IMAD.HI.U32 R78, R7, R77, RZ ;  /* 0x0000004d074e7227 */ /* 0x000fe200078e00ff */
[----:B------:R-:W-:Y:S03]  /*17140*/  STL [R1+0x18f8], R69 ;  /* 0x0018f84501007387 */ /* 0x000fe60000100800 */
[----:B------:R-:W-:Y:S01]  /*17150*/  @!P0 IMAD.IADD R73, R73, 0x1, -R4 ;  /* 0x0000000149498824 */ /* 0x000fe200078e0a04 */
[----:B------:R-:W-:Y:S01]  /*17160*/  IADD3 R78, PT, PT, -R78, RZ, RZ ;  /* 0x000000ff4e4e7210 */ /* 0x000fe20007ffe1ff */
[----:B-1----:R-:W-:Y:S01]  /*17170*/  VIADD R2, R0, 0x1da ;  /* 0x000001da00027836 */ /* 0x002fe20000000000 */
[----:B------:R-:W-:Y:S01]  /*17180*/  ISETP.GT.U32.AND P0, PT, R4, R76, PT ;  /* 0x0000004c0400720c */ /* 0x000fe20003f04070 */
[----:B------:R-:W-:Y:S01]  /*17190*/  STL [R1+0x18fc], R70 ;  /* 0x0018fc4601007387 */ /* 0x000fe20000100800 */
[----:B------:R-:W-:-:S02]  /*171a0*/  IMAD.MOV.U32 R21, RZ, RZ, R82 ;  /* 0x000000ffff157224 */ /* 0x000fc400078e0052 */
[----:B------:R-:W-:Y:S01]  /*171b0*/  IABS R79, R2 ;  /* 0x00000002004f7213 */ /* 0x000fe20000000000 */
[----:B------:R-:W-:Y:S01]  /*171c0*/  IMAD R77, R4, R78, R77 ;  /* 0x0000004e044d7224 */ /* 0x000fe200078e024d */
[----:B------:R1:W-:Y:S01]  /*171d0*/  STL [R1+0x1d4], R2 ;  /* 0x0001d40201007387 */ /* 0x0003e20000100800 */
[--C-:B------:R-:W-:Y:S02]  /*171e0*/  @!P6 IMAD.IADD R74, R74, 0x1, -R4.reuse ;  /* 0x000000014a4ae824 */ /* 0x100fe400078e0a04 */
[----:B------:R-:W-:Y:S01]  /*171f0*/  IMAD.MOV.U32 R78, RZ, RZ, R79 ;  /* 0x000000ffff4e7224 */ /* 0x000fe200078e004f */
[----:B------:R-:W-:Y:S01]  /*17200*/  STL [R1+0x1900], R71 ;  /* 0x0019004701007387 */ /* 0x000fe20000100800 */
[----:B------:R-:W-:Y:S01]  /*17210*/  @!P5 IMAD.IADD R75, R75, 0x1, -R4 ;  /* 0x000000014b4bd824 */ /* 0x000fe200078e0a04 */
[----:B------:R-:W-:Y:S01]  /*17220*/  ISETP.GT.U32.AND P6, PT, R4, R74, PT ;  /* 0x0000004a0400720c */ /* 0x000fe20003fc4070 */
[----:B------:R-:W-:-:S03]  /*17230*/  IMAD.HI.U32 R80, R7, R78, RZ ;  /* 0x0000004e07507227 */ /* 0x000fc600078e00ff */
[----:B------:R-:W-:Y:S01]  /*17240*/  ISETP.GT.U32.AND P5, PT, R4, R75, PT ;  /* 0x0000004b0400720c */ /* 0x000fe20003fa4070 */
[----:B-1----:R-:W-:Y:S02]  /*17250*/  VIADD R2, R0, 0x1db ;  /* 0x000001db00027836 */ /* 0x002fe40000000000 */
[----:B------:R-:W-:Y:S02]  /*17260*/  IMAD.MOV R80, RZ, RZ, -R80 ;  /* 0x000000ffff507224 */ /* 0x000fe400078e0a50 */
[----:B------:R-:W-:Y:S01]  /*17270*/  @!P0 IMAD.IADD R76, R76, 0x1, -R4 ;  /* 0x000000014c4c8824 */ /* 0x000fe200078e0a04 */
[----:B------:R1:W-:Y:S01]  /*17280*/  STL [R1+0x1c8], R2 ;  /* 0x0001c80201007387 */ /* 0x0003e20000100800 */
[----:B------:R-:W-:Y:S01]  /*17290*/  IABS R79, R2 ;  /* 0x00000002004f7213 */ /* 0x000fe20000000000 */
[C---:B------:R-:W-:Y:S02]  /*172a0*/  IMAD R78, R4.reuse, R80, R78 ;  /* 0x00000050044e7224 */ /* 0x040fe400078e024e */
[----:B------:R-:W-:Y:S01]  /*172b0*/  STL [R1+0x1904], R72 ;  /* 0x0019044801007387 */ /* 0x000fe20000100800 */
[----:B------:R-:W-:Y:S01]  /*172c0*/  ISETP.GT.U32.AND P0, PT, R4, R76, PT ;  /* 0x0000004c0400720c */ /* 0x000fe20003f04070 */
[----:B------:R-:W-:Y:S01]  /*172d0*/  @!P6 IMAD.IADD R74, R74, 0x1, -R4 ;  /* 0x000000014a4ae824 */ /* 0x000fe200078e0a04 */
[----:B------:R-:W-:Y:S01]  /*172e0*/  ISETP.GT.U32.AND P6, PT, R4, R77, PT ;  /* 0x0000004d0400720c */ /* 0x000fe20003fc4070 */
[----:B------:R-:W-:Y:S01]  /*172f0*/  STL [R1+0x1908], R73 ;  /* 0x0019084901007387 */ /* 0x000fe20000100800 */
[----:B------:R-:W-:-:S02]  /*17300*/  VIADD R22, R0, 0x1dd ;  /* 0x000001dd00167836 */ /* 0x000fc40000000000 */
[----:B-1----:R-:W-:Y:S02]  /*17310*/  VIADD R2, R0, 0x1dc ;  /* 0x000001dc00027836 */ /* 0x002fe40000000000 */
[--C-:B------:R-:W-:Y:S01]  /*17320*/  @!P5 IMAD.IADD R75, R75, 0x1, -R4.reuse ;  /* 0x000000014b4bd824 */ /* 0x100fe200078e0a04 */
[----:B------:R-:W-:Y:S01]  /*17330*/  ISETP.GT.U32.AND P5, PT, R4, R78, PT ;  /* 0x0000004e0400720c */ /* 0x000fe20003fa4070 */
[----:B------:R-:W-:Y:S01]  /*17340*/  IMAD.MOV.U32 R3, RZ, RZ, R85 ;  /* 0x000000ffff037224 */ /* 0x000fe200078e0055 */
[----:B------:R1:W-:Y:S01]  /*17350*/  STL [R1+0x1c4], R2 ;  /* 0x0001c40201007387 */ /* 0x0003e20000100800 */
[----:B------:R-:W-:Y:S01]  /*17360*/  IABS R80, R2 ;  /* 0x0000000200507213 */ /* 0x000fe20000000000 */
[----:B------:R-:W-:Y:S02]  /*17370*/  @!P0 IMAD.IADD R76, R76, 0x1, -R4 ;  /* 0x000000014c4c8824 */ /* 0x000fe400078e0a04 */
[----:B------:R-:W-:Y:S01]  /*17380*/  STL [R1+0x190c], R74 ;  /* 0x00190c4a01007387 */ /* 0x000fe20000100800 */
[----:B------:R-:W-:-:S02]  /*17390*/  IMAD.MOV.U32 R6, RZ, RZ, R83 ;  /* 0x000000ffff067224 */ /* 0x000fc400078e0053 */
[C---:B------:R-:W-:Y:S01]  /*173a0*/  IMAD.HI.U32 R82, R7.reuse, R80, RZ ;  /* 0x0000005007527227 */ /* 0x040fe200078e00ff */
[----:B------:R2:W-:Y:S03]  /*173b0*/  STL [R1+0x1b4], R22 ;  /* 0x0001b41601007387 */ /* 0x0005e60000100800 */
[----:B-1----:R-:W-:Y:S01]  /*173c0*/  IMAD.MOV.U32 R2, RZ, RZ, R81 ;  /* 0x000000ffff027224 */ /* 0x002fe200078e0051 */
[----:B------:R-:W-:Y:S01]  /*173d0*/  STL [R1+0x1910], R75 ;  /* 0x0019104b01007387 */ /* 0x000fe20000100800 */
[----:B------:R-:W-:-:S03]  /*173e0*/  IMAD.HI.U32 R81, R7, R79, RZ ;  /* 0x0000004f07517227 */ /* 0x000fc600078e00ff */
[----:B------:R-:W-:Y:S01]  /*173f0*/  STL [R1+0x1914], R76 ;  /* 0x0019144c01007387 */ /* 0x000fe20000100800 */
[----:B------:R-:W-:Y:S02]  /*17400*/  IMAD.MOV R81, RZ, RZ, -R81 ;  /* 0x000000ffff517224 */ /* 0x000fe400078e0a51 */
[--C-:B------:R-:W-:Y:S02]  /*17410*/  @!P5 IMAD.IADD R78, R78, 0x1, -R4.reuse ;  /* 0x000000014e4ed824 */ /* 0x100fe400078e0a04 */
[----:B------:R-:W-:Y:S01]  /*17420*/  IMAD R79, R4, R81, R79 ;  /* 0x00000051044f7224 */ /* 0x000fe200078e024f */
[----:B------:R-:W-:Y:S01]  /*17430*/  IADD3 R81, PT, PT, -R82, RZ, RZ ;  /* 0x000000ff52517210 */ /* 0x000fe20007ffe1ff */
[----:B------:R-:W-:Y:S01]  /*17440*/  @!P6 IMAD.IADD R77, R77, 0x1, -R4 ;  /* 0x000000014d4de824 */ /* 0x000fe200078e0a04 */
[----:B------:R-:W-:Y:S01]  /*17450*/  ISETP.GT.U32.AND P5, PT, R4, R78, PT ;  /* 0x0000004e0400720c */ /* 0x000fe20003fa4070 */
[----:B------:R-:W-:Y:S01]  /*17460*/  VIADD R31, R0, 0x1e8 ;  /* 0x000001e8001f7836 */ /* 0x000fe20000000000 */
[C---:B------:R-:W-:Y:S01]  /*17470*/  ISETP.GT.U32.AND P0, PT, R4.reuse, R79, PT ;  /* 0x0000004f0400720c */ /* 0x040fe20003f04070 */
[----:B------:R-:W-:Y:S01]  /*17480*/  IMAD R80, R4, R81, R80 ;  /* 0x0000005104507224 */ /* 0x000fe200078e0250 */
[----:B------:R-:W-:Y:S01]  /*17490*/  IABS R81, R22 ;  /* 0x0000001600517213 */ /* 0x000fe20000000000 */
[----:B--2---:R-:W-:Y:S01]  /*174a0*/  VIADD R22, R0, 0x1de ;  /* 0x000001de00167836 */ /* 0x004fe20000000000 */
[----:B------:R-:W-:Y:S01]  /*174b0*/  ISETP.GT.U32.AND P6, PT, R4, R77, PT ;  /* 0x0000004d0400720c */ /* 0x000fe20003fc4070 */
[----:B------:R-:W-:-:S02]  /*174c0*/  VIADD R30, R0, 0x1e9 ;  /* 0x000001e9001e7836 */ /* 0x000fc40000000000 */
[----:B------:R-:W-:Y:S01]  /*174d0*/  IMAD.HI.U32 R83, R7, R81, RZ ;  /* 0x0000005107537227 */ /* 0x000fe200078e00ff */
[----:B------:R1:W-:Y:S01]  /*174e0*/  STL [R1+0x1ac], R22 ;  /* 0x0001ac1601007387 */ /* 0x0003e20000100800 */
[----:B------:R-:W-:Y:S02]  /*174f0*/  IABS R82, R22 ;  /* 0x0000001600527213 */ /* 0x000fe40000000000 */
[----:B------:R-:W-:Y:S02]  /*17500*/  IMAD.MOV R83, RZ, RZ, -R83 ;  /* 0x000000ffff537224 */ /* 0x000fe400078e0a53 */
[--C-:B------:R-:W-:Y:S02]  /*17510*/  @!P0 IMAD.IADD R79, R79, 0x1, -R4.reuse ;  /* 0x000000014f4f8824 */ /* 0x100fe400078e0a04 */
[----:B------:R-:W-:Y:S02]  /*17520*/  IMAD R81, R4, R83, R81 ;  /* 0x0000005304517224 */ /* 0x000fe400078e0251 */
[--C-:B------:R-:W-:Y:S01]  /*17530*/  @!P5 IMAD.IADD R78, R78, 0x1, -R4.reuse ;  /* 0x000000014e4ed824 */ /* 0x100fe200078e0a04 */
[----:B------:R-:W-:Y:S01]  /*17540*/  ISETP.GT.U32.AND P0, PT, R4, R79, PT ;  /* 0x0000004f0400720c */ /* 0x000fe20003f04070 */
[----:B-1----:R-:W-:Y:S01]  /*17550*/  VIADD R22, R0, 0x1df ;  /* 0x000001df00167836 */ /* 0x002fe20000000000 */
[C---:B------:R-:W-:Y:S01]  /*17560*/  ISETP.GT.U32.AND P5, PT, R4.reuse, R81, PT ;  /* 0x000000510400720c */ /* 0x040fe20003fa4070 */
[----:B------:R-:W-:Y:S01]  /*17570*/  @!P6 IMAD.IADD R77, R77, 0x1, -R4 ;  /* 0x000000014d4de824 */ /* 0x000fe200078e0a04 */
[----:B------:R-:W-:Y:S01]  /*17580*/  ISETP.GT.U32.AND P6, PT, R4, R80, PT ;  /* 0x000000500400720c */ /* 0x000fe20003fc4070 */
[C---:B------:R-:W-:Y:S01]  /*17590*/  VIADD R29, R0.reuse, 0x1ea ;  /* 0x000001ea001d7836 */ /* 0x040fe20000000000 */
[----:B------:R1:W-:Y:S01]  /*175a0*/  STL [R1+0x1a8], R22 ;  /* 0x0001a81601007387 */ /* 0x0003e20000100800 */
[----:B------:R-:W-:Y:S01]  /*175b0*/  IABS R85, R22 ;  /* 0x0000001600557213 */ /* 0x000fe20000000000 */
[----:B------:R-:W-:-:S02]  /*175c0*/  VIADD R33, R0, 0x1ec ;  /* 0x000001ec00217836 */ /* 0x000fc40000000000 */
[----:B------:R-:W-:Y:S01]  /*175d0*/  STL [R1+0x1918], R77 ;  /* 0x0019184d01007387 */ /* 0x000fe20000100800 */
[----:B------:R-:W-:Y:S02]  /*175e0*/  VIADD R32, R0, 0x1ed ;  /* 0x000001ed00207836 */ /* 0x000fe40000000000 */
[----:B------:R-:W-:Y:S01]  /*175f0*/  IMAD.MOV.U32 R83, RZ, RZ, R85 ;  /* 0x000000ffff537224 */ /* 0x000fe200078e0055 */
[----:B------:R-:W-:Y:S01]  /*17600*/  STL [R1+0x191c], R78 ;  /* 0x00191c4e01007387 */ /* 0x000fe20000100800 */
[----:B------:R-:W-:Y:S02]  /*17610*/  @!P0 IMAD.IADD R79, R79, 0x1, -R4 ;  /* 0x000000014f4f8824 */ /* 0x000fe400078e0a04 */
[----:B-1----:R-:W-:Y:S02]  /*17620*/  IMAD.MOV.U32 R22, RZ, RZ, R2 ;  /* 0x000000ffff167224 */ /* 0x002fe400078e0002 */
[----:B------:R-:W-:Y:S01]  /*17630*/  IMAD.MOV.U32 R2, RZ, RZ, R21 ;  /* 0x000000ffff027224 */ /* 0x000fe200078e0015 */
[----:B------:R-:W-:Y:S01]  /*17640*/  STL [R1+0x1920], R79 ;  /* 0x0019204f01007387 */ /* 0x000fe20000100800 */
[----:B------:R-:W-:-:S02]  /*17650*/  IMAD.MOV.U32 R21, RZ, RZ, R6 ;  /* 0x000000ffff157224 */ /* 0x000fc400078e0006 */
[----:B------:R-:W-:Y:S01]  /*17660*/  IMAD.MOV.U32 R6, RZ, RZ, R3 ;  /* 0x000000ffff067224 */ /* 0x000fe200078e0003 */
[----:B------:R1:W-:Y:S01]  /*17670*/  STL [R1+0x1a0], R23 ;  /* 0x0001a01701007387 */ /* 0x0003e20000100800 */
[----:B------:R-:W-:Y:S02]  /*17680*/  IMAD.MOV.U32 R3, RZ, RZ, R86 ;  /* 0x000000ffff037224 */ /* 0x000fe400078e0056 */
[----:B------:R-:W-:Y:S01]  /*17690*/  IMAD.HI.U32 R86, R7, R82, RZ ;  /* 0x0000005207567227 */ /* 0x000fe200078e00ff */
[----:B------:R-:W-:Y:S03]  /*176a0*/  STL [R1+0x19c], R24 ;  /* 0x00019c1801007387 */ /* 0x000fe60000100800 */
[----:B------:R-:W-:Y:S01]  /*176b0*/  @!P5 IMAD.IADD R81, R81, 0x1, -R4 ;  /* 0x000000015151d824 */ /* 0x000fe200078e0a04 */
[----:B------:R-:W-:Y:S01]  /*176c0*/  IADD3 R85, PT, PT, -R86, RZ, RZ ;  /* 0x000000ff56557210 */ /* 0x000fe20007ffe1ff */
[----:B------:R-:W-:-:S04]  /*176d0*/  IMAD.HI.U32 R86, R7, R83, RZ ;  /* 0x0000005307567227 */ /* 0x000fc800078e00ff */
[C---:B------:R-:W-:Y:S02]  /*176e0*/  IMAD R82, R4.reuse, R85, R82 ;  /* 0x0000005504527224 */ /* 0x040fe400078e0252 */
[----:B------:R-:W-:Y:S01]  /*176f0*/  IMAD.MOV R85, RZ, RZ, -R86 ;  /* 0x000000ffff557224 */ /* 0x000fe200078e0a56 */
[----:B------:R-:W-:Y:S01]  /*17700*/  IABS R86, R23 ;  /* 0x0000001700567213 */ /* 0x000fe20000000000 */
[----:B-1----:R-:W-:Y:S01]  /*17710*/  IMAD.MOV.U32 R23, RZ, RZ, R84 ;  /* 0x000000ffff177224 */ /* 0x002fe200078e0054 */
[C---:B------:R-:W-:Y:S01]  /*17720*/  ISETP.GT.U32.AND P0, PT, R4.reuse, R82, PT ;  /* 0x000000520400720c */ /* 0x040fe20003f04070 */
[----:B------:R-:W-:Y:S01]  /*17730*/  IMAD R83, R4, R85, R83 ;  /* 0x0000005504537224 */ /* 0x000fe200078e0253 */
[----:B------:R-:W-:Y:S01]  /*17740*/  IABS R85, R24 ;  /* 0x0000001800557213 */ /* 0x000fe20000000000 */
[----:B------:R-:W-:-:S03]  /*17750*/  IMAD.HI.U32 R84, R7, R86, RZ ;  /* 0x0000005607547227 */ /* 0x000fc600078e00ff */
[----:B------:R-:W-:Y:S01]  /*17760*/  ISETP.GT.U32.AND P5, PT, R4, R83, PT ;  /* 0x000000530400720c */ /* 0x000fe20003fa4070 */
[----:B------:R-:W-:Y:S02]  /*17770*/  IMAD.MOV R84, RZ, RZ, -R84 ;  /* 0x000000ffff547224 */ /* 0x000fe400078e0a54 */
[----:B------:R-:W-:Y:S02]  /*17780*/  @!P6 IMAD.IADD R80, R80, 0x1, -R4 ;  /* 0x000000015050e824 */ /* 0x000fe400078e0a04 */
[----:B------:R-:W-:Y:S02]  /*17790*/  IMAD R84, R4, R84, R86 ;  /* 0x0000005404547224 */ /* 0x000fe400078e0256 */
[----:B------:R-:W-:Y:S01]  /*177a0*/  @!P0 IMAD.IADD R82, R82, 0x1, -R4 ;  /* 0x0000000152528824 */ /* 0x000fe200078e0a04 */
[----:B------:R-:W-:Y:S01]  /*177b0*/  ISETP.GT.U32.AND P6, PT, R4, R80, PT ;  /* 0x000000500400720c */ /* 0x000fe20003fc4070 */
[----:B------:R-:W-:-:S03]  /*177c0*/  IMAD.HI.U32 R86, R7, R85, RZ ;  /* 0x0000005507567227 */ /* 0x000fc600078e00ff */
[C---:B------:R-:W-:Y:S01]  /*177d0*/  ISETP.GT.U32.AND P0, PT, R4.reuse, R82, PT ;  /* 0x000000520400720c */ /* 0x040fe20003f04070 */
[----:B------:R-:W-:Y:S02]  /*177e0*/  @!P5 IMAD.IADD R83, R83, 0x1, -R4 ;  /* 0x000000015353d824 */ /* 0x000fe400078e0a04 */
[----:B------:R-:W-:Y:S01]  /*177f0*/  @!P4 IMAD.MOV R23, RZ, RZ, -R23 ;  /* 0x000000ffff17c224 */ /* 0x000fe200078e0a17 */
[C---:B------:R-:W-:Y:S01]  /*17800*/  ISETP.GT.U32.AND P4, PT, R4.reuse, R81, PT ;  /* 0x000000510400720c */ /* 0x040fe20003f84070 */
[----:B------:R-:W-:Y:S01]  /*17810*/  IMAD.MOV R86, RZ, RZ, -R86 ;  /* 0x000000ffff567224 */ /* 0x000fe200078e0a56 */
[C---:B------:R-:W-:Y:S01]  /*17820*/  ISETP.GT.U32.AND P5, PT, R4.reuse, R83, PT ;  /* 0x000000530400720c */ /* 0x040fe20003fa4070 */
[----:B------:R-:W-:Y:S01]  /*17830*/  IMAD.MOV.U32 R25, RZ, RZ, R22 ;  /* 0x000000ffff197224 */ /* 0x000fe200078e0016 */
[----:B------:R1:W-:Y:S01]  /*17840*/  STL [R1+0xdc], R23 ;  /* 0x0000dc1701007387 */ /* 0x0003e20000100800 */
[----:B------:R-:W-:Y:S02]  /*17850*/  IMAD R85, R4, R86, R85 ;  /* 0x0000005604557224 */ /* 0x000fe400078e0255 */
[----:B------:R-:W-:Y:S01]  /*17860*/  @!P6 IMAD.IADD R80, R80, 0x1, -R4 ;  /* 0x000000015050e824 */ /* 0x000fe200078e0a04 */
[----:B------:R-:W-:Y:S01]  /*17870*/  ISETP.GE.AND P6, PT, R87, RZ, PT ;  /* 0x000000ff5700720c */ /* 0x000fe20003fc6270 */
[----:B------:R-:W-:Y:S01]  /*17880*/  IMAD.MOV.U32 R22, RZ, RZ, R6 ;  /* 0x000000ffff167224 */ /* 0x000fe200078e0006 */
[----:B------:R-:W-:Y:S01]  /*17890*/  @!P0 IADD3 R82, PT, PT, R82, -R4, RZ ;  /* 0x8000000452528210 */ /* 0x000fe20007ffe0ff */
[----:B------:R-:W-:Y:S01]  /*178a0*/  IMAD.MOV.U32 R6, RZ, RZ, R3 ;  /* 0x000000ffff067224 */ /* 0x000fe200078e0003 */
[----:B------:R-:W-:Y:S01]  /*178b0*/  ISETP.GT.U32.AND P0, PT, R4, R84, PT ;  /* 0x000000540400720c */ /* 0x000fe20003f04070 */
[--C-:B------:R-:W-:Y:S01]  /*178c0*/  @!P4 IMAD.IADD R81, R81, 0x1, -R4.reuse ;  /* 0x000000015151c824 */ /* 0x100fe200078e0a04 */
[----:B------:R-:W-:Y:S01]  /*178d0*/  STL [R1+0x1924], R80 ;  /* 0x0019245001007387 */ /* 0x000fe20000100800 */
[----:B-1----:R-:W-:Y:S01]  /*178e0*/  VIADD R23, R0, 0x1e2 ;  /* 0x000001e200177836 */ /* 0x002fe20000000000 */
[----:B------:R-:W-:Y:S01]  /*178f0*/  ISETP.GE.AND P4, PT, R88, RZ, PT ;  /* 0x000000ff5800720c */ /* 0x000fe20003f86270 */
[----:B------:R-:W-:Y:S01]  /*17900*/  @!P5 IMAD.IADD R83, R83, 0x1, -R4 ;  /* 0x000000015353d824 */ /* 0x000fe200078e0a04 */
[----:B------:R-:W-:Y:S01]  /*17910*/  ISETP.GT.U32.AND P5, PT, R4, R85, PT ;  /* 0x000000550400720c */ /* 0x000fe20003fa4070 */
[----:B------:R-:W-:Y:S01]  /*17920*/  STL [R1+0x1928], R81 ;  /* 0x0019285101007387 */ /* 0x000fe20000100800 */
[----:B------:R-:W-:Y:S01]  /*17930*/  IABS R86, R23 ;  /* 0x0000001700567213 */ /* 0x000fe20000000000 */
[----:B------:R-:W-:-:S02]  /*17940*/  IMAD.MOV.U32 R3, RZ, RZ, R90 ;  /* 0x000000ffff037224 */ /* 0x000fc400078e005a */
[----:B------:R-:W-:Y:S01]  /*17950*/  STL [R1+0x192c], R82 ;  /* 0x00192c5201007387 */ /* 0x000fe20000100800 */
[----:B------:R-:W-:Y:S02]  /*17960*/  VIADD R24, R0, 0x1e3 ;  /* 0x000001e300187836 */ /* 0x000fe40000000000 */
[--C-:B------:R-:W-:Y:S01]  /*17970*/  @!P0 IMAD.IADD R84, R84, 0x1, -R4.reuse ;  /* 0x0000000154548824 */ /* 0x100fe200078e0a04 */
[----:B------:R1:W-:Y:S01]  /*17980*/  STL [R1+0x190], R23 ;  /* 0x0001901701007387 */ /* 0x0003e20000100800 */
[----:B------:R-:W-:Y:S01]  /*17990*/  IMAD.HI.U32 R90, R7, R86, RZ ;  /* 0x00000056075a7227 */ /* 0x000fe200078e00ff */
[----:B------:R-:W-:Y:S02]  /*179a0*/  IABS R87, R24 ;  /* 0x0000001800577213 */ /* 0x000fe40000000000 */
[----:B------:R-:W-:Y:S01]  /*179b0*/  ISETP.GT.U32.AND P0, PT, R4, R84, PT ;  /* 0x000000540400720c */ /* 0x000fe20003f04070 */
[----:B------:R-:W-:Y:S01]  /*179c0*/  @!P5 IMAD.IADD R85, R85, 0x1, -R4 ;  /* 0x000000015555d824 */ /* 0x000fe200078e0a04 */
[----:B------:R2:W-:Y:S01]  /*179d0*/  STL [R1+0x18c], R24 ;  /* 0x00018c1801007387 */ /* 0x0005e20000100800 */
[----:B------:R-:W-:-:S02]  /*179e0*/  IMAD.MOV R90, RZ, RZ, -R90 ;  /* 0x000000ffff5a7224 */ /* 0x000fc400078e0a5a */
[----:B------:R-:W-:Y:S01]  /*179f0*/  VIADD R36, R0, 0x1f1 ;  /* 0x000001f100247836 */ /* 0x000fe20000000000 */
[----:B------:R-:W-:Y:S01]  /*17a00*/  ISETP.GT.U32.AND P5, PT, R4, R85, PT ;  /* 0x000000550400720c */ /* 0x000fe20003fa4070 */
[----:B-1----:R-:W-:Y:S02]  /*17a10*/  VIADD R23, R0, 0x1e4 ;  /* 0x000001e400177836 */ /* 0x002fe40000000000 */
[----:B------:R-:W-:Y:S02]  /*17a20*/  IMAD R86, R4, R90, R86 ;  /* 0x0000005a04567224 */ /* 0x000fe400078e0256 */
[----:B------:R-:W-:Y:S01]  /*17a30*/  VIADD R35, R0, 0x1f2 ;  /* 0x000001f200237836 */ /* 0x000fe20000000000 */
[----:B------:R-:W-:Y:S01]  /*17a40*/  IABS R88, R23 ;  /* 0x0000001700587213 */ /* 0x000fe20000000000 */
[----:B--2---:R-:W-:Y:S01]  /*17a50*/  IMAD.MOV.U32 R24, RZ, RZ, R2 ;  /* 0x000000ffff187224 */ /* 0x004fe200078e0002 */
[----:B------:R1:W-:Y:S01]  /*17a60*/  STL [R1+0x188], R23 ;  /* 0x0001881701007387 */ /* 0x0003e20000100800 */
[----:B------:R-:W-:-:S02]  /*17a70*/  IMAD.MOV.U32 R2, RZ, RZ, R91 ;  /* 0x000000ffff027224 */ /* 0x000fc400078e005b */
[----:B------:R-:W-:Y:S01]  /*17a80*/  IMAD.HI.U32 R91, R7, R87, RZ ;  /* 0x00000057075b7227 */ /* 0x000fe200078e00ff */
[----:B------:R2:W-:Y:S03]  /*17a90*/  STL [R1+0x170], R26 ;  /* 0x0001701a01007387 */ /* 0x0005e60000100800 */
[----:B------:R-:W-:Y:S01]  /*17aa0*/  @!P0 IMAD.IADD R84, R84, 0x1, -R4 ;  /* 0x0000000154548824 */ /* 0x000fe200078e0a04 */
[----:B------:R-:W-:Y:S01]  /*17ab0*/  ISETP.GT.U32.AND P0, PT, R4, R86, PT ;  /* 0x000000560400720c */ /* 0x000fe20003f04070 */
[----:B------:R-:W-:Y:S01]  /*17ac0*/  IMAD.MOV R90, RZ, RZ, -R91 ;  /* 0x000000ffff5a7224 */ /* 0x000fe200078e0a5b */
[----:B------:R3:W-:Y:S01]  /*17ad0*/  STL [R1+0x16c], R27 ;  /* 0x00016c1b01007387 */ /* 0x0007e20000100800 */
[----:B-1----:R-:W-:Y:S02]  /*17ae0*/  IMAD.MOV.U32 R23, RZ, RZ, R21 ;  /* 0x000000ffff177224 */ /* 0x002fe400078e0015 */
[----:B------:R-:W-:-:S02]  /*17af0*/  IMAD.MOV.U32 R21, RZ, RZ, R92 ;  /* 0x000000ffff157224 */ /* 0x000fc400078e005c */
[----:B------:R-:W-:-:S04]  /*17b00*/  IMAD.HI.U32 R92, R7, R88, RZ ;  /* 0x00000058075c7227 */ /* 0x000fc800078e00ff */
[----:B------:R-:W-:Y:S01]  /*17b10*/  IMAD R87, R4, R90, R87 ;  /* 0x0000005a04577224 */ /* 0x000fe200078e0257 */
[----:B------:R-:W-:Y:S01]  /*17b20*/  IADD3 R91, PT, PT, -R92, RZ, RZ ;  /* 0x000000ff5c5b7210 */ /* 0x000fe20007ffe1ff */
[--C-:B------:R-:W-:Y:S01]  /*17b30*/  @!P5 IMAD.IADD R85, R85, 0x1, -R4.reuse ;  /* 0x000000015555d824 */ /* 0x100fe200078e0a04 */
[----:B------:R-:W-:Y:S01]  /*17b40*/  IABS R90, R27 ;  /* 0x0000001b005a7213 */ /* 0x000fe20000000000 */
[----:B------:R-:W-:Y:S01]  /*17b50*/  @!P0 IMAD.IADD R86, R86, 0x1, -R4 ;  /* 0x0000000156568824 */ /* 0x000fe200078e0a04 */
[C---:B------:R-:W-:Y:S01]  /*17b60*/  ISETP.GT.U32.AND P5, PT, R4.reuse, R87, PT ;  /* 0x000000570400720c */ /* 0x040fe20003fa4070 */
[----:B------:R-:W-:Y:S01]  /*17b70*/  IMAD R88, R4, R91, R88 ;  /* 0x0000005b04587224 */ /* 0x000fe200078e0258 */
[----:B------:R-:W-:Y:S01]  /*17b80*/  IABS R91, R26 ;  /* 0x0000001a005b7213 */ /* 0x000fe20000000000 */
[----:B--2---:R-:W-:Y:S02]  /*17b90*/  VIADD R26, R0, 0x1e7 ;  /* 0x000001e7001a7836 */ /* 0x004fe40000000000 */
[----:B---3--:R-:W-:Y:S01]  /*17ba0*/  IMAD.MOV.U32 R27, RZ, RZ, R94 ;  /* 0x000000ffff1b7224 */ /* 0x008fe200078e005e */
[----:B------:R-:W-:Y:S01]  /*17bb0*/  ISETP.GT.U32.AND P0, PT, R4, R88, PT ;  /* 0x000000580400720c */ /* 0x000fe20003f04070 */
[C---:B------:R-:W-:Y:S01]  /*17bc0*/  VIADD R38, R0.reuse, 0x1f4 ;  /* 0x000001f400267836 */ /* 0x040fe20000000000 */
[----:B------:R1:W-:Y:S01]  /*17bd0*/  STL [R1+0x168], R26 ;  /* 0x0001681a01007387 */ /* 0x0003e20000100800 */
[----:B------:R-:W-:Y:S01]  /*17be0*/  IABS R92, R26 ;  /* 0x0000001a005c7213 */ /* 0x000fe20000000000 */
[----:B------:R-:W-:-:S02]  /*17bf0*/  VIADD R39, R0, 0x1f8 ;  /* 0x000001f800277836 */ /* 0x000fc40000000000 */
[----:B------:R-:W-:Y:S02]  /*17c00*/  VIADD R41, R0, 0x1f9 ;  /* 0x000001f900297836 */ /* 0x000fe40000000000 */
[----:B------:R-:W-:Y:S01]  /*17c10*/  @!P5 IMAD.IADD R87, R87, 0x1, -R4 ;  /* 0x000000015757d824 */ /* 0x000fe200078e0a04 */
[----:B------:R-:W-:Y:S01]  /*17c20*/  ISETP.GT.U32.AND P5, PT, R4, R86, PT ;  /* 0x000000560400720c */ /* 0x000fe20003fa4070 */
[----:B------:R-:W-:-:S04]  /*17c30*/  IMAD.HI.U32 R94, R7, R92, RZ ;  /* 0x0000005c075e7227 */ /* 0x000fc800078e00ff */
[----:B-1----:R-:W-:Y:S02]  /*17c40*/  IMAD.MOV.U32 R26, RZ, RZ, R89 ;  /* 0x000000ffff1a7224 */ /* 0x002fe400078e0059 */
[----:B------:R-:W-:-:S04]  /*17c50*/  IMAD.HI.U32 R89, R7, R91, RZ ;  /* 0x0000005b07597227 */ /* 0x000fc800078e00ff */
[----:B------:R-:W-:Y:S01]  /*17c60*/  @!P3 IMAD.MOV R26, RZ, RZ, -R26 ;  /* 0x000000ffff1ab224 */ /* 0x000fe200078e0a1a */
[----:B------:R-:W-:Y:S01]  /*17c70*/  ISETP.GT.U32.AND P3, PT, R4, R87, PT ;  /* 0x000000570400720c */ /* 0x000fe20003f64070 */
[--C-:B------:R-:W-:Y:S02]  /*17c80*/  @!P0 IMAD.IADD R88, R88, 0x1, -R4.reuse ;  /* 0x0000000158588824 */ /* 0x100fe400078e0a04 */
[----:B------:R-:W-:Y:S01]  /*17c90*/  IMAD.MOV R89, RZ, RZ, -R89 ;  /* 0x000000ffff597224 */ /* 0x000fe200078e0a59 */
[----:B------:R1:W-:Y:S01]  /*17ca0*/  STL [R1+0x7c], R26 ;  /* 0x00007c1a01007387 */ /* 0x0003e20000100800 */
[----:B------:R-:W-:Y:S01]  /*17cb0*/  @!P5 IMAD.IADD R86, R86, 0x1, -R4 ;  /* 0x000000015656d824 */ /* 0x000fe200078e0a04 */
[C---:B------:R-:W-:Y:S01]  /*17cc0*/  ISETP.GT.U32.AND P0, PT, R4.reuse, R88, PT ;  /* 0x000000580400720c */ /* 0x040fe20003f04070 */
[----:B------:R-:W-:Y:S01]  /*17cd0*/  IMAD R89, R4, R89, R91 ;  /* 0x0000005904597224 */ /* 0x000fe200078e025b */
[----:B------:R2:W-:Y:S01]  /*17ce0*/  STL [R1+0x15c], R31 ;  /* 0x00015c1f01007387 */ /* 0x0005e20000100800 */
[----:B------:R-:W-:-:S02]  /*17cf0*/  VIADD R40, R0, 0x1fa ;  /* 0x000001fa00287836 */ /* 0x000fc40000000000 */
[----:B------:R-:W-:Y:S01]  /*17d00*/  @!P6 IMAD.MOV R9, RZ, RZ, -R9 ;  /* 0x000000ffff09e224 */ /* 0x000fe200078e0a09 */
[----:B------:R-:W-:Y:S01]  /*17d10*/  ISETP.GT.U32.AND P5, PT, R4, R89, PT ;  /* 0x000000590400720c */ /* 0x000fe20003fa4070 */
[----:B------:R3:W-:Y:S01]  /*17d20*/  STL [R1+0x158], R30 ;  /* 0x0001581e01007387 */ /* 0x0007e20000100800 */
[----:B-1----:R-:W-:Y:S01]  /*17d30*/  IMAD.MOV.U32 R26, RZ, RZ, R93 ;  /* 0x000000ffff1a7224 */ /* 0x002fe200078e005d */
[----:B------:R-:W-:Y:S01]  /*17d40*/  @!P3 IADD3 R87, PT, PT, R87, -R4, RZ ;  /* 0x800000045757b210 */ /* 0x000fe20007ffe0ff */
[----:B------:R-:W-:Y:S01]  /*17d50*/  IMAD.HI.U32 R93, R7, R90, RZ ;  /* 0x0000005a075d7227 */ /* 0x000fe200078e00ff */
[----:B------:R1:W-:Y:S01]  /*17d60*/  STL [R1+0x154], R29 ;  /* 0x0001541d01007387 */ /* 0x0003e20000100800 */
[----:B------:R-:W-:Y:S02]  /*17d70*/  ISETP.GE.AND P3, PT, R95, RZ, PT ;  /* 0x000000ff5f00720c */ /* 0x000fe40003f66270 */
[----:B------:R-:W-:Y:S01]  /*17d80*/  IMAD.MOV R91, RZ, RZ, -R93 ;  /* 0x000000ffff5b7224 */ /* 0x000fe200078e0a5d */
[----:B------:R-:W-:Y:S01]  /*17d90*/  IABS R95, R28 ;  /* 0x0000001c005f7213 */ /* 0x000fe20000000000 */
[----:B------:R-:W-:Y:S01]  /*17da0*/  @!P0 IMAD.IADD R88, R88, 0x1, -R4 ;  /* 0x0000000158588824 */ /* 0x000fe200078e0a04 */
[----:B------:R-:W-:Y:S01]  /*17db0*/  STL [R1+0x150], R28 ;  /* 0x0001501c01007387 */ /* 0x000fe20000100800 */
[----:B------:R-:W-:-:S02]  /*17dc0*/  IMAD R90, R4, R91, R90 ;  /* 0x0000005b045a7224 */ /* 0x000fc400078e025a */
[----:B------:R-:W-:Y:S01]  /*17dd0*/  @!P5 IMAD.IADD R89, R89, 0x1, -R4 ;  /* 0x000000015959d824 */ /* 0x000fe200078e0a04 */
[----:B------:R1:W-:Y:S01]  /*17de0*/  STL [R1+0x140], R33 ;  /* 0x0001402101007387 */ /* 0x0003e20000100800 */
[----:B------:R-:W-:Y:S01]  /*17df0*/  IMAD.MOV R93, RZ, RZ, -R94 ;  /* 0x000000ffff5d7224 */ /* 0x000fe200078e0a5e */
[----:B------:R-:W-:Y:S01]  /*17e00*/  ISETP.GT.U32.AND P0, PT, R4, R90, PT ;  /* 0x0000005a0400720c */ /* 0x000fe20003f04070 */
[----:B------:R-:W-:Y:S01]  /*17e10*/  VIADD R48, R0, 0x1fe ;  /* 0x000001fe00307836 */ /* 0x000fe20000000000 */
[C---:B------:R-:W-:Y:S01]  /*17e20*/  ISETP.GT.U32.AND P5, PT, R4.reuse, R89, PT ;  /* 0x000000590400720c */ /* 0x040fe20003fa4070 */
[----:B------:R-:W-:Y:S01]  /*17e30*/  IMAD R91, R4, R93, R92 ;  /* 0x0000005d045b7224 */ /* 0x000fe200078e025c */
[----:B------:R-:W-:Y:S01]  /*17e40*/  IABS R92, R31 ;  /* 0x0000001f005c7213 */ /* 0x000fe20000000000 */
[----:B--2---:R-:W-:Y:S01]  /*17e50*/  IMAD.MOV.U32 R31, RZ, RZ, R23 ;  /* 0x000000ffff1f7224 */ /* 0x004fe200078e0017 */
[----:B------:R-:W-:Y:S01]  /*17e60*/  IABS R93, R30 ;  /* 0x0000001e005d7213 */ /* 0x000fe20000000000 */
[----:B---3--:R-:W-:Y:S01]  /*17e70*/  IMAD.MOV.U32 R30, RZ, RZ, R24 ;  /* 0x000000ffff1e7224 */ /* 0x008fe200078e0018 */
[----:B------:R-:W-:Y:S01]  /*17e80*/  IABS R94, R29 ;  /* 0x0000001d005e7213 */ /* 0x000fe20000000000 */
[----:B------:R-:W-:Y:S01]  /*17e90*/  IMAD.MOV.U32 R24, RZ, RZ, R3 ;  /* 0x000000ffff187224 */ /* 0x000fe200078e0003 */
[----:B------:R-:W-:Y:S01]  /*17ea0*/  MOV R3, R96 ;  /* 0x0000006000037202 */ /* 0x000fe20000000f00 */
[----:B------:R-:W-:Y:S01]  /*17eb0*/  IMAD.HI.U32 R96, R7, R92, RZ ;  /* 0x0000005c07607227 */ /* 0x000fe200078e00ff */
[----:B------:R2:W-:Y:S03]  /*17ec0*/  STL [R1+0x13c], R32 ;  /* 0x00013c2001007387 */ /* 0x0005e60000100800 */
[----:B------:R-:W-:-:S02]  /*17ed0*/  @!P0 IMAD.IADD R90, R90, 0x1, -R4 ;  /* 0x000000015a5a8824 */ /* 0x000fc400078e0a04 */
[----:B-1----:R-:W-:Y:S02]  /*17ee0*/  IMAD.MOV.U32 R29, RZ, RZ, R25 ;  /* 0x000000ffff1d7224 */ /* 0x002fe400078e0019 */
[----:B------:R-:W-:Y:S01]  /*17ef0*/  IMAD.MOV.U32 R25, RZ, RZ, R22 ;  /* 0x000000ffff197224 */ /* 0x000fe200078e0016 */
[C---:B------:R-:W-:Y:S01]  /*17f00*/  ISETP.GT.U32.AND P0, PT, R4.reuse, R90, PT ;  /* 0x0000005a0400720c */ /* 0x040fe20003f04070 */
[----:B------:R-:W-:Y:S02]  /*17f10*/  IMAD.MOV R96, RZ, RZ, -R96 ;  /* 0x000000ffff607224 */ /* 0x000fe400078e0a60 */
[----:B------:R-:W-:Y:S01]  /*17f20*/  @!P5 IMAD.IADD R89, R89, 0x1, -R4 ;  /* 0x000000015959d824 */ /* 0x000fe200078e0a04 */
[----:B------:R-:W-:Y:S01]  /*17f30*/  ISETP.GT.U32.AND P5, PT, R4, R91, PT ;  /* 0x0000005b0400720c */ /* 0x000fe20003fa4070 */
[----:B------:R-:W-:Y:S02]  /*17f40*/  IMAD.MOV.U32 R22, RZ, RZ, R97 ;  /* 0x000000ffff167224 */ /* 0x000fe400078e0061 */
[----:B------:R-:W-:-:S04]  /*17f50*/  IMAD.HI.U32 R97, R7, R93, RZ ;  /* 0x0000005d07617227 */ /* 0x000fc800078e00ff */
[----:B------:R-:W-:Y:S02]  /*17f60*/  IMAD R92, R4, R96, R92 ;  /* 0x00000060045c7224 */ /* 0x000fe400078e025c */
[----:B------:R-:W-:Y:S02]  /*17f70*/  IMAD.MOV R97, RZ, RZ, -R97 ;  /* 0x000000ffff617224 */ /* 0x000fe400078e0a61 */
[--C-:B------:R-:W-:Y:S01]  /*17f80*/  @!P0 IMAD.IADD R90, R90, 0x1, -R4.reuse ;  /* 0x000000015a5a8824 */ /* 0x100fe200078e0a04 */
[C---:B------:R-:W-:Y:S01]  /*17f90*/  ISETP.GT.U32.AND P0, PT, R4.reuse, R92, PT ;  /* 0x0000005c0400720c */ /* 0x040fe20003f04070 */
[C---:B------:R-:W-:Y:S01]  /*17fa0*/  IMAD R93, R4.reuse, R97, R93 ;  /* 0x00000061045d7224 */ /* 0x040fe200078e025d */
[----:B------:R-:W-:Y:S01]  /*17fb0*/  IABS R97, R32 ;  /* 0x0000002000617213 */ /* 0x000fe20000000000 */
[----:B------:R-:W-:Y:S02]  /*17fc0*/  @!P5 IMAD.IADD R91, R91, 0x1, -R4 ;  /* 0x000000015b5bd824 */ /* 0x000fe400078e0a04 */
[----:B------:R-:W-:Y:S01]  /*17fd0*/  IMAD.HI.U32 R96, R7, R95, RZ ;  /* 0x0000005f07607227 */ /* 0x000fe200078e00ff */
[----:B------:R-:W-:-:S03]  /*17fe0*/  ISETP.GT.U32.AND P5, PT, R4, R93, PT ;  /* 0x0000005d0400720c */ /* 0x000fc60003fa4070 */
[----:B------:R-:W-:Y:S02]  /*17ff0*/  IMAD.MOV R96, RZ, RZ, -R96 ;  /* 0x000000ffff607224 */ /* 0x000fe400078e0a60 */
[----:B------:R-:W-:Y:S02]  /*18000*/  IMAD.MOV.U32 R23, RZ, RZ, R98 ;  /* 0x000000ffff177224 */ /* 0x000fe400078e0062 */
[----:B------:R-:W-:Y:S01]  /*18010*/  @!P0 IMAD.IADD R92, R92, 0x1, -R4 ;  /* 0x000000015c5c8824 */ /* 0x000fe200078e0a04 */
[----:B------:R-:W-:Y:S01]  /*18020*/  ISETP.GT.U32.AND P0, PT, R4, R91, PT ;  /* 0x0000005b0400720c */ /* 0x000fe20003f04070 */
[----:B------:R-:W-:-:S04]  /*18030*/  IMAD.HI.U32 R98, R7, R94, RZ ;  /* 0x0000005e07627227 */ /* 0x000fc800078e00ff */
[C---:B------:R-:W-:Y:S01]  /*18040*/  IMAD R95, R4.reuse, R96, R95 ;  /* 0x00000060045f7224 */ /* 0x040fe200078e025f */
[----:B------:R-:W-:Y:S01]  /*18050*/  IABS R96, R33 ;  /* 0x0000002100607213 */ /* 0x000fe20000000000 */
[----:B------:R-:W-:Y:S02]  /*18060*/  IMAD.MOV R98, RZ, RZ, -R98 ;  /* 0x000000ffff627224 */ /* 0x000fe400078e0a62 */
[----:B------:R-:W-:Y:S02]  /*18070*/  IMAD.MOV.U32 R33, RZ, RZ, R11 ;  /* 0x000000ffff217224 */ /* 0x000fe400078e000b */
[----:B------:R-:W-:Y:S01]  /*18080*/  @!P5 IMAD.IADD R93, R93, 0x1, -R4 ;  /* 0x000000015d5dd824 */ /* 0x000fe200078e0a04 */
[----:B------:R-:W-:Y:S01]  /*18090*/  ISETP.GT.U32.AND P5, PT, R4, R92, PT ;  /* 0x0000005c0400720c */ /* 0x000fe20003fa4070 */
[----:B------:R-:W-:Y:S02]  /*180a0*/  IMAD.MOV.U32 R28, RZ, RZ, R27 ;  /* 0x000000ffff1c7224 */ /* 0x000fe400078e001b */
[----:B------:R-:W-:-:S02]  /*180b0*/  IMAD.MOV.U32 R27, RZ, RZ, R2 ;  /* 0x000000ffff1b7224 */ /* 0x000fc400078e0002 */
[C---:B------:R-:W-:Y:S02]  /*180c0*/  IMAD R94, R4.reuse, R98, R94 ;  /* 0x00000062045e7224 */ /* 0x040fe400078e025e */
[----:B------:R-:W-:Y:S01]  /*180d0*/  @!P2 IMAD.MOV R33, RZ, RZ, -R33 ;  /* 0x000000ffff21a224 */ /* 0x000fe200078e0a21 */
[----:B------:R-:W-:Y:S01]  /*180e0*/  ISETP.GT.U32.AND P2, PT, R4, R93, PT ;  /* 0x0000005d0400720c */ /* 0x000fe20003f44070 */
[----:B------:R-:W-:Y:S02]  /*180f0*/  IMAD.MOV.U32 R2, RZ, RZ, R99 ;  /* 0x000000ffff027224 */ /* 0x000fe400078e0063 */
[----:B------:R-:W-:-:S04]  /*18100*/  IMAD.HI.U32 R99, R7, R96, RZ ;  /* 0x0000006007637227 */ /* 0x000fc800078e00ff */
[----:B------:R-:W-:-:S04]  /*18110*/  IMAD.HI.U32 R11, R7, R97, RZ ;  /* 0x00000061070b7227 */ /* 0x000fc800078e00ff */
[----:B------:R-:W-:Y:S01]  /*18120*/  @!P0 IMAD.IADD R91, R91, 0x1, -R4 ;  /* 0x000000015b5b8824 */ /* 0x000fe200078e0a04 */
[----:B------:R-:W-:Y:S01]  /*18130*/  ISETP.GT.U32.AND P0, PT, R4, R94, PT ;  /* 0x0000005e0400720c */ /* 0x000fe20003f04070 */
[----:B------:R-:W-:Y:S01]  /*18140*/  IMAD.MOV R99, RZ, RZ, -R99 ;  /* 0x000000ffff637224 */ /* 0x000fe200078e0a63 */
[----:B------:R-:W-:Y:S01]  /*18150*/  IADD3 R11, PT, PT, -R11, RZ, RZ ;  /* 0x000000ff0b0b7210 */ /* 0x000fe20007ffe1ff */
[----:B--2---:R-:W-:Y:S02]  /*18160*/  VIADD R32, R0, 0x1ee ;  /* 0x000001ee00207836 */ /* 0x004fe40000000000 */
[C---:B------:R-:W-:Y:S02]  /*18170*/  IMAD R96, R4.reuse, R99, R96 ;  /* 0x0000006304607224 */ /* 0x040fe400078e0260 */
[C---:B------:R-:W-:Y:S01]  /*18180*/  IMAD R97, R4.reuse, R11, R97 ;  /* 0x0000000b04617224 */ /* 0x040fe200078e0261 */
[----:B------:R1:W-:Y:S01]  /*18190*/  STL [R1+0x138], R32 ;  /* 0x0001382001007387 */ /* 0x0003e20000100800 */
[--C-:B------:R-:W-:Y:S01]  /*181a0*/  @!P2 IMAD.IADD R93, R93, 0x1, -R4.reuse ;  /* 0x000000015d5da824 */ /* 0x100fe200078e0a04 */
[----:B------:R-:W-:Y:S01]  /*181b0*/  ISETP.GT.U32.AND P2, PT, R4, R96, PT ;  /* 0x000000600400720c */ /* 0x000fe20003f44070 */
[--C-:B------:R-:W-:Y:S01]  /*181c0*/  @!P5 IMAD.IADD R92, R92, 0x1, -R4.reuse ;  /* 0x000000015c5cd824 */ /* 0x100fe200078e0a04 */
[----:B------:R-:W-:Y:S01]  /*181d0*/  IABS R98, R32 ;  /* 0x0000002000627213 */ /* 0x000fe20000000000 */
[----:B------:R-:W-:Y:S01]  /*181e0*/  @!P0 IMAD.IADD R94, R94, 0x1, -R4 ;  /* 0x000000015e5e8824 */ /* 0x000fe200078e0a04 */
[C---:B------:R-:W-:Y:S01]  /*181f0*/  ISETP.GT.U32.AND P0, PT, R4.reuse, R97, PT ;  /* 0x000000610400720c */ /* 0x040fe20003f04070 */
[----:B------:R2:W-:Y:S01]  /*18200*/  STL [R1+0x68], R33 ;  /* 0x0000682101007387 */ /* 0x0005e20000100800 */
[----:B------:R-:W-:Y:S01]  /*18210*/  ISETP.GT.U32.AND P5, PT, R4, R95, PT ;  /* 0x0000005f0400720c */ /* 0x000fe20003fa4070 */
[----:B------:R-:W-:-:S04]  /*18220*/  IMAD.HI.U32 R11, R7, R98, RZ ;  /* 0x00000062070b7227 */ /* 0x000fc800078e00ff */
[----:B-1----:R-:W-:Y:S02]  /*18230*/  VIADD R32, R0, 0x1ef ;  /* 0x000001ef00207836 */ /* 0x002fe40000000000 */
[--C-:B------:R-:W-:Y:S02]  /*18240*/  @!P2 IMAD.IADD R96, R96, 0x1, -R4.reuse ;  /* 0x000000016060a824 */ /* 0x100fe400078e0a04 */
[----:B--2---:R-:W-:Y:S01]  /*18250*/  VIADD R33, R0, 0x1f0 ;  /* 0x000001f000217836 */ /* 0x004fe20000000000 */
[----:B------:R1:W-:Y:S01]  /*18260*/  STL [R1+0x130], R32 ;  /* 0x0001302001007387 */ /* 0x0003e20000100800 */
[----:B------:R-:W-:Y:S01]  /*18270*/  IABS R99, R32 ;  /* 0x0000002000637213 */ /* 0x000fe20000000000 */
[----:B------:R-:W-:Y:S01]  /*18280*/  @!P0 IMAD.IADD R97, R97, 0x1, -R4 ;  /* 0x0000000161618824 */ /* 0x000fe200078e0a04 */
[----:B------:R-:W-:Y:S01]  /*18290*/  ISETP.GT.U32.AND P0, PT, R4, R96, PT ;  /* 0x000000600400720c */ /* 0x000fe20003f04070 */
[----:B------:R2:W-:Y:S01]  /*182a0*/  STL [R1+0x12c], R33 ;  /* 0x00012c2101007387 */ /* 0x0005e20000100800 */
[----:B------:R-:W-:-:S02]  /*182b0*/  IMAD.MOV R11, RZ, RZ, -R11 ;  /* 0x000000ffff0b7224 */ /* 0x000fc400078e0a0b */
[----:B------:R-:W-:Y:S01]  /*182c0*/  @!P5 IMAD.IADD R95, R95, 0x1, -R4 ;  /* 0x000000015f5fd824 */ /* 0x000fe200078e0a04 */
[C---:B------:R-:W-:Y:S01]  /*182d0*/  ISETP.GT.U32.AND P5, PT, R4.reuse, R94, PT ;  /* 0x0000005e0400720c */ /* 0x040fe20003fa4070 */
[C---:B------:R-:W-:Y:S02]  /*182e0*/  IMAD R98, R4.reuse, R11, R98 ;  /* 0x0000000b04627224 */ /* 0x040fe400078e0262 */
[----:B-1----:R-:W-:Y:S01]  /*182f0*/  IMAD.MOV.U32 R32, RZ, RZ, R30 ;  /* 0x000000ffff207224 */ /* 0x002fe200078e001e */
[----:B------:R-:W-:Y:S01]  /*18300*/  ISETP.GT.U32.AND P2, PT, R4, R95, PT ;  /* 0x0000005f0400720c */ /* 0x000fe20003f44070 */
[----:B------:R-:W-:Y:S02]  /*18310*/  IMAD.MOV.U32 R30, RZ, RZ, R29 ;  /* 0x000000ffff1e7224 */ /* 0x000fe400078e001d */
[----:B------:R-:W-:Y:S02]  /*18320*/  IMAD.MOV.U32 R29, RZ, RZ, R28 ;  /* 0x000000ffff1d7224 */ /* 0x000fe400078e001c */
[----:B------:R-:W-:-:S02]  /*18330*/  IMAD.MOV.U32 R28, RZ, RZ, R26 ;  /* 0x000000ffff1c7224 */ /* 0x000fc400078e001a */
[----:B------:R-:W-:Y:S02]  /*18340*/  IMAD.MOV.U32 R26, RZ, RZ, R2 ;  /* 0x000000ffff1a7224 */ /* 0x000fe400078e0002 */
[----:B------:R-:W-:Y:S02]  /*18350*/  IMAD.MOV.U32 R2, RZ, RZ, R3 ;  /* 0x000000ffff027224 */ /* 0x000fe400078e0003 */
[----:B------:R-:W-:Y:S01]  /*18360*/  IMAD.MOV.U32 R3, RZ, RZ, R100 ;  /* 0x000000ffff037224 */ /* 0x000fe200078e0064 */
[----:B------:R-:W-:Y:S01]  /*18370*/  IABS R100, R33 ;  /* 0x0000002100647213 */ /* 0x000fe20000000000 */
[----:B------:R-:W-:Y:S01]  /*18380*/  @!P0 IMAD.IADD R96, R96, 0x1, -R4 ;  /* 0x0000000160608824 */ /* 0x000fe200078e0a04 */
[----:B--2---:R-:W-:Y:S01]  /*18390*/  MOV R33, R10 ;  /* 0x0000000a00217202 */ /* 0x004fe20000000f00 */
[----:B------:R-:W-:-:S04]  /*183a0*/  IMAD.HI.U32 R10, R7, R99, RZ ;  /* 0x00000063070a7227 */ /* 0x000fc800078e00ff */
[----:B------:R-:W-:Y:S01]  /*183b0*/  @!P1 IMAD.MOV R33, RZ, RZ, -R33 ;  /* 0x000000ffff219224 */ /* 0x000fe200078e0a21 */
[----:B------:R-:W-:Y:S01]  /*183c0*/  ISETP.GT.U32.AND P1, PT, R4, R97, PT ;  /* 0x000000610400720c */ /* 0x000fe20003f24070 */
[----:B------:R-:W-:-:S03]  /*183d0*/  IMAD.HI.U32 R11, R7, R100, RZ ;  /* 0x00000064070b7227 */ /* 0x000fc600078e00ff */
[----:B------:R1:W-:Y:S01]  /*183e0*/  STL [R1+0x4c], R33 ;  /* 0x00004c2101007387 */ /* 0x0003e20000100800 */
[----:B------:R-:W-:Y:S02]  /*183f0*/  IMAD.MOV R10, RZ, RZ, -R10 ;  /* 0x000000ffff0a7224 */ /* 0x000fe400078e0a0a */
[----:B------:R-:W-:Y:S01]  /*18400*/  IMAD.MOV R11, RZ, RZ, -R11 ;  /* 0x000000ffff0b7224 */ /* 0x000fe200078e0a0b */
[----:B------:R-:W-:Y:S01]  /*18410*/  STL [R1+0x128], R36 ;  /* 0x0001282401007387 */ /* 0x000fe20000100800 */
[C---:B------:R-:W-:Y:S02]  /*18420*/  IMAD R99, R4.reuse, R10, R99 ;  /* 0x0000000a04637224 */ /* 0x040fe400078e0263 */
[C---:B------:R-:W-:Y:S01]  /*18430*/  IMAD R100, R4.reuse, R11, R100 ;  /* 0x0000000b04647224 */ /* 0x040fe200078e0264 */
[----:B------:R-:W-:Y:S01]  /*18440*/  STL [R1+0x124], R35 ;  /* 0x0001242301007387 */ /* 0x000fe20000100800 */
[----:B------:R-:W-:Y:S01]  /*18450*/  @!P1 IADD3 R97, PT, PT, R97, -R4, RZ ;  /* 0x8000000461619210 */ /* 0x000fe20007ffe0ff */
[----:B------:R-:W-:Y:S01]  /*18460*/  @!P2 IMAD.IADD R95, R95, 0x1, -R4 ;  /* 0x000000015f5fa824 */ /* 0x000fe200078e0a04 */
[----:B------:R-:W-:Y:S01]  /*18470*/  ISETP.GT.U32.AND P0, PT, R4, R99, PT ;  /* 0x000000630400720c */ /* 0x000fe20003f04070 */
[----:B------:R-:W-:Y:S01]  /*18480*/  VIADD R10, R0, 0x1f3 ;  /* 0x000001f3000a7836 */ /* 0x000fe20000000000 */
[----:B------:R-:W-:Y:S01]  /*18490*/  ISETP.GT.U32.AND P1, PT, R4, R100, PT ;  /* 0x000000640400720c */ /* 0x000fe20003f24070 */
[----:B-1----:R-:W-:Y:S01]  /*184a0*/  IMAD.MOV.U32 R33, RZ, RZ, R32 ;  /* 0x000000ffff217224 */ /* 0x002fe200078e0020 */
[----:B------:R-:W-:Y:S01]  /*184b0*/  ISETP.GE.AND P2, PT, R101, RZ, PT ;  /* 0x000000ff6500720c */ /* 0x000fe20003f46270 */
[----:B------:R-:W-:Y:S01]  /*184c0*/  IMAD.MOV.U32 R32, RZ, RZ, R29 ;  /* 0x000000ffff207224 */ /* 0x000fe200078e001d */
[----:B------:R-:W-:Y:S01]  /*184d0*/  IABS R101, R36 ;  /* 0x0000002400657213 */ /* 0x000fe20000000000 */
[----:B------:R-:W-:Y:S01]  /*184e0*/  IMAD.MOV.U32 R34, RZ, RZ, R30 ;  /* 0x000000ffff227224 */ /* 0x000fe200078e001e */
[----:B------:R1:W-:Y:S01]  /*184f0*/  STL [R1+0x120], R10 ;  /* 0x0001200a01007387 */ /* 0x0003e20000100800 */
[----:B------:R-:W-:-:S02]  /*18500*/  IMAD.MOV.U32 R29, RZ, RZ, R3 ;  /* 0x000000ffff1d7224 */ /* 0x000fc400078e0003 */
[----:B------:R-:W-:Y:S01]  /*18510*/  IMAD.MOV.U32 R30, RZ, RZ, R2 ;  /* 0x000000ffff1e7224 */ /* 0x000fe200078e0002 */
[----:B------:R2:W-:Y:S01]  /*18520*/  STL [R1+0x118], R38 ;  /* 0x0001182601007387 */ /* 0x0005e20000100800 */
[----:B------:R-:W-:Y:S02]  /*18530*/  @!P0 IMAD.IADD R99, R99, 0x1, -R4 ;  /* 0x0000000163638824 */ /* 0x000fe400078e0a04 */
[----:B------:R-:W-:Y:S01]  /*18540*/  IMAD.MOV.U32 R3, RZ, RZ, R103 ;  /* 0x000000ffff037224 */ /* 0x000fe200078e0067 */
[----:B------:R-:W-:Y:S01]  /*18550*/  IABS R103, R10 ;  /* 0x0000000a00677213 */ /* 0x000fe20000000000 */
[----:B------:R-:W-:Y:S01]  /*18560*/  IMAD.MOV.U32 R2, RZ, RZ, R102 ;  /* 0x000000ffff027224 */ /* 0x000fe200078e0066 */
[----:B------:R-:W-:Y:S01]  /*18570*/  IABS R102, R35 ;  /* 0x0000002300667213 */ /* 0x000fe20000000000 */
[----:B------:R-:W-:Y:S01]  /*18580*/  @!P1 IMAD.IADD R100, R100, 0x1, -R4 ;  /* 0x0000000164649824 */ /* 0x000fe200078e0a04 */
[----:B------:R-:W-:Y:S01]  /*18590*/  ISETP.GT.U32.AND P0, PT, R4, R99, PT ;  /* 0x000000630400720c */ /* 0x000fe20003f04070 */
[----:B-1----:R-:W-:-:S03]  /*185a0*/  IMAD.HI.U32 R10, R7, R101, RZ ;  /* 0x00000065070a7227 */ /* 0x002fc600078e00ff */
[----:B------:R-:W-:Y:S01]  /*185b0*/  ISETP.GT.U32.AND P1, PT, R4, R100, PT ;  /* 0x000000640400720c */ /* 0x000fe20003f24070 */
[----:B------:R-:W-:Y:S02]  /*185c0*/  IMAD.MOV.U32 R35, RZ, RZ, R33 ;  /* 0x000000ffff237224 */ /* 0x000fe400078e0021 */
[----:B------:R-:W-:Y:S02]  /*185d0*/  IMAD.MOV.U32 R33, RZ, RZ, R22 ;  /* 0x000000ffff217224 */ /* 0x000fe400078e0016 */
[----:B------:R-:W-:Y:S02]  /*185e0*/  IMAD.MOV.U32 R22, RZ, RZ, R104 ;  /* 0x000000ffff167224 */ /* 0x000fe400078e0068 */
[----:B------:R-:W-:Y:S02]  /*185f0*/  IMAD.MOV R10, RZ, RZ, -R10 ;  /* 0x000000ffff0a7224 */ /* 0x000fe400078e0a0a */
[----:B------:R-:W-:Y:S01]  /*18600*/  IMAD.HI.U32 R104, R7, R102, RZ ;  /* 0x0000006607687227 */ /* 0x000fe200078e00ff */
[----:B------:R-:W-:-:S03]  /*18610*/  @!P0 IADD3 R99, PT, PT, R99, -R4, RZ ;  /* 0x8000000463638210 */ /* 0x000fc60007ffe0ff */
[----:B------:R-:W-:Y:S01]  /*18620*/  @!P5 IMAD.IADD R94, R94, 0x1, -R4 ;  /* 0x000000015e5ed824 */ /* 0x000fe200078e0a04 */
[C---:B------:R-:W-:Y:S01]  /*18630*/  ISETP.GT.U32.AND P5, PT, R4.reuse, R98, PT ;  /* 0x000000620400720c */ /* 0x040fe20003fa4070 */
[----:B------:R-:W-:Y:S02]  /*18640*/  IMAD R101, R4, R10, R101 ;  /* 0x0000000a04657224 */ /* 0x000fe400078e0265 */
[----:B------:R-:W-:Y:S01]  /*18650*/  IMAD.MOV R10, RZ, RZ, -R104 ;  /* 0x000000ffff0a7224 */ /* 0x000fe200078e0a68 */
[----:B------:R-:W-:Y:S01]  /*18660*/  IABS R104, R38 ;  /* 0x0000002600687213 */ /* 0x000fe20000000000 */
[----:B------:R-:W-:Y:S01]  /*18670*/  @!P1 IMAD.IADD R100, R100, 0x1, -R4 ;  /* 0x0000000164649824 */ /* 0x000fe200078e0a04 */
[C---:B------:R-:W-:Y:S01]  /*18680*/  ISETP.GT.U32.AND P0, PT, R4.reuse, R101, PT ;  /* 0x000000650400720c */ /* 0x040fe20003f04070 */
[----:B------:R-:W-:Y:S02]  /*18690*/  IMAD R102, R4, R10, R102 ;  /* 0x0000000a04667224 */ /* 0x000fe400078e0266 */
[----:B------:R-:W-:-:S03]  /*186a0*/  IMAD.HI.U32 R11, R7, R103, RZ ;  /* 0x00000067070b7227 */ /* 0x000fc600078e00ff */
[----:B------:R-:W-:Y:S01]  /*186b0*/  ISETP.GT.U32.AND P1, PT, R4, R102, PT ;  /* 0x000000660400720c */ /* 0x000fe20003f24070 */
[--C-:B------:R-:W-:Y:S02]  /*186c0*/  @!P5 IMAD.IADD R98, R98, 0x1, -R4.reuse ;  /* 0x000000016262d824 */ /* 0x100fe400078e0a04 */
[----:B------:R-:W-:Y:S02]  /*186d0*/  IMAD.MOV R11, RZ, RZ, -R11 ;  /* 0x000000ffff0b7224 */ /* 0x000fe400078e0a0b */
[----:B--2---:R-:W-:Y:S01]  /*186e0*/  VIADD R38, R0, 0x1f5 ;  /* 0x000001f500267836 */ /* 0x004fe20000000000 */
[C---:B------:R-:W-:Y:S01]  /*186f0*/  ISETP.GT.U32.AND P5, PT, R4.reuse, R98, PT ;  /* 0x000000620400720c */ /* 0x040fe20003fa4070 */
[----:B------:R-:W-:Y:S02]  /*18700*/  @!P0 IMAD.IADD R101, R101, 0x1, -R4 ;  /* 0x0000000165658824 */ /* 0x000fe400078e0a04 */
[----:B------:R-:W-:Y:S01]  /*18710*/  IMAD R103, R4, R11, R103 ;  /* 0x0000000b04677224 */ /* 0x000fe200078e0267 */
[----:B------:R-:W-:Y:S01]  /*18720*/  STL [R1+0x108], R38 ;  /* 0x0001082601007387 */ /* 0x000fe20000100800 */
[----:B------:R-:W-:Y:S01]  /*18730*/  VIADD R11, R0, 0x1f6 ;  /* 0x000001f6000b7836 */ /* 0x000fe20000000000 */
[----:B------:R-:W-:Y:S01]  /*18740*/  ISETP.GT.U32.AND P0, PT, R4, R101, PT ;  /* 0x000000650400720c */ /* 0x000fe20003f04070 */
[----:B------:R-:W-:-:S02]  /*18750*/  VIADD R10, R0, 0x1f7 ;  /* 0x000001f7000a7836 */ /* 0x000fc40000000000 */
[--C-:B------:R-:W-:Y:S01]  /*18760*/  @!P1 IMAD.IADD R102, R102, 0x1, -R4.reuse ;  /* 0x0000000166669824 */ /* 0x100fe200078e0a04 */
[----:B------:R-:W-:Y:S01]  /*18770*/  STL [R1+0x104], R11 ;  /* 0x0001040b01007387 */ /* 0x000fe20000100800 */
[----:B------:R-:W-:Y:S02]  /*18780*/  IMAD.MOV.U32 R36, RZ, RZ, R31 ;  /* 0x000000ffff247224 */ /* 0x000fe400078e001f */
[----:B------:R-:W-:Y:S01]  /*18790*/  IMAD.MOV.U32 R31, RZ, RZ, R107 ;  /* 0x000000ffff1f7224 */ /* 0x000fe200078e006b */
[----:B------:R1:W-:Y:S01]  /*187a0*/  STL [R1+0x100], R10 ;  /* 0x0001000a01007387 */ /* 0x0003e20000100800 */
[----:B------:R-:W-:Y:S01]  /*187b0*/  IABS R107, R10 ;  /* 0x0000000a006b7213 */ /* 0x000fe20000000000 */
[----:B------:R-:W-:Y:S01]  /*187c0*/  @!P5 IMAD.IADD R98, R98, 0x1, -R4 ;  /* 0x000000016262d824 */ /* 0x000fe200078e0a04 */
[C---:B------:R-:W-:Y:S01]  /*187d0*/  ISETP.GT.U32.AND P1, PT, R4.reuse, R102, PT ;  /* 0x000000660400720c */ /* 0x040fe20003f24070 */
[----:B------:R-:W-:Y:S01]  /*187e0*/  IMAD.MOV.U32 R37, RZ, RZ, R23 ;  /* 0x000000ffff257224 */ /* 0x000fe200078e0017 */
[----:B------:R-:W-:Y:S01]  /*187f0*/  ISETP.GE.AND P5, PT, R105, RZ, PT ;  /* 0x000000ff6900720c */ /* 0x000fe20003fa6270 */
[----:B------:R-:W-:Y:S01]  /*18800*/  IMAD.MOV.U32 R23, RZ, RZ, R106 ;  /* 0x000000ffff177224 */ /* 0x000fe200078e006a */
[----:B------:R-:W-:Y:S01]  /*18810*/  IABS R105, R38 ;  /* 0x0000002600697213 */ /* 0x000fe20000000000 */
[----:B------:R-:W-:Y:S01]  /*18820*/  @!P0 IMAD.IADD R101, R101, 0x1, -R4 ;  /* 0x0000000165658824 */ /* 0x000fe200078e0a04 */
[----:B------:R-:W-:Y:S01]  /*18830*/  IABS R106, R11 ;  /* 0x0000000b006a7213 */ /* 0x000fe20000000000 */
[----:B-1----:R-:W-:Y:S01]  /*18840*/  IMAD.HI.U32 R10, R7, R104, RZ ;  /* 0x00000068070a7227 */ /* 0x002fe200078e00ff */
[----:B------:R-:W-:Y:S01]  /*18850*/  ISETP.GT.U32.AND P0, PT, R4, R103, PT ;  /* 0x000000670400720c */ /* 0x000fe20003f04070 */
[----:B------:R1:W-:Y:S02]  /*18860*/  STL [R1+0xfc], R39 ;  /* 0x0000fc2701007387 */ /* 0x0003e40000100800 */
[----:B------:R-:W-:-:S02]  /*18870*/  IMAD.MOV R10, RZ, RZ, -R10 ;  /* 0x000000ffff0a7224 */ /* 0x000fc400078e0a0a */
[----:B------:R-:W-:Y:S01]  /*18880*/  IMAD.HI.U32 R11, R7, R105, RZ ;  /* 0x00000069070b7227 */ /* 0x000fe200078e00ff */
[----:B------:R-:W-:Y:S03]  /*18890*/  STL [R1+0xf8], R41 ;  /* 0x0000f82901007387 */ /* 0x000fe60000100800 */
[----:B------:R-:W-:Y:S01]  /*188a0*/  IMAD R104, R4, R10, R104 ;  /* 0x0000000a04687224 */ /* 0x000fe200078e0268 */
[----:B------:R2:W-:Y:S01]  /*188b0*/  STL [R1+0xf4], R40 ;  /* 0x0000f42801007387 */ /* 0x0005e20000100800 */
[----:B------:R-:W-:Y:S02]  /*188c0*/  @!P1 IMAD.IADD R102, R102, 0x1, -R4 ;  /* 0x0000000166669824 */ /* 0x000fe400078e0a04 */
[----:B------:R-:W-:Y:S01]  /*188d0*/  IMAD.MOV R10, RZ, RZ, -R11 ;  /* 0x000000ffff0a7224 */ /* 0x000fe200078e0a0b */
[----:B------:R-:W-:Y:S01]  /*188e0*/  ISETP.GT.U32.AND P1, PT, R4, R104, PT ;  /* 0x000000680400720c */ /* 0x000fe20003f24070 */
[----:B------:R-:W-:-:S02]  /*188f0*/  IMAD.MOV.U32 R38, RZ, RZ, R37 ;  /* 0x000000ffff267224 */ /* 0x000fc400078e0025 */
[----:B------:R-:W-:Y:S02]  /*18900*/  IMAD.MOV.U32 R37, RZ, RZ, R36 ;  /* 0x000000ffff257224 */ /* 0x000fe400078e0024 */
[----:B------:R-:W-:Y:S02]  /*18910*/  IMAD.MOV.U32 R36, RZ, RZ, R35 ;  /* 0x000000ffff247224 */ /* 0x000fe400078e0023 */
[----:B------:R-:W-:Y:S02]  /*18920*/  IMAD.MOV.U32 R35, RZ, RZ, R34 ;  /* 0x000000ffff237224 */ /* 0x000fe400078e0022 */
[----:B------:R-:W-:-:S04]  /*18930*/  IMAD.HI.U32 R11, R7, R107, RZ ;  /* 0x0000006b070b7227 */ /* 0x000fc800078e00ff */
[----:B------:R-:W-:Y:S01]  /*18940*/  IMAD R105, R4, R10, R105 ;  /* 0x0000000a04697224 */ /* 0x000fe200078e0269 */
[----:B------:R-:W-:Y:S01]  /*18950*/  IADD3 R10, PT, PT, -R11, RZ, RZ ;  /* 0x000000ff0b0a7210 */ /* 0x000fe20007ffe1ff */
[----:B------:R-:W-:Y:S01]  /*18960*/  IMAD.MOV.U32 R34, RZ, RZ, R32 ;  /* 0x000000ffff227224 */ /* 0x000fe200078e0020 */
[----:B------:R-:W-:Y:S01]  /*18970*/  IABS R11, R40 ;  /* 0x00000028000b7213 */ /* 0x000fe20000000000 */
[----:B------:R-:W-:Y:S02]  /*18980*/  IMAD.MOV.U32 R32, RZ, RZ, R108 ;  /* 0x000000ffff207224 */ /* 0x000fe400078e006c */
[----:B------:R-:W-:-:S04]  /*18990*/  IMAD.HI.U32 R108, R7, R106, RZ ;  /* 0x0000006a076c7227 */ /* 0x000fc800078e00ff */
[----:B------:R-:W-:Y:S01]  /*189a0*/  @!P0 IMAD.IADD R103, R103, 0x1, -R4 ;  /* 0x0000000167678824 */ /* 0x000fe200078e0a04 */
[----:B------:R-:W-:Y:S01]  /*189b0*/  ISETP.GT.U32.AND P0, PT, R4, R105, PT ;  /* 0x000000690400720c */ /* 0x000fe20003f04070 */
[----:B------:R-:W-:Y:S02]  /*189c0*/  IMAD.MOV R108, RZ, RZ, -R108 ;  /* 0x000000ffff6c7224 */ /* 0x000fe400078e0a6c */
[----:B------:R-:W-:Y:S01]  /*189d0*/  @!P1 IMAD.IADD R104, R104, 0x1, -R4 ;  /* 0x0000000168689824 */ /* 0x000fe200078e0a04 */
[C---:B------:R-:W-:Y:S01]  /*189e0*/  ISETP.GT.U32.AND P6, PT, R4.reuse, R103, PT ;  /* 0x000000670400720c */ /* 0x040fe20003fc4070 */
[C---:B------:R-:W-:Y:S02]  /*189f0*/  IMAD R107, R4.reuse, R10, R107 ;  /* 0x0000000a046b7224 */ /* 0x040fe400078e026b */
[----:B------:R-:W-:Y:S01]  /*18a00*/  IMAD R106, R4, R108, R106 ;  /* 0x0000006c046a7224 */ /* 0x000fe200078e026a */
[----:B------:R-:W-:Y:S01]  /*18a10*/  IABS R108, R39 ;  /* 0x00000027006c7213 */ /* 0x000fe20000000000 */
[----:B------:R-:W-:Y:S01]  /*18a20*/  VIADD R10, R0, 0x1fb ;  /* 0x000001fb000a7836 */ /* 0x000fe20000000000 */
[----:B------:R-:W-:Y:S01]  /*18a30*/  ISETP.GT.U32.AND P1, PT, R4, R104, PT ;  /* 0x000000680400720c */ /* 0x000fe20003f24070 */
[----:B-1----:R-:W-:-:S02]  /*18a40*/  IMAD.MOV.U32 R39, RZ, RZ, R33 ;  /* 0x000000ffff277224 */ /* 0x002fc400078e0021 */
[----:B------:R-:W-:Y:S01]  /*18a50*/  IMAD.MOV.U32 R33, RZ, RZ, R31 ;  /* 0x000000ffff217224 */ /* 0x000fe200078e001f */
[----:B------:R1:W-:Y:S01]  /*18a60*/  STL [R1+0xf0], R10 ;  /* 0x0000f00a01007387 */ /* 0x0003e20000100800 */
[----:B------:R-:W-:Y:S01]  /*18a70*/  IMAD.MOV.U32 R31, RZ, RZ, R109 ;  /* 0x000000ffff1f7224 */ /* 0x000fe200078e006d */
[----:B------:R-:W-:Y:S01]  /*18a80*/  IABS R109, R41 ;  /* 0x00000029006d7213 */ /* 0x000fe20000000000 */
[----:B--2---:R-:W-:Y:S01]  /*18a90*/  IMAD.MOV.U32 R40, RZ, RZ, R33 ;  /* 0x000000ffff287224 */ /* 0x004fe200078e0021 */
[----:B------:R2:W-:Y:S01]  /*18aa0*/  STL [R1+0x40], R9 ;  /* 0x0000400901007387 */ /* 0x0005e20000100800 */
[----:B------:R-:W-:Y:S02]  /*18ab0*/  @!P0 IMAD.IADD R105, R105, 0x1, -R4 ;  /* 0x0000000169698824 */ /* 0x000fe400078e0a04 */
[----:B------:R-:W-:Y:S02]  /*18ac0*/  IMAD.MOV.U32 R33, RZ, RZ, R32 ;  /* 0x000000ffff217224 */ /* 0x000fe400078e0020 */
[----:B------:R-:W-:Y:S01]  /*18ad0*/  IMAD.MOV.U32 R32, RZ, RZ, R110 ;  /* 0x000000ffff207224 */ /* 0x000fe200078e006e */
[----:B------:R-:W-:Y:S01]  /*18ae0*/  ISETP.GT.U32.AND P0, PT, R4, R105, PT ;  /* 0x000000690400720c */ /* 0x000fe20003f04070 */
[----:B------:R-:W-:Y:S01]  /*18af0*/  IMAD.HI.U32 R110, R7, R109, RZ ;  /* 0x0000006d076e7227 */ /* 0x000fe200078e00ff */
[----:B-1----:R-:W-:-:S03]  /*18b00*/  IABS R10, R10 ;  /* 0x0000000a000a7213 */ /* 0x002fc60000000000 */
[----:B--2---:R-:W-:Y:S01]  /*18b10*/  IMAD.HI.U32 R9, R7, R108, RZ ;  /* 0x0000006c07097227 */ /* 0x004fe200078e00ff */
[----:B------:R-:W-:-:S03]  /*18b20*/  IADD3 R110, PT, PT, -R110, RZ, RZ ;  /* 0x000000ff6e6e7210 */ /* 0x000fc60007ffe1ff */
[----:B------:R-:W-:Y:S02]  /*18b30*/  IMAD.MOV R9, RZ, RZ, -R9 ;  /* 0x000000ffff097224 */ /* 0x000fe400078e0a09 */
[----:B------:R-:W-:Y:S01]  /*18b40*/  @!P1 IMAD.IADD R104, R104, 0x1, -R4 ;  /* 0x0000000168689824 */ /* 0x000fe200078e0a04 */
[C---:B------:R-:W-:Y:S01]  /*18b50*/  ISETP.GT.U32.AND P1, PT, R4.reuse, R107, PT ;  /* 0x0000006b0400720c */ /* 0x040fe20003f24070 */
[----:B------:R-:W-:Y:S02]  /*18b60*/  IMAD R108, R4, R9, R108 ;  /* 0x00000009046c7224 */ /* 0x000fe400078e026c */
[----:B------:R-:W-:-:S04]  /*18b70*/  IMAD.HI.U32 R9, R7, R11, RZ ;  /* 0x0000000b07097227 */ /* 0x000fc800078e00ff */
[----:B------:R-:W-:Y:S02]  /*18b80*/  IMAD R109, R4, R110, R109 ;  /* 0x0000006e046d7224 */ /* 0x000fe400078e026d */
[----:B------:R-:W-:Y:S02]  /*18b90*/  IMAD.MOV R9, RZ, RZ, -R9 ;  /* 0x000000ffff097224 */ /* 0x000fe400078e0a09 */
[----:B------:R-:W-:-:S04]  /*18ba0*/  IMAD.HI.U32 R110, R7, R10, RZ ;  /* 0x0000000a076e7227 */ /* 0x000fc800078e00ff */
[----:B------:R-:W-:Y:S02]  /*18bb0*/  IMAD.MOV.U32 R44, RZ, RZ, R40 ;  /* 0x000000ffff2c7224 */ /* 0x000fe400078e0028 */
[----:B------:R-:W-:Y:S02]  /*18bc0*/  IMAD R11, R4, R9, R11 ;  /* 0x00000009040b7224 */ /* 0x000fe400078e020b */
[----:B------:R-:W-:Y:S02]  /*18bd0*/  VIADD R40, R0, 0x1fd ;  /* 0x000001fd00287836 */ /* 0x000fe40000000000 */
[----:B------:R-:W-:Y:S01]  /*18be0*/  @!P0 IMAD.IADD R105, R105, 0x1, -R4 ;  /* 0x0000000169698824 */ /* 0x000fe200078e0a04 */
[----:B------:R-:W-:Y:S01]  /*18bf0*/  ISETP.GT.U32.AND P0, PT, R4, R108, PT ;  /* 0x0000006c0400720c */ /* 0x000fe20003f04070 */
[----:B------:R-:W-:Y:S01]  /*18c00*/  IMAD.MOV R110, RZ, RZ, -R110 ;  /* 0x000000ffff6e7224 */ /* 0x000fe200078e0a6e */
[----:B------:R-:W-:Y:S01]  /*18c10*/  IABS R47, R40 ;  /* 0x00000028002f7213 */ /* 0x000fe20000000000 */
[C---:B------:R-:W-:Y:S01]  /*18c20*/  VIADD R41, R0.reuse, 0x19a ;  /* 0x0000019a00297836 */ /* 0x040fe20000000000 */
[----:B------:R1:W-:Y:S01]  /*18c30*/  STL [R1+0xe8], R40 ;  /* 0x0000e82801007387 */ /* 0x0003e20000100800 */
[----:B------:R-:W-:-:S02]  /*18c40*/  VIADD R9, R0, 0x105 ;  /* 0x0000010500097836 */ /* 0x000fc40000000000 */
[----:B------:R-:W-:Y:S01]  /*18c50*/  IMAD.MOV.U32 R42, RZ, RZ, R38 ;  /* 0x000000ffff2a7224 */ /* 0x000fe200078e0026 */
[----:B------:R2:W-:Y:S01]  /*18c60*/  STL [R1+0x1788], R0 ;  /* 0x0017880001007387 */ /* 0x0005e20000100800 */
[----:B------:R-:W-:Y:S01]  /*18c70*/  @!P1 IMAD.IADD R107, R107, 0x1, -R4 ;  /* 0x000000016b6b9824 */ /* 0x000fe200078e0a04 */
[----:B------:R-:W-:Y:S01]  /*18c80*/  ISETP.GE.AND P1, PT, R41, RZ, PT ;  /* 0x000000ff2900720c */ /* 0x000fe20003f26270 */
[----:B------:R-:W-:Y:S01]  /*18c90*/  IMAD.MOV.U32 R38, RZ, RZ, R36 ;  /* 0x000000ffff267224 */ /* 0x000fe200078e0024 */
[----:B------:R3:W-:Y:S01]  /*18ca0*/  STL [R1+0xe4], R48 ;  /* 0x0000e43001007387 */ /* 0x0007e20000100800 */
[----:B------:R-:W-:Y:S01]  /*18cb0*/  IMAD R10, R4, R110, R10 ;  /* 0x0000006e040a7224 */ /* 0x000fe200078e020a */
[----:B------:R-:W-:Y:S01]  /*18cc0*/  IABS R110, R9 ;  /* 0x00000009006e7213 */ /* 0x000fe20000000000 */
[----:B------:R-:W-:Y:S01]  /*18cd0*/  IMAD.MOV.U32 R36, RZ, RZ, R34 ;  /* 0x000000ffff247224 */ /* 0x000fe200078e0022 */
[----:B------:R-:W-:Y:S01]  /*18ce0*/  MOV R34, R26 ;  /* 0x0000001a00227202 */ /* 0x000fe20000000f00 */
[----:B------:R-:W-:-:S02]  /*18cf0*/  IMAD.MOV.U32 R43, RZ, RZ, R39 ;  /* 0x000000ffff2b7224 */ /* 0x000fc400078e0027 */
[C---:B------:R-:W-:Y:S02]  /*18d00*/  VIADD R41, R0.reuse, 0x19c ;  /* 0x0000019c00297836 */ /* 0x040fe40000000000 */
[----:B------:R-:W-:Y:S02]  /*18d10*/  IMAD.MOV.U32 R39, RZ, RZ, R37 ;  /* 0x000000ffff277224 */ /* 0x000fe400078e0025 */
[C---:B------:R-:W-:Y:S02]  /*18d20*/  VIADD R26, R0.reuse, 0x19b ;  /* 0x0000019b001a7836 */ /* 0x040fe40000000000 */
[----:B-1----:R-:W-:Y:S02]  /*18d30*/  VIADD R40, R0, 0x19d ;  /* 0x0000019d00287836 */ /* 0x002fe40000000000 */
[----:B------:R-:W-:Y:S02]  /*18d40*/  IMAD.MOV.U32 R37, RZ, RZ, R35 ;  /* 0x000000ffff257224 */ /* 0x000fe400078e0023 */
[----:B------:R-:W-:-:S02]  /*18d50*/  IMAD.MOV.U32 R35, RZ, RZ, R28 ;  /* 0x000000ffff237224 */ /* 0x000fc400078e001c */
[----:B------:R-:W-:Y:S02]  /*18d60*/  IMAD.MOV.U32 R49, RZ, RZ, R47 ;  /* 0x000000ffff317224 */ /* 0x000fe400078e002f */
[----:B------:R-:W-:Y:S02]  /*18d70*/  IMAD.MOV.U32 R28, RZ, RZ, R2 ;  /* 0x000000ffff1c7224 */ /* 0x000fe400078e0002 */
[----:B------:R-:W-:Y:S02]  /*18d80*/  IMAD.MOV.U32 R45, RZ, RZ, R41 ;  /* 0x000000ffff2d7224 */ /* 0x000fe400078e0029 */
[----:B------:R-:W-:-:S04]  /*18d90*/  IMAD.HI.U32 R47, R7, R110, RZ ;  /* 0x0000006e072f7227 */ /* 0x000fc800078e00ff */
[C---:B------:R-:W-:Y:S01]  /*18da0*/  VIADD R2, R0.reuse, 0x1fc ;  /* 0x000001fc00027836 */ /* 0x040fe20000000000 */
[----:B------:R-:W-:Y:S01]  /*18db0*/  IADD3 R47, PT, PT, -R47, RZ, RZ ;  /* 0x000000ff2f2f7210 */ /* 0x000fe20007ffe1ff */
[----:B------:R-:W-:Y:S02]  /*18dc0*/  IMAD.MOV.U32 R46, RZ, RZ, R26 ;  /* 0x000000ffff2e7224 */ /* 0x000fe400078e001a */
[----:B------:R-:W-:Y:S02]  /*18dd0*/  IMAD.MOV.U32 R41, RZ, RZ, R40 ;  /* 0x000000ffff297224 */ /* 0x000fe400078e0028 */
[C---:B------:R-:W-:Y:S02]  /*18de0*/  VIADD R26, R0.reuse, 0x19e ;  /* 0x0000019e001a7836 */ /* 0x040fe40000000000 */
[----:B------:R-:W-:Y:S01]  /*18df0*/  VIADD R40, R0, 0x19f ;  /* 0x0000019f00287836 */ /* 0x000fe20000000000 */
[----:B--2---:R-:W-:Y:S01]  /*18e00*/  IABS R0, R48 ;  /* 0x0000003000007213 */ /* 0x004fe20000000000 */
[----:B------:R-:W-:Y:S01]  /*18e10*/  @!P0 IMAD.IADD R108, R108, 0x1, -R4 ;  /* 0x000000016c6c8824 */ /* 0x000fe200078e0a04 */
[----:B------:R-:W-:Y:S01]  /*18e20*/  ISETP.GE.AND P0, PT, R9, RZ, PT ;  /* 0x000000ff0900720c */ /* 0x000fe20003f06270 */
[----:B---3--:R-:W-:Y:S01]  /*18e30*/  IMAD.HI.U32 R48, R7, R49, RZ ;  /* 0x0000003107307227 */ /* 0x008fe200078e00ff */
[----:B------:R-:W-:-:S03]  /*18e40*/  IABS R9, R2 ;  /* 0x0000000200097213 */ /* 0x000fc60000000000 */
[----:B------:R-:W-:Y:S02]  /*18e50*/  IMAD.MOV R48, RZ, RZ, -R48 ;  /* 0x000000ffff307224 */ /* 0x000fe400078e0a30 */
[----:B------:R-:W-:Y:S02]  /*18e60*/  IMAD R110, R4, R47, R110 ;  /* 0x0000002f046e7224 */ /* 0x000fe400078e026e */
[----:B------:R-:W-:-:S04]  /*18e70*/  IMAD.HI.U32 R50, R7, R9, RZ ;  /* 0x0000000907327227 */ /* 0x000fc800078e00ff */
[----:B------:R-:W-:-:S04]  /*18e80*/  IMAD.HI.U32 R47, R7, R0, RZ ;  /* 0x00000000072f7227 */ /* 0x000fc800078e00ff */
[----:B------:R-:W-:Y:S02]  /*18e90*/  IMAD R7, R4, R48, R49 ;  /* 0x0000003004077224 */ /* 0x000fe400078e0231 */
[----:B------:R-:W-:Y:S02]  /*18ea0*/  IMAD.MOV.U32 R48, RZ, RZ, R19 ;  /* 0x000000ffff307224 */ /* 0x000fe400078e0013 */
[----:B------:R-:W-:Y:S02]  /*18eb0*/  IMAD.MOV R19, RZ, RZ, -R47 ;  /* 0x000000ffff137224 */ /* 0x000fe400078e0a2f */
[----:B------:R-:W-:Y:S02]  /*18ec0*/  @!P4 IMAD.MOV R48, RZ, RZ, -R48 ;  /* 0x000000ffff30c224 */ /* 0x000fe400078e0a30 */
[----:B------:R-:W-:Y:S02]  /*18ed0*/  IMAD.MOV.U32 R47, RZ, RZ, R46 ;  /* 0x000000ffff2f7224 */ /* 0x000fe400078e002e */
[----:B------:R-:W-:Y:S01]  /*18ee0*/  IMAD.MOV.U32 R46, RZ, RZ, R45 ;  /* 0x000000ffff2e7224 */ /* 0x000fe200078e002d */
[----:B------:R1:W-:Y:S01]  /*18ef0*/  STL [R1+0xc], R48 ;  /* 0x00000c3001007387 */ /* 0x0003e20000100800 */
[----:B------:R-:W-:-:S02]  /*18f00*/  IMAD.MOV.U32 R45, RZ, RZ, R41 ;  /* 0x000000ffff2d7224 */ /* 0x000fc400078e0029 */
[----:B------:R-:W-:Y:S01]  /*18f10*/  @!P6 IMAD.IADD R103, R103, 0x1, -R4 ;  /* 0x000000016767e824 */ /* 0x000fe200078e0a04 */
[----:B------:R-:W-:Y:S01]  /*18f20*/  ISETP.GT.U32.AND P6, PT, R4, R106, PT ;  /* 0x0000006a0400720c */ /* 0x000fe20003fc4070 */
[----:B------:R-:W-:Y:S02]  /*18f30*/  IMAD.MOV.U32 R41, RZ, RZ, R13 ;  /* 0x000000ffff297224 */ /* 0x000fe400078e000d */
[----:B------:R-:W-:Y:S02]  /*18f40*/  IMAD.MOV.U32 R13, RZ, RZ, R12 ;  /* 0x000000ffff0d7224 */ /* 0x000fe400078e000c */
[----:B------:R-:W-:Y:S02]  /*18f50*/  IMAD.MOV R50, RZ, RZ, -R50 ;  /* 0x000000ffff327224 */ /* 0x000fe400078e0a32 */
[----:B-1----:R-:W-:Y:S02]  /*18f60*/  IMAD.MOV.U32 R48, RZ, RZ, R47 ;  /* 0x000000ffff307224 */ /* 0x002fe400078e002f */
[----:B------:R-:W-:-:S02]  /*18f70*/  IMAD.MOV.U32 R47, RZ, RZ, R46 ;  /* 0x000000ffff2f7224 */ /* 0x000fc400078e002e */
[----:B------:R-:W-:Y:S02]  /*18f80*/  IMAD.MOV.U32 R46, RZ, RZ, R45 ;  /* 0x000000ffff2e7224 */ /* 0x000fe400078e002d */
[----:B------:R-:W-:Y:S01]  /*18f90*/  IMAD.MOV.U32 R45, RZ, RZ, R26 ;  /* 0x000000ffff2d7224 */ /* 0x000fe200078e001a */
[----:B------:R-:W-:Y:S01]  /*18fa0*/  MOV R26, R8 ;  /* 0x00000008001a7202 */ /* 0x000fe20000000f00 */
[----:B------:R-:W-:Y:S02]  /*18fb0*/  IMAD.MOV.U32 R49, RZ, RZ, R48 ;  /* 0x000000ffff317224 */ /* 0x000fe400078e0030 */
[----:B------:R-:W-:Y:S02]  /*18fc0*/  IMAD.MOV.U32 R48, RZ, RZ, R47 ;  /* 0x000000ffff307224 */ /* 0x000fe400078e002f */
[----:B------:R-:W-:Y:S02]  /*18fd0*/  IMAD.MOV.U32 R47, RZ, RZ, R46 ;  /* 0x000000ffff2f7224 */ /* 0x000fe400078e002e */
[----:B------:R-:W-:-:S02]  /*18fe0*/  IMAD.MOV.U32 R46, RZ, RZ, R45 ;  /* 0x000000ffff2e7224 */ /* 0x000fc400078e002d */
[----:B------:R-:W-:Y:S02]  /*18ff0*/  IMAD.MOV.U32 R45, RZ, RZ, R40 ;  /* 0x000000ffff2d7224 */ /* 0x000fe400078e0028 */
[----:B------:R-:W-:Y:S02]  /*19000*/  IMAD.MOV.U32 R40, RZ, RZ, R25 ;  /* 0x000000ffff287224 */ /* 0x000fe400078e0019 */
[----:B------:R-:W2:Y:S01]  /*19010*/  LDL.LU R25, [R1+0x34] ;  /* 0x0000340001197983 */ /* 0x000ea20000300800 */
[----:B------:R-:W-:Y:S01]  /*19020*/  @!P6 IMAD.IADD R106, R106, 0x1, -R4 ;  /* 0x000000016a6ae824 */ /* 0x000fe200078e0a04 */
[C---:B------:R-:W-:Y:S01]  /*19030*/  ISETP.GT.U32.AND P6, PT, R4.reuse, R109, PT ;  /* 0x0000006d0400720c */ /* 0x040fe20003fc4070 */
[----:B------:R-:W-:Y:S01]  /*19040*/  @!P3 IMAD.MOV R13, RZ, RZ, -R13 ;  /* 0x000000ffff0db224 */ /* 0x000fe200078e0a0d */
[C---:B------:R-:W-:Y:S01]  /*19050*/  ISETP.GT.U32.AND P3, PT, R4.reuse, R107, PT ;  /* 0x0000006b0400720c */ /* 0x040fe20003f64070 */
[----:B------:R-:W-:Y:S01]  /*19060*/  IMAD.MOV.U32 R8, RZ, RZ, R5 ;  /* 0x000000ffff087224 */ /* 0x000fe200078e0005 */
[----:B------:R-:W-:Y:S01]  /*19070*/  ISETP.GT.U32.AND P4, PT, R4, R106, PT ;  /* 0x0000006a0400720c */ /* 0x000fe20003f84070 */
[----:B------:R-:W-:-:S02]  /*19080*/  @!P5 IMAD.MOV R14, RZ, RZ, -R14 ;  /* 0x000000ffff0ed224 */ /* 0x000fc400078e0a0e */
[----:B------:R-:W-:Y:S01]  /*19090*/  @!P2 IMAD.MOV R8, RZ, RZ, -R8 ;  /* 0x000000ffff08a224 */ /* 0x000fe200078e0a08 */
[C---:B------:R-:W-:Y:S01]  /*190a0*/  ISETP.GT.U32.AND P2, PT, R4.reuse, R108, PT ;  /* 0x0000006c0400720c */ /* 0x040fe20003f44070 */
[----:B------:R-:W-:Y:S02]  /*190b0*/  @!P1 IMAD.MOV R15, RZ, RZ, -R15 ;  /* 0x000000ffff0f9224 */ /* 0x000fe400078e0a0f */
[C---:B------:R-:W-:Y:S02]  /*190c0*/  IMAD R9, R4.reuse, R50, R9 ;  /* 0x0000003204097224 */ /* 0x040fe400078e0209 */
[--C-:B------:R-:W-:Y:S01]  /*190d0*/  @!P6 IMAD.IADD R109, R109, 0x1, -R4.reuse ;  /* 0x000000016d6de824 */ /* 0x100fe200078e0a04 */
[C---:B------:R-:W-:Y:S01]  /*190e0*/  ISETP.GT.U32.AND P6, PT, R4.reuse, R11, PT ;  /* 0x0000000b0400720c */ /* 0x040fe20003fc4070 */
[----:B------:R-:W-:Y:S01]  /*190f0*/  @!P3 IMAD.IADD R107, R107, 0x1, -R4 ;  /* 0x000000016b6bb824 */ /* 0x000fe200078e0a04 */
[C---:B------:R-:W-:Y:S01]  /*19100*/  ISETP.GT.U32.AND P3, PT, R4.reuse, R7, PT ;  /* 0x000000070400720c */ /* 0x040fe20003f64070 */
[C---:B------:R-:W-:Y:S01]  /*19110*/  IMAD R5, R4.reuse, R19, R0 ;  /* 0x0000001304057224 */ /* 0x040fe200078e0200 */
[----:B------:R-:W-:-:S09]  /*19120*/  ISETP.GT.U32.AND P5, PT, R4, R109, PT ;  /* 0x0000006d0400720c */ /* 0x000fd20003fa4070 */
[--C-:B------:R-:W-:Y:S01]  /*19130*/  @!P6 IMAD.IADD R11, R11, 0x1, -R4.reuse ;  /* 0x000000010b0be824 */ /* 0x100fe200078e0a04 */
[----:B------:R-:W-:Y:S01]  /*19140*/  ISETP.GT.U32.AND P6, PT, R4, R10, PT ;  /* 0x0000000a0400720c */ /* 0x000fe20003fc4070 */
[--C-:B------:R-:W-:Y:S01]  /*19150*/  @!P3 IMAD.IADD R7, R7, 0x1, -R4.reuse ;  /* 0x000000010707b824 */ /* 0x100fe200078e0a04 */
[----:B------:R-:W-:Y:S01]  /*19160*/  ISETP.GE.AND P3, PT, R46, RZ, PT ;  /* 0x000000ff2e00720c */ /* 0x000fe20003f66270 */
[----:B------:R-:W-:Y:S01]  /*19170*/  IMAD.MOV.U32 R46, RZ, RZ, R45 ;  /* 0x000000ffff2e7224 */ /* 0x000fe200078e002d */
[----:B------:R-:W-:Y:S01]  /*19180*/  ISETP.GT.U32.AND P1, PT, R4, R11, PT ;  /* 0x0000000b0400720c */ /* 0x000fe20003f24070 */
[----:B------:R-:W1:Y:S08]  /*19190*/  S2R R45, SR_TID.X ;  /* 0x00000000002d7919 */ /* 0x000e700000002100 */
[----:B------:R-:W-:-:S02]  /*191a0*/  @!P6 IMAD.IADD R10, R10, 0x1, -R4 ;  /* 0x000000010a0ae824 */ /* 0x000fc400078e0a04 */
[----:B------:R-:W-:-:S03]  /*191b0*/  @!P4 IMAD.IADD R106, R106, 0x1, -R4 ;  /* 0x000000016a6ac824 */ /* 0x000fc600078e0a04 */
[C---:B------:R-:W-:Y:S02]  /*191c0*/  ISETP.GT.U32.AND P6, PT, R4.reuse, R10, PT ;  /* 0x0000000a0400720c */ /* 0x040fe40003fc4070 */
[----:B------:R-:W-:Y:S01]  /*191d0*/  ISETP.GT.U32.AND P4, PT, R4, R9, PT ;  /* 0x000000090400720c */ /* 0x000fe20003f84070 */
[--C-:B------:R-:W-:Y:S01]  /*191e0*/  @!P2 IMAD.IADD R108, R108, 0x1, -R4.reuse ;  /* 0x000000016c6ca824 */ /* 0x100fe200078e0a04 */
[C---:B------:R-:W-:Y:S01]  /*191f0*/  ISETP.GT.U32.AND P2, PT, R4.reuse, R5, PT ;  /* 0x000000050400720c */ /* 0x040fe20003f44070 */
[--C-:B------:R-:W-:Y:S01]  /*19200*/  @!P5 IMAD.IADD R109, R109, 0x1, -R4.reuse ;  /* 0x000000016d6dd824 */ /* 0x100fe200078e0a04 */
[----:B------:R-:W-:Y:S01]  /*19210*/  ISETP.GT.U32.AND P5, PT, R4, R110, PT ;  /* 0x0000006e0400720c */ /* 0x000fe20003fa4070 */
[----:B------:R-:W-:Y:S01]  /*19220*/  @!P1 IMAD.IADD R11, R11, 0x1, -R4 ;  /* 0x000000010b0b9824 */ /* 0x000fe200078e0a04 */
[----:B------:R-:W-:-:S05]  /*19230*/  ISETP.GE.AND P1, PT, R49, RZ, PT ;  /* 0x000000ff3100720c */ /* 0x000fca0003f26270 */
[----:B------:R-:W-:Y:S02]  /*19240*/  @!P6 IADD3 R10, PT, PT, R10, -R4, RZ ;  /* 0x800000040a0ae210 */ /* 0x000fe40007ffe0ff */
[----:B------:R-:W-:Y:S01]  /*19250*/  ISETP.GE.AND P6, PT, R48, RZ, PT ;  /* 0x000000ff3000720c */ /* 0x000fe20003fc6270 */
[--C-:B------:R-:W-:Y:S01]  /*19260*/  @!P4 IMAD.IADD R9, R9, 0x1, -R4.reuse ;  /* 0x000000010909c824 */ /* 0x100fe200078e0a04 */
[----:B------:R-:W-:Y:S01]  /*19270*/  ISETP.GE.AND P4, PT, R47, RZ, PT ;  /* 0x000000ff2f00720c */ /* 0x000fe20003f86270 */
[--C-:B------:R-:W-:Y:S02]  /*19280*/  @!P2 IMAD.IADD R5, R5, 0x1, -R4.reuse ;  /* 0x000000010505a824 */ /* 0x100fe400078e0a04 */
[----:B------:R-:W-:Y:S01]  /*19290*/  @!P5 IMAD.IADD R110, R110, 0x1, -R4 ;  /* 0x000000016e6ed824 */ /* 0x000fe200078e0a04 */
[C---:B------:R-:W-:Y:S01]  /*192a0*/  ISETP.GT.U32.AND P2, PT, R4.reuse, R9, PT ;  /* 0x000000090400720c */ /* 0x040fe20003f44070 */
[----:B------:R-:W-:Y:S01]  /*192b0*/  @!P1 IMAD.MOV R16, RZ, RZ, -R16 ;  /* 0x000000ffff109224 */ /* 0x000fe200078e0a10 */
[----:B------:R-:W-:-:S02]  /*192c0*/  ISETP.GT.U32.AND P5, PT, R4, R5, PT ;  /* 0x000000050400720c */ /* 0x000fc40003fa4070 */
[----:B------:R-:W-:-:S03]  /*192d0*/  ISETP.GT.U32.AND P1, PT, R4, R7, PT ;  /* 0x000000070400720c */ /* 0x000fc60003f24070 */
[----:B------:R-:W-:Y:S01]  /*192e0*/  @!P6 IMAD.MOV R17, RZ, RZ, -R17 ;  /* 0x000000ffff11e224 */ /* 0x000fe200078e0a11 */
[----:B------:R-:W-:Y:S01]  /*192f0*/  ISETP.GT.U32.AND P6, PT, R4, R110, PT ;  /* 0x0000006e0400720c */ /* 0x000fe20003fc4070 */
[----:B------:R-:W-:Y:S01]  /*19300*/  @!P4 IMAD.MOV R18, RZ, RZ, -R18 ;  /* 0x000000ffff12c224 */ /* 0x000fe200078e0a12 */
[----:B-1----:R-:W-:Y:S02]  /*19310*/  LOP3.LUT R0, R45, 0x7f, RZ, 0xc0, !PT ;  /* 0x0000007f2d007812 */ /* 0x002fe400078ec0ff */
[----:B------:R-:W-:Y:S01]  /*19320*/  ISETP.GE.AND P4, PT, R46, RZ, PT ;  /* 0x000000ff2e00720c */ /* 0x000fe20003f86270 */
[----:B------:R-:W-:Y:S02]  /*19330*/  IMAD.MOV.U32 R46, RZ, RZ, R44 ;  /* 0x000000ffff2e7224 */ /* 0x000fe400078e002c */
[----:B------:R-:W-:Y:S02]  /*19340*/  IMAD.MOV.U32 R45, RZ, RZ, R43 ;  /* 0x000000ffff2d7224 */ /* 0x000fe400078e002b */
[----:B------:R-:W-:-:S02]  /*19350*/  IMAD.MOV.U32 R44, RZ, RZ, R42 ;  /* 0x000000ffff2c7224 */ /* 0x000fc400078e002a */
[----:B----4-:R-:W-:Y:S02]  /*19360*/  IMAD R0, R0, UR61, RZ ;  /* 0x0000003d00007c24 */ /* 0x010fe4000f8e02ff */
[----:B------:R-:W-:Y:S02]  /*19370*/  IMAD.MOV.U32 R43, RZ, RZ, R41 ;  /* 0x000000ffff2b7224 */ /* 0x000fe400078e0029 */
[----:B------:R-:W-:Y:S01]  /*19380*/  IMAD.MOV.U32 R42, RZ, RZ, R40 ;  /* 0x000000ffff2a7224 */ /* 0x000fe200078e0028 */
[----:B------:R-:W-:Y:S01]  /*19390*/  MOV R40, R38 ;  /* 0x0000002600287202 */ /* 0x000fe20000000f00 */
[----:B------:R-:W-:Y:S02]  /*193a0*/  IMAD.MOV.U32 R41, RZ, RZ, R39 ;  /* 0x000000ffff297224 */ /* 0x000fe400078e0027 */
[----:B------:R-:W-:Y:S02]  /*193b0*/  IMAD.MOV.U32 R39, RZ, RZ, R37 ;  /* 0x000000ffff277224 */ /* 0x000fe400078e0025 */
[----:B------:R-:W-:-:S02]  /*193c0*/  IMAD.MOV.U32 R38, RZ, RZ, R36 ;  /* 0x000000ffff267224 */ /* 0x000fc400078e0024 */
[----:B------:R-:W-:Y:S01]  /*193d0*/  IMAD.MOV.U32 R37, RZ, RZ, R35 ;  /* 0x000000ffff257224 */ /* 0x000fe200078e0023 */
[----:B------:R-:W-:Y:S01]  /*193e0*/  MOV R47, R42 ;  /* 0x0000002a002f7202 */ /* 0x000fe20000000f00 */
[----:B------:R-:W-:Y:S02]  /*193f0*/  IMAD.MOV.U32 R36, RZ, RZ, R34 ;  /* 0x000000ffff247224 */ /* 0x000fe400078e0022 */
[----:B------:R-:W-:Y:S02]  /*19400*/  IMAD.MOV.U32 R35, RZ, RZ, R28 ;  /* 0x000000ffff237224 */ /* 0x000fe400078e001c */
[--C-:B------:R-:W-:Y:S01]  /*19410*/  @!P5 IMAD.IADD R5, R5, 0x1, -R4.reuse ;  /* 0x000000010505d824 */ /* 0x100fe200078e0a04 */
[----:B------:R-:W-:Y:S01]  /*19420*/  LEA R12, P5, R0, UR10, 0x2 ;  /* 0x0000000a000c7c11 */ /* 0x000fe2000f8a10ff */
[--C-:B------:R-:W-:Y:S01]  /*19430*/  @!P2 IMAD.IADD R9, R9, 0x1, -R4.reuse ;  /* 0x000000010909a824 */ /* 0x100fe200078e0a04 */
[----:B------:R-:W-:Y:S01]  /*19440*/  ISETP.NE.AND P2, PT, RZ, UR68, PT ;  /* 0x00000044ff007c0c */ /* 0x000fe2000bf45270 */
[----:B------:R-:W-:Y:S01]  /*19450*/  @!P1 IMAD.IADD R7, R7, 0x1, -R4 ;  /* 0x0000000107079824 */ /* 0x000fe200078e0a04 */
[----:B------:R-:W-:Y:S01]  /*19460*/  LOP3.LUT R19, RZ, UR68, RZ, 0x33, !PT ;  /* 0x00000044ff137c12 */ /* 0x000fe2000f8e33ff */
[----:B------:R-:W-:Y:S01]  /*19470*/  IMAD.MOV.U32 R34, RZ, RZ, R27 ;  /* 0x000000ffff227224 */ /* 0x000fe200078e001b */
[----:B------:R-:W-:Y:S01]  /*19480*/  ISETP.GE.AND P1, PT, R113, RZ, PT ;  /* 0x000000ff7100720c */ /* 0x000fe20003f26270 */
[----:B------:R-:W-:Y:S01]  /*19490*/  IMAD.MOV.U32 R28, RZ, RZ, R26 ;  /* 0x000000ffff1c7224 */ /* 0x000fe200078e001a */
[----:B------:R-:W3:Y:S01]  /*194a0*/  LDL.LU R113, [R1+0x1938] ;  /* 0x0019380001717983 */ /* 0x000ee20000300800 */
[----:B------:R-:W-:Y:S01]  /*194b0*/  IMAD.MOV.U32 R26, RZ, RZ, R21 ;  /* 0x000000ffff1a7224 */ /* 0x000fe200078e0015 */
[----:B------:R-:W1:Y:S01]  /*194c0*/  LDCU UR68, c[0x0][0x3b0] ;  /* 0x00007600ff4477ac */ /* 0x000e620008000800 */
[----:B------:R-:W-:Y:S01]  /*194d0*/  @!P6 IMAD.IADD R110, R110, 0x1, -R4 ;  /* 0x000000016e6ee824 */ /* 0x000fe200078e0a04 */
[----:B------:R-:W-:Y:S01]  /*194e0*/  ISETP.GE.AND P6, PT, R112, RZ, PT ;  /* 0x000000ff7000720c */ /* 0x000fe20003fc6270 */
[----:B------:R-:W-:Y:S01]  /*194f0*/  IMAD.MOV.U32 R50, RZ, RZ, R45 ;  /* 0x000000ffff327224 */ /* 0x000fe200078e002d */
[----:B------:R-:W4:Y:S01]  /*19500*/  LDL.LU R112, [R1+0x1934] ;  /* 0x0019340001707983 */ /* 0x000f220000300800 */
[----:B------:R-:W-:Y:S01]  /*19510*/  IMAD.MOV.U32 R51, RZ, RZ, R46 ;  /* 0x000000ffff337224 */ /* 0x000fe200078e002e */
[----:B------:R-:W1:Y:S01]  /*19520*/  LDCU UR10, c[0x0][0x3b0] ;  /* 0x00007600ff0a77ac */ /* 0x000e620008000800 */
[----:B------:R-:W-:-:S02]  /*19530*/  IMAD.MOV.U32 R48, RZ, RZ, R43 ;  /* 0x000000ffff307224 */ /* 0x000fc400078e002b */
[----:B------:R-:W-:Y:S02]  /*19540*/  IMAD.MOV.U32 R45, RZ, RZ, R40 ;  /* 0x000000ffff2d7224 */ /* 0x000fe400078e0028 */
[----:B------:R-:W-:Y:S01]  /*19550*/  IMAD.MOV.U32 R42, RZ, RZ, R37 ;  /* 0x000000ffff2a7224 */ /* 0x000fe200078e0025 */
[----:B------:R-:W-:Y:S01]  /*19560*/  LEA.HI.X.SX32 R4, R0, UR11, 0x2, P5 ;  /* 0x0000000b00047c11 */ /* 0x000fe2000a8f16ff */
[----:B------:R-:W-:Y:S02]  /*19570*/  IMAD.MOV.U32 R49, RZ, RZ, R44 ;  /* 0x000000ffff317224 */ /* 0x000fe400078e002c */
[----:B------:R-:W-:Y:S02]  /*19580*/  IMAD.MOV.U32 R46, RZ, RZ, R41 ;  /* 0x000000ffff2e7224 */ /* 0x000fe400078e0029 */
[----:B------:R-:W-:Y:S02]  /*19590*/  IMAD.MOV.U32 R43, RZ, RZ, R38 ;  /* 0x000000ffff2b7224 */ /* 0x000fe400078e0026 */
[----:B------:R-:W-:Y:S01]  /*195a0*/  IMAD.MOV.U32 R40, RZ, RZ, R35 ;  /* 0x000000ffff287224 */ /* 0x000fe200078e0023 */
[----:B------:R-:W-:Y:S01]  /*195b0*/  SEL R0, R19, R111, !P2 ;  /* 0x0000006f13007207 */ /* 0x000fe20005000000 */
[----:B------:R-:W-:-:S02]  /*195c0*/  IMAD.MOV.U32 R44, RZ, RZ, R39 ;  /* 0x000000ffff2c7224 */ /* 0x000fc400078e0027 */
[----:B------:R-:W-:Y:S01]  /*195d0*/  IMAD.MOV.U32 R52, RZ, RZ, R47 ;  /* 0x000000ffff347224 */ /* 0x000fe200078e002f */
[----:B------:R-:W-:Y:S01]  /*195e0*/  MOV R55, R50 ;  /* 0x0000003200377202 */ /* 0x000fe20000000f00 */
[----:B------:R-:W-:Y:S01]  /*195f0*/  IMAD.MOV.U32 R41, RZ, RZ, R36 ;  /* 0x000000ffff297224 */ /* 0x000fe200078e0024 */
[C---:B------:R-:W-:Y:S01]  /*19600*/  SEL R151, R19.reuse, R151, !P2 ;  /* 0x0000009713977207 */ /* 0x040fe20005000000 */
        /* <DEDUP_REMOVED lines=125> */
[----:B------:R-:W-:Y:S01]  /*19de0*/  SEL R211, R19, R211, !P2 ;  /* 0x000000d313d37207 */ /* 0x000fe20005000000 */
[----:B------:R-:W-:-:S02]  /*19df0*/  IMAD.MOV.U32 R54, RZ, RZ, R49 ;  /* 0x000000ffff367224 */ /* 0x000fc400078e0031 */
[----:B--2---:R-:W-:Y:S01]  /*19e00*/  IMAD.MOV.U32 R27, RZ, RZ, R25 ;  /* 0x000000ffff1b7224 */ /* 0x004fe200078e0019 */
[C---:B------:R-:W-:Y:S01]  /*19e10*/  SEL R212, R19.reuse, R212, !P2 ;  /* 0x000000d413d47207 */ /* 0x040fe20005000000 */
[----:B------:R-:W-:Y:S01]  /*19e20*/  IMAD.MOV.U32 R25, RZ, RZ, R6 ;  /* 0x000000ffff197224 */ /* 0x000fe200078e0006 */
[C---:B------:R-:W-:Y:S01]  /*19e30*/  SEL R213, R19.reuse, R213, !P2 ;  /* 0x000000d513d57207 */ /* 0x040fe20005000000 */
[----:B------:R-:W2:Y:S01]  /*19e40*/  LDL.LU R6, [R1+0xd4] ;  /* 0x0000d40001067983 */ /* 0x000ea20000300800 */
[----:B------:R-:W-:Y:S01]  /*19e50*/  IMAD.MOV.U32 R37, RZ, RZ, R27 ;  /* 0x000000ffff257224 */ /* 0x000fe200078e001b */
[C---:B------:R-:W-:Y:S01]  /*19e60*/  SEL R214, R19.reuse, R214, !P2 ;  /* 0x000000d613d67207 */ /* 0x040fe20005000000 */
[----:B------:R-:W-:Y:S01]  /*19e70*/  IMAD.MOV.U32 R27, RZ, RZ, R22 ;  /* 0x000000ffff1b7224 */ /* 0x000fe200078e0016 */
[----:B------:R-:W2:Y:S01]  /*19e80*/  LDL.LU R21, [R1+0xd0] ;  /* 0x0000d00001157983 */ /* 0x000ea20000300800 */
[----:B------:R-:W-:Y:S01]  /*19e90*/  IMAD.MOV.U32 R35, RZ, RZ, R25 ;  /* 0x000000ffff237224 */ /* 0x000fe200078e0019 */
[----:B------:R-:W-:-:S02]  /*19ea0*/  SEL R215, R19, R215, !P2 ;  /* 0x000000d713d77207 */ /* 0x000fc40005000000 */
[C---:B------:R-:W-:Y:S01]  /*19eb0*/  SEL R216, R19.reuse, R216, !P2 ;  /* 0x000000d813d87207 */ /* 0x040fe20005000000 */
[----:B------:R-:W2:Y:S01]  /*19ec0*/  LDL.LU R111, [R1+0x1930] ;  /* 0x00193000016f7983 */ /* 0x000ea20000300800 */
[----:B------:R-:W-:Y:S01]  /*19ed0*/  IMAD.MOV.U32 R39, RZ, RZ, R37 ;  /* 0x000000ffff277224 */ /* 0x000fe200078e0025 */
[C---:B------:R-:W-:Y:S02]  /*19ee0*/  SEL R217, R19.reuse, R217, !P2 ;  /* 0x000000d913d97207 */ /* 0x040fe40005000000 */
[C---:B------:R-:W-:Y:S01]  /*19ef0*/  SEL R218, R19.reuse, R218, !P2 ;  /* 0x000000da13da7207 */ /* 0x040fe20005000000 */
[----:B------:R-:W2:Y:S01]  /*19f00*/  LDL.LU R22, [R1+0xcc] ;  /* 0x0000cc0001167983 */ /* 0x000ea20000300800 */
[----:B------:R-:W-:Y:S01]  /*19f10*/  IMAD.MOV.U32 R37, RZ, RZ, R35 ;  /* 0x000000ffff257224 */ /* 0x000fe200078e0023 */
[C---:B------:R-:W-:Y:S02]  /*19f20*/  SEL R219, R19.reuse, R219, !P2 ;  /* 0x000000db13db7207 */ /* 0x040fe40005000000 */
[C---:B------:R-:W-:Y:S01]  /*19f30*/  SEL R220, R19.reuse, R220, !P2 ;  /* 0x000000dc13dc7207 */ /* 0x040fe20005000000 */
[----:B------:R-:W2:Y:S01]  /*19f40*/  LDL.LU R23, [R1+0xc8] ;  /* 0x0000c80001177983 */ /* 0x000ea20000300800 */
[----:B------:R-:W-:Y:S01]  /*19f50*/  IMAD.MOV.U32 R34, RZ, RZ, R27 ;  /* 0x000000ffff227224 */ /* 0x000fe200078e001b */
[----:B------:R-:W-:-:S02]  /*19f60*/  SEL R221, R19, R221, !P2 ;  /* 0x000000dd13dd7207 */ /* 0x000fc40005000000 */
[C---:B------:R-:W-:Y:S01]  /*19f70*/  SEL R222, R19.reuse, R222, !P2 ;  /* 0x000000de13de7207 */ /* 0x040fe20005000000 */
[----:B------:R-:W2:Y:S01]  /*19f80*/  LDL.LU R24, [R1+0xc4] ;  /* 0x0000c40001187983 */ /* 0x000ea20000300800 */
[----:B------:R-:W-:Y:S02]  /*19f90*/  MOV R35, R28 ;  /* 0x0000001c00237202 */ /* 0x000fe40000000f00 */
[C---:B------:R-:W-:Y:S01]  /*19fa0*/  SEL R223, R19.reuse, R223, !P2 ;  /* 0x000000df13df7207 */ /* 0x040fe20005000000 */
[----:B------:R-:W2:Y:S01]  /*19fb0*/  LDL.LU R25, [R1+0xc0] ;  /* 0x0000c00001197983 */ /* 0x000ea20000300800 */
[C---:B------:R-:W-:Y:S02]  /*19fc0*/  SEL R224, R19.reuse, R224, !P2 ;  /* 0x000000e013e07207 */ /* 0x040fe40005000000 */
[C---:B------:R-:W-:Y:S01]  /*19fd0*/  SEL R225, R19.reuse, R225, !P2 ;  /* 0x000000e113e17207 */ /* 0x040fe20005000000 */
        /* <DEDUP_REMOVED lines=36> */
[----:B------:R-:W-:-:S02]  /*1a220*/  SEL R244, R19, R244, !P2 ;  /* 0x000000f413f47207 */ /* 0x000fc40005000000 */
[C---:B------:R-:W-:Y:S01]  /*1a230*/  SEL R245, R19.reuse, R245, !P2 ;  /* 0x000000f513f57207 */ /* 0x040fe20005000000 */
[----:B------:R-:W2:Y:S01]  /*1a240*/  LDL.LU R38, [R1+0x94] ;  /* 0x0000940001267983 */ /* 0x000ea20000300800 */
[C---:B------:R-:W-:Y:S02]  /*1a250*/  SEL R246, R19.reuse, R246, !P2 ;  /* 0x000000f613f67207 */ /* 0x040fe40005000000 */
        /* <DEDUP_REMOVED lines=9> */
[----:B------:R-:W-:Y:S01]  /*1a2f0*/  SEL R252, R19, R252, !P2 ;  /* 0x000000fc13fc7207 */ /* 0x000fe20005000000 */
[----:B------:R-:W-:Y:S01]  /*1a300*/  @!P3 IMAD.MOV R20, RZ, RZ, -R20 ;  /* 0x000000ffff14b224 */ /* 0x000fe200078e0a14 */
[----:B------:R-:W1:Y:S01]  /*1a310*/  LDCU UR11, c[0x0][0x3b0] ;  /* 0x00007600ff0b77ac */ /* 0x000e620008000800 */
[----:B------:R-:W2:Y:S01]  /*1a320*/  LDL.LU R42, [R1+0x84] ;  /* 0x00008400012a7983 */ /* 0x000ea20000300800 */
[----:B------:R-:W-:-:S03]  /*1a330*/  IMAD.MOV.U32 R57, RZ, RZ, R52 ;  /* 0x000000ffff397224 */ /* 0x000fc600078e0034 */
[----:B------:R-:W2:Y:S01]  /*1a340*/  LDL.LU R43, [R1+0x80] ;  /* 0x00008000012b7983 */ /* 0x000ea20000300800 */
[----:B------:R-:W-:-:S03]  /*1a350*/  IMAD.MOV.U32 R53, RZ, RZ, R48 ;  /* 0x000000ffff357224 */ /* 0x000fc600078e0030 */
[----:B------:R-:W2:Y:S01]  /*1a360*/  LDL.LU R51, [R1+0x1c] ;  /* 0x00001c0001337983 */ /* 0x000ea20000300800 */
[----:B------:R-:W-:-:S03]  /*1a370*/  IMAD.MOV.U32 R52, RZ, RZ, R47 ;  /* 0x000000ffff347224 */ /* 0x000fc600078e002f */
[----:B------:R-:W2:Y:S04]  /*1a380*/  LDL.LU R50, [R1+0x18] ;  /* 0x0000180001327983 */ /* 0x000ea80000300800 */
[----:B------:R-:W2:Y:S04]  /*1a390*/  LDL.LU R49, [R1+0x14] ;  /* 0x0000140001317983 */ /* 0x000ea80000300800 */
[----:B------:R-:W2:Y:S04]  /*1a3a0*/  LDL.LU R48, [R1+0x10] ;  /* 0x0000100001307983 */ /* 0x000ea80000300800 */
[----:B------:R-:W2:Y:S01]  /*1a3b0*/  LDL.LU R47, [R1+0x8] ;  /* 0x00000800012f7983 */ /* 0x000ea20000300800 */
[----:B------:R-:W-:-:S02]  /*1a3c0*/  SEL R79, R19, R68, !P2 ;  /* 0x00000044134f7207 */ /* 0x000fc40005000000 */
[C---:B------:R-:W-:Y:S02]  /*1a3d0*/  SEL R68, R19.reuse, R57, !P2 ;  /* 0x0000003913447207 */ /* 0x040fe40005000000 */
[C---:B------:R-:W-:Y:S02]  /*1a3e0*/  SEL R78, R19.reuse, R67, !P2 ;  /* 0x00000043134e7207 */ /* 0x040fe40005000000 */
[C---:B------:R-:W-:Y:S02]  /*1a3f0*/  SEL R67, R19.reuse, R56, !P2 ;  /* 0x0000003813437207 */ /* 0x040fe40005000000 */
[C---:B------:R-:W-:Y:S02]  /*1a400*/  SEL R80, R19.reuse, R69, !P2 ;  /* 0x0000004513507207 */ /* 0x040fe40005000000 */
[C---:B----4-:R-:W-:Y:S02]  /*1a410*/  SEL R56, R19.reuse, R112, !P2 ;  /* 0x0000007013387207 */ /* 0x050fe40005000000 */
[----:B------:R-:W-:-:S02]  /*1a420*/  SEL R69, R19, R58, !P2 ;  /* 0x0000003a13457207 */ /* 0x000fc40005000000 */
[C---:B------:R-:W-:Y:S02]  /*1a430*/  SEL R77, R19.reuse, R66, !P2 ;  /* 0x00000042134d7207 */ /* 0x040fe40005000000 */
[C---:B------:R-:W-:Y:S02]  /*1a440*/  SEL R76, R19.reuse, R65, !P2 ;  /* 0x00000041134c7207 */ /* 0x040fe40005000000 */
[C---:B------:R-:W-:Y:S02]  /*1a450*/  SEL R66, R19.reuse, R55, !P2 ;  /* 0x0000003713427207 */ /* 0x040fe40005000000 */
[C---:B------:R-:W-:Y:S02]  /*1a460*/  SEL R65, R19.reuse, R54, !P2 ;  /* 0x0000003613417207 */ /* 0x040fe40005000000 */
[C---:B---3--:R-:W-:Y:S02]  /*1a470*/  SEL R55, R19.reuse, R113, !P2 ;  /* 0x0000007113377207 */ /* 0x048fe40005000000 */
[----:B------:R-:W-:-:S02]  /*1a480*/  SEL R54, R19, R114, !P2 ;  /* 0x0000007213367207 */ /* 0x000fc40005000000 */
[C---:B------:R-:W-:Y:S02]  /*1a490*/  SEL R75, R19.reuse, R64, !P2 ;  /* 0x00000040134b7207 */ /* 0x040fe40005000000 */
[C---:B------:R-:W-:Y:S02]  /*1a4a0*/  SEL R74, R19.reuse, R63, !P2 ;  /* 0x0000003f134a7207 */ /* 0x040fe40005000000 */
[C---:B------:R-:W-:Y:S02]  /*1a4b0*/  SEL R64, R19.reuse, R53, !P2 ;  /* 0x0000003513407207 */ /* 0x040fe40005000000 */
[C---:B------:R-:W-:Y:S02]  /*1a4c0*/  SEL R73, R19.reuse, R62, !P2 ;  /* 0x0000003e13497207 */ /* 0x040fe40005000000 */
[C---:B------:R-:W-:Y:S02]  /*1a4d0*/  SEL R63, R19.reuse, R52, !P2 ;  /* 0x00000034133f7207 */ /* 0x040fe40005000000 */
[----:B------:R-:W-:-:S02]  /*1a4e0*/  SEL R53, R19, R115, !P2 ;  /* 0x0000007313357207 */ /* 0x000fc40005000000 */
[C---:B------:R-:W-:Y:S02]  /*1a4f0*/  SEL R82, R19.reuse, R71, !P2 ;  /* 0x0000004713527207 */ /* 0x040fe40005000000 */
[C---:B------:R-:W-:Y:S02]  /*1a500*/  SEL R81, R19.reuse, R70, !P2 ;  /* 0x0000004613517207 */ /* 0x040fe40005000000 */
[C---:B------:R-:W-:Y:S02]  /*1a510*/  SEL R72, R19.reuse, R61, !P2 ;  /* 0x0000003d13487207 */ /* 0x040fe40005000000 */
[C---:B------:R-:W-:Y:S02]  /*1a520*/  SEL R52, R19.reuse, R116, !P2 ;  /* 0x0000007413347207 */ /* 0x040fe40005000000 */
[C---:B------:R-:W-:Y:S02]  /*1a530*/  SEL R70, R19.reuse, R59, !P2 ;  /* 0x0000003b13467207 */ /* 0x040fe40005000000 */
[----:B------:R-:W-:Y:S01]  /*1a540*/  SEL R71, R19, R60, !P2 ;  /* 0x0000003c13477207 */ /* 0x000fe20005000000 */
[----:B------:R-:W-:-:S02]  /*1a550*/  IMAD R82, R82, UR67, RZ ;  /* 0x0000004352527c24 */ /* 0x000fc4000f8e02ff */
[----:B------:R-:W-:Y:S02]  /*1a560*/  IMAD R81, R81, UR67, RZ ;  /* 0x0000004351517c24 */ /* 0x000fe4000f8e02ff */
[----:B------:R-:W-:Y:S02]  /*1a570*/  IMAD R80, R80, UR67, RZ ;  /* 0x0000004350507c24 */ /* 0x000fe4000f8e02ff */
[----:B------:R-:W-:Y:S02]  /*1a580*/  IMAD R79, R79, UR67, RZ ;  /* 0x000000434f4f7c24 */ /* 0x000fe4000f8e02ff */
[----:B------:R-:W-:Y:S02]  /*1a590*/  IMAD R78, R78, UR67, RZ ;  /* 0x000000434e4e7c24 */ /* 0x000fe4000f8e02ff */
[----:B------:R-:W-:Y:S02]  /*1a5a0*/  IMAD R77, R77, UR67, RZ ;  /* 0x000000434d4d7c24 */ /* 0x000fe4000f8e02ff */
        /* <DEDUP_REMOVED lines=18> */
[----:B------:R-:W-:Y:S01]  /*1a6d0*/  IMAD R52, R52, UR67, RZ ;  /* 0x0000004334347c24 */ /* 0x000fe2000f8e02ff */
[----:B--2---:R-:W-:-:S02]  /*1a6e0*/  SEL R57, R19, R111, !P2 ;  /* 0x0000006f13397207 */ /* 0x004fc40005000000 */
        /* <DEDUP_REMOVED lines=8> */
[----:B------:R-:W-:-:S03]  /*1a770*/  SEL R46, R19, R46, !P2 ;  /* 0x0000002e132e7207 */ /* 0x000fc60005000000 */
[----:B------:R-:W-:Y:S01]  /*1a780*/  IMAD.MOV.U32 R112, RZ, RZ, R45 ;  /* 0x000000ffff707224 */ /* 0x000fe200078e002d */
[C---:B------:R-:W-:Y:S01]  /*1a790*/  SEL R44, R19.reuse, R44, !P2 ;  /* 0x0000002c132c7207 */ /* 0x040fe20005000000 */
[----:B------:R-:W-:Y:S01]  /*1a7a0*/  IMAD.MOV.U32 R111, RZ, RZ, R46 ;  /* 0x000000ffff6f7224 */ /* 0x000fe200078e002e */
[C---:B------:R-:W-:Y:S02]  /*1a7b0*/  SEL R46, R19.reuse, R122, !P2 ;  /* 0x0000007a132e7207 */ /* 0x040fe40005000000 */
[C---:B------:R-:W-:Y:S01]  /*1a7c0*/  SEL R45, R19.reuse, R123, !P2 ;  /* 0x0000007b132d7207 */ /* 0x040fe20005000000 */
[----:B------:R-:W-:Y:S01]  /*1a7d0*/  IMAD.MOV.U32 R122, RZ, RZ, R111 ;  /* 0x000000ffff7a7224 */ /* 0x000fe200078e006f */
[C---:B------:R-:W-:Y:S01]  /*1a7e0*/  SEL R28, R19.reuse, R28, !P2 ;  /* 0x0000001c131c7207 */ /* 0x040fe20005000000 */
[----:B------:R-:W-:Y:S01]  /*1a7f0*/  IMAD.MOV.U32 R123, RZ, RZ, R112 ;  /* 0x000000ffff7b7224 */ /* 0x000fe200078e0070 */
[C---:B------:R-:W-:Y:S02]  /*1a800*/  SEL R27, R19.reuse, R27, !P2 ;  /* 0x0000001b131b7207 */ /* 0x040fe40005000000 */
        /* <DEDUP_REMOVED lines=8> */
[----:B------:R-:W-:Y:S01]  /*1a890*/  SEL R43, R19, R43, !P2 ;  /* 0x0000002b132b7207 */ /* 0x000fe20005000000 */
[----:B------:R-:W-:Y:S01]  /*1a8a0*/  IMAD.MOV.U32 R113, RZ, RZ, R41 ;  /* 0x000000ffff717224 */ /* 0x000fe200078e0029 */
[----:B------:R-:W-:-:S03]  /*1a8b0*/  MOV R112, R42 ;  /* 0x0000002a00707202 */ /* 0x000fc60000000f00 */
        /* <DEDUP_REMOVED lines=29> */
[----:B------:R-:W2:Y:S01]  /*1aa90*/  LDL.LU R140, [R1+0x1a4] ;  /* 0x0001a400018c7983 */ /* 0x000ea20000300800 */
[C---:B------:R-:W-:Y:S01]  /*1aaa0*/  SEL R27, R19.reuse, R141, !P2 ;  /* 0x0000008d131b7207 */ /* 0x040fe20005000000 */
[----:B------:R-:W-:Y:S01]  /*1aab0*/  IMAD.MOV.U32 R115, RZ, RZ, R39 ;  /* 0x000000ffff737224 */ /* 0x000fe200078e0027 */
[C---:B------:R-:W-:Y:S01]  /*1aac0*/  SEL R62, R19.reuse, R51, !P2 ;  /* 0x00000033133e7207 */ /* 0x040fe20005000000 */
[----:B------:R-:W-:Y:S01]  /*1aad0*/  IMAD.MOV.U32 R139, RZ, RZ, R128 ;  /* 0x000000ffff8b7224 */ /* 0x000fe200078e0080 */
[C---:B------:R-:W-:Y:S01]  /*1aae0*/  SEL R26, R19.reuse, R142, !P2 ;  /* 0x0000008e131a7207 */ /* 0x040fe20005000000 */
[----:B------:R-:W-:Y:S01]  /*1aaf0*/  IMAD.MOV.U32 R127, RZ, RZ, R25 ;  /* 0x000000ffff7f7224 */ /* 0x000fe200078e0019 */
[----:B------:R-:W3:Y:S01]  /*1ab00*/  LDL.LU R141, [R1+0x1bc] ;  /* 0x0001bc00018d7983 */ /* 0x000ee20000300800 */
[C---:B------:R-:W-:Y:S01]  /*1ab10*/  SEL R61, R19.reuse, R50, !P2 ;  /* 0x00000032133d7207 */ /* 0x040fe20005000000 */
[----:B------:R-:W-:Y:S01]  /*1ab20*/  IMAD.MOV.U32 R116, RZ, RZ, R38 ;  /* 0x000000ffff747224 */ /* 0x000fe200078e0026 */
[C---:B------:R-:W-:Y:S01]  /*1ab30*/  SEL R51, R19.reuse, R117, !P2 ;  /* 0x0000007513337207 */ /* 0x040fe20005000000 */
[----:B------:R-:W-:Y:S01]  /*1ab40*/  IMAD.MOV.U32 R128, RZ, RZ, R24 ;  /* 0x000000ffff807224 */ /* 0x000fe200078e0018 */
[C---:B------:R-:W-:Y:S01]  /*1ab50*/  SEL R39, R19.reuse, R129, !P2 ;  /* 0x0000008113277207 */ /* 0x040fe20005000000 */
[----:B------:R-:W4:Y:S01]  /*1ab60*/  LDL.LU R142, [R1+0x1cc] ;  /* 0x0001cc00018e7983 */ /* 0x000f220000300800 */
        /* <DEDUP_REMOVED lines=16> */
[----:B------:R-:W-:-:S02]  /*1ac70*/  SEL R23, R19, R145, !P2 ;  /* 0x0000009113177207 */ /* 0x000fc40005000000 */
        /* <DEDUP_REMOVED lines=16> */
[----:B------:R-:W-:-:S03]  /*1ad80*/  SEL R0, R19, R150, !P2 ;  /* 0x0000009613007207 */ /* 0x000fc60005000000 */
[----:B------:R-:W2:Y:S04]  /*1ad90*/  LDL.LU R149, [R1+0x204] ;  /* 0x0002040001957983 */ /* 0x000ea80000300800 */
[----:B------:R-:W2:Y:S04]  /*1ada0*/  LDL.LU R150, [R1+0x208] ;  /* 0x0002080001967983 */ /* 0x000ea80000300800 */
[----:B------:R1:W-:Y:S04]  /*1adb0*/  STL [R1+0x114], R82 ;  /* 0x0001145201007387 */ /* 0x0003e80000100800 */
[----:B-1----:R-:W2:Y:S04]  /*1adc0*/  LDL.LU R82, [R1+0x192c] ;  /* 0x00192c0001527983 */ /* 0x002ea80000300800 */
        /* <DEDUP_REMOVED lines=24> */
[----:B------:R1:W-:Y:S01]  /*1af50*/  STL [R1+0x1f4], R69 ;  /* 0x0001f44501007387 */ /* 0x0003e20000100800 */
[----:B------:R-:W-:-:S03]  /*1af60*/  IMAD R62, R62, UR67, RZ ;  /* 0x000000433e3e7c24 */ /* 0x000fc6000f8e02ff */
        /* <DEDUP_REMOVED lines=141> */
[----:B------:R1:W-:Y:S02]  /*1b840*/  STL [R1+0x8], R0 ;  /* 0x0000080001007387 */ /* 0x0003e40000100800 */
[----:B-1----:R-:W-:-:S02]  /*1b850*/  IMAD R0, R151, UR67, RZ ;  /* 0x0000004397007c24 */ /* 0x002fc4000f8e02ff */
[----:B------:R-:W-:-:S03]  /*1b860*/  IMAD R151, R153, UR67, RZ ;  /* 0x0000004399977c24 */ /* 0x000fc6000f8e02ff */
[----:B------:R1:W-:Y:S04]  /*1b870*/  STL [R1+0x318], R0 ;  /* 0x0003180001007387 */ /* 0x0003e80000100800 */
[----:B------:R3:W-:Y:S01]  /*1b880*/  STL [R1+0x31c], R152 ;  /* 0x00031c9801007387 */ /* 0x0007e20000100800 */
[----:B-1----:R-:W-:-:S03]  /*1b890*/  IMAD R0, R154, UR67, RZ ;  /* 0x000000439a007c24 */ /* 0x002fc6000f8e02ff */
[----:B------:R1:W-:Y:S01]  /*1b8a0*/  STL [R1+0x320], R151 ;  /* 0x0003209701007387 */ /* 0x0003e20000100800 */
[----:B---3--:R-:W-:-:S03]  /*1b8b0*/  IMAD R152, R155, UR67, RZ ;  /* 0x000000439b987c24 */ /* 0x008fc6000f8e02ff */
        /* <DEDUP_REMOVED lines=184> */
[----:B------:R-:W3:Y:S04]  /*1c440*/  LDL.LU R153, [R1+0x438] ;  /* 0x0004380001997983 */ /* 0x000ee80000300800 */
[----:B------:R2:W-:Y:S01]  /*1c450*/  STL [R1+0x798], R151 ;  /* 0x0007989701007387 */ /* 0x0005e20000100800 */
[----:B-1----:R-:W-:-:S03]  /*1c460*/  IMAD R152, R248, UR67, RZ ;  /* 0x00000043f8987c24 */ /* 0x002fc6000f8e02ff */
[----:B------:R1:W-:Y:S01]  /*1c470*/  STL [R1+0x79c], R0 ;  /* 0x00079c0001007387 */ /* 0x0003e20000100800 */
[----:B------:R-:W-:Y:S01]  /*1c480*/  SEL R134, R19, R134, !P2 ;  /* 0x0000008613867207 */ /* 0x000fe20005000000 */
[----:B------:R-:W-:Y:S02]  /*1c490*/  IMAD R154, R250, UR67, RZ ;  /* 0x00000043fa9a7c24 */ /* 0x000fe4000f8e02ff */
[----:B--2---:R-:W-:Y:S01]  /*1c4a0*/  IMAD R151, R249, UR67, RZ ;  /* 0x00000043f9977c24 */ /* 0x004fe2000f8e02ff */
[----:B-1----:R-:W2:Y:S04]  /*1c4b0*/  LDL.LU R0, [R1+0x29c] ;  /* 0x00029c0001007983 */ /* 0x002ea80000300800 */
[----:B------:R1:W-:Y:S01]  /*1c4c0*/  STL [R1+0x7a0], R152 ;  /* 0x0007a09801007387 */ /* 0x0003e20000100800 */
[----:B------:R-:W-:-:S03]  /*1c4d0*/  SEL R135, R19, R135, !P2 ;  /* 0x0000008713877207 */ /* 0x000fc60005000000 */
[----:B------:R4:W-:Y:S01]  /*1c4e0*/  STL [R1+0x7a4], R151 ;  /* 0x0007a49701007387 */ /* 0x0009e20000100800 */
[----:B------:R-:W-:Y:S02]  /*1c4f0*/  IMAD R134, R134, UR67, RZ ;  /* 0x0000004386867c24 */ /* 0x000fe4000f8e02ff */
[----:B-1----:R-:W-:Y:S01]  /*1c500*/  IMAD R152, R251, UR67, RZ ;  /* 0x00000043fb987c24 */ /* 0x002fe2000f8e02ff */
[----:B------:R-:W-:Y:S01]  /*1c510*/  STL [R1+0x7a8], R154 ;  /* 0x0007a89a01007387 */ /* 0x000fe20000100800 */
[----:B----4-:R-:W-:Y:S01]  /*1c520*/  IMAD R151, R252, UR67, RZ ;  /* 0x00000043fc977c24 */ /* 0x010fe2000f8e02ff */
[C---:B------:R-:W-:Y:S02]  /*1c530*/  SEL R136, R19.reuse, R136, !P2 ;  /* 0x0000008813887207 */ /* 0x040fe40005000000 */
[----:B------:R-:W-:Y:S01]  /*1c540*/  STL [R1+0x7ac], R152 ;  /* 0x0007ac9801007387 */ /* 0x000fe20000100800 */
[----:B------:R-:W-:-:S03]  /*1c550*/  SEL R137, R19, R137, !P2 ;  /* 0x0000008913897207 */ /* 0x000fc60005000000 */
[----:B------:R-:W4:Y:S04]  /*1c560*/  LDL.LU R157, [R1+0x2a4] ;  /* 0x0002a400019d7983 */ /* 0x000f280000300800 */
[----:B------:R1:W-:Y:S01]  /*1c570*/  STL [R1+0x7b0], R151 ;  /* 0x0007b09701007387 */ /* 0x0003e20000100800 */
[----:B------:R-:W-:-:S03]  /*1c580*/  SEL R138, R19, R138, !P2 ;  /* 0x0000008a138a7207 */ /* 0x000fc60005000000 */
[----:B------:R1:W-:Y:S02]  /*1c590*/  STL [R1+0x7b4], R134 ;  /* 0x0007b48601007387 */ /* 0x0003e40000100800 */
[----:B-1----:R-:W-:Y:S02]  /*1c5a0*/  IMAD R151, R135, UR67, RZ ;  /* 0x0000004387977c24 */ /* 0x002fe4000f8e02ff */
[----:B------:R-:W-:Y:S02]  /*1c5b0*/  IMAD R135, R137, UR67, RZ ;  /* 0x0000004389877c24 */ /* 0x000fe4000f8e02ff */
[----:B------:R-:W-:Y:S01]  /*1c5c0*/  IMAD R134, R136, UR67, RZ ;  /* 0x0000004388867c24 */ /* 0x000fe2000f8e02ff */
[----:B------:R1:W-:Y:S01]  /*1c5d0*/  STL [R1+0x7b8], R151 ;  /* 0x0007b89701007387 */ /* 0x0003e20000100800 */
[----:B------:R-:W-:-:S03]  /*1c5e0*/  SEL R139, R19, R139, !P2 ;  /* 0x0000008b138b7207 */ /* 0x000fc60005000000 */
[----:B------:R-:W4:Y:S01]  /*1c5f0*/  LDL.LU R152, [R1+0x43c] ;  /* 0x00043c0001987983 */ /* 0x000f220000300800 */
[----:B------:R-:W-:-:S03]  /*1c600*/  SEL R140, R19, R140, !P2 ;  /* 0x0000008c138c7207 */ /* 0x000fc60005000000 */
[----:B------:R1:W-:Y:S01]  /*1c610*/  STL [R1+0x7bc], R134 ;  /* 0x0007bc8601007387 */ /* 0x0003e20000100800 */
[----:B------:R-:W-:-:S03]  /*1c620*/  SEL R141, R19, R141, !P2 ;  /* 0x0000008d138d7207 */ /* 0x000fc60005000000 */
[----:B------:R1:W-:Y:S04]  /*1c630*/  STL [R1+0x7c0], R135 ;  /* 0x0007c08701007387 */ /* 0x0003e80000100800 */
[----:B-1----:R-:W4:Y:S01]  /*1c640*/  LDL.LU R151, [R1+0x2a0] ;  /* 0x0002a00001977983 */ /* 0x002f220000300800 */
[----:B------:R-:W-:Y:S02]  /*1c650*/  IMAD R134, R138, UR67, RZ ;  /* 0x000000438a867c24 */ /* 0x000fe4000f8e02ff */
[----:B------:R-:W-:Y:S02]  /*1c660*/  IMAD R136, R141, UR67, RZ ;  /* 0x000000438d887c24 */ /* 0x000fe4000f8e02ff */
[----:B------:R-:W-:Y:S01]  /*1c670*/  IMAD R135, R139, UR67, RZ ;  /* 0x000000438b877c24 */ /* 0x000fe2000f8e02ff */
[----:B------:R1:W-:Y:S04]  /*1c680*/  STL [R1+0x7c4], R134 ;  /* 0x0007c48601007387 */ /* 0x0003e80000100800 */
[----:B------:R1:W-:Y:S02]  /*1c690*/  STL [R1+0x7c8], R135 ;  /* 0x0007c88701007387 */ /* 0x0003e40000100800 */
[----:B-1----:R-:W-:-:S05]  /*1c6a0*/  IMAD R134, R140, UR67, RZ ;  /* 0x000000438c867c24 */ /* 0x002fca000f8e02ff */
[----:B------:R1:W-:Y:S04]  /*1c6b0*/  STL [R1+0x7cc], R134 ;  /* 0x0007cc8601007387 */ /* 0x0003e80000100800 */
[----:B------:R1:W-:Y:S04]  /*1c6c0*/  STL [R1+0x7d0], R136 ;  /* 0x0007d08801007387 */ /* 0x0003e80000100800 */
[----:B------:R-:W4:Y:S01]  /*1c6d0*/  LDL.LU R156, [R1+0x2a8] ;  /* 0x0002a800019c7983 */ /* 0x000f220000300800 */
[C---:B------:R-:W-:Y:S02]  /*1c6e0*/  SEL R142, R19.reuse, R142, !P2 ;  /* 0x0000008e138e7207 */ /* 0x040fe40005000000 */
[----:B------:R-:W-:-:S02]  /*1c6f0*/  SEL R143, R19, R143, !P2 ;  /* 0x0000008f138f7207 */ /* 0x000fc40005000000 */
[C---:B------:R-:W-:Y:S01]  /*1c700*/  SEL R144, R19.reuse, R144, !P2 ;  /* 0x0000009013907207 */ /* 0x040fe20005000000 */
[----:B------:R-:W-:Y:S01]  /*1c710*/  IMAD R135, R142, UR67, RZ ;  /* 0x000000438e877c24 */ /* 0x000fe2000f8e02ff */
[----:B------:R-:W-:Y:S01]  /*1c720*/  SEL R145, R19, R145, !P2 ;  /* 0x0000009113917207 */ /* 0x000fe20005000000 */
[----:B-1----:R-:W-:Y:S01]  /*1c730*/  IMAD R134, R143, UR67, RZ ;  /* 0x000000438f867c24 */ /* 0x002fe2000f8e02ff */
[C---:B------:R-:W-:Y:S01]  /*1c740*/  SEL R146, R19.reuse, R146, !P2 ;  /* 0x0000009213927207 */ /* 0x040fe20005000000 */
[----:B------:R-:W-:Y:S01]  /*1c750*/  IMAD R136, R144, UR67, RZ ;  /* 0x0000004390887c24 */ /* 0x000fe2000f8e02ff */
[----:B------:R1:W-:Y:S01]  /*1c760*/  STL [R1+0x7d4], R135 ;  /* 0x0007d48701007387 */ /* 0x0003e20000100800 */
[----:B------:R-:W-:-:S03]  /*1c770*/  SEL R147, R19, R147, !P2 ;  /* 0x0000009313937207 */ /* 0x000fc60005000000 */
[----:B------:R1:W-:Y:S01]  /*1c780*/  STL [R1+0x7d8], R134 ;  /* 0x0007d88601007387 */ /* 0x0003e20000100800 */
[----:B------:R-:W-:-:S03]  /*1c790*/  SEL R148, R19, R148, !P2 ;  /* 0x0000009413947207 */ /* 0x000fc60005000000 */
[----:B------:R-:W-:Y:S01]  /*1c7a0*/  STL [R1+0x7dc], R136 ;  /* 0x0007dc8801007387 */ /* 0x000fe20000100800 */
[----:B-1----:R-:W-:-:S03]  /*1c7b0*/  IMAD R135, R146, UR67, RZ ;  /* 0x0000004392877c24 */ /* 0x002fc6000f8e02ff */
[----:B------:R-:W4:Y:S01]  /*1c7c0*/  LDL.LU R155, [R1+0x440] ;  /* 0x00044000019b7983 */ /* 0x000f220000300800 */
[----:B------:R-:W-:Y:S01]  /*1c7d0*/  IMAD R134, R145, UR67, RZ ;  /* 0x0000004391867c24 */ /* 0x000fe2000f8e02ff */
[----:B------:R-:W-:-:S04]  /*1c7e0*/  SEL R149, R19, R149, !P2 ;  /* 0x0000009513957207 */ /* 0x000fc80005000000 */
[----:B------:R1:W-:Y:S04]  /*1c7f0*/  STL [R1+0x7e0], R134 ;  /* 0x0007e08601007387 */ /* 0x0003e80000100800 */
[----:B------:R1:W-:Y:S04]  /*1c800*/  STL [R1+0x7ec], R135 ;  /* 0x0007ec8701007387 */ /* 0x0003e80000100800 */
[----:B------:R-:W4:Y:S01]  /*1c810*/  LDL.LU R154, [R1+0x298] ;  /* 0x00029800019a7983 */ /* 0x000f220000300800 */
[----:B-1----:R-:W-:Y:S02]  /*1c820*/  IMAD R134, R147, UR67, RZ ;  /* 0x0000004393867c24 */ /* 0x002fe4000f8e02ff */
[----:B------:R-:W-:-:S03]  /*1c830*/  IMAD R135, R148, UR67, RZ ;  /* 0x0000004394877c24 */ /* 0x000fc6000f8e02ff */
[----:B------:R1:W-:Y:S01]  /*1c840*/  STL [R1+0x7f4], R134 ;  /* 0x0007f48601007387 */ /* 0x0003e20000100800 */
[----:B------:R-:W-:-:S03]  /*1c850*/  SEL R150, R19, R150, !P2 ;  /* 0x0000009613967207 */ /* 0x000fc60005000000 */
[----:B------:R-:W-:Y:S01]  /*1c860*/  STL [R1+0x7fc], R135 ;  /* 0x0007fc8701007387 */ /* 0x000fe20000100800 */
[----:B-1----:R-:W-:-:S05]  /*1c870*/  IMAD R134, R149, UR67, RZ ;  /* 0x0000004395867c24 */ /* 0x002fca000f8e02ff */
[----:B------:R1:W-:Y:S04]  /*1c880*/  STL [R1+0xf0c], R134 ;  /* 0x000f0c8601007387 */ /* 0x0003e80000100800 */
[----:B------:R-:W4:Y:S01]  /*1c890*/  LDL.LU R158, [R1+0x294] ;  /* 0x00029400019e7983 */ /* 0x000f220000300800 */
[----:B-1----:R-:W-:Y:S01]  /*1c8a0*/  IMAD R134, R150, UR66, RZ ;  /* 0x0000004296867c24 */ /* 0x002fe2000f8e02ff */
[----:B------:R-:W1:Y:S01]  /*1c8b0*/  LDCU UR66, c[0x0][0x3b0] ;  /* 0x00007600ff4277ac */ /* 0x000e620008000800 */
[----:B---3--:R-:W-:Y:S02]  /*1c8c0*/  ISETP.GE.AND P3, PT, R153, RZ, PT ;  /* 0x000000ff9900720c */ /* 0x008fe40003f66270 */
[----:B------:R-:W3:Y:S01]  /*1c8d0*/  LDL.LU R153, [R1+0x42c] ;  /* 0x00042c0001997983 */ /* 0x000ee20000300800 */
[----:B--2---:R-:W-:-:S03]  /*1c8e0*/  SEL R135, R19, R0, !P2 ;  /* 0x0000000013877207 */ /* 0x004fc60005000000 */
[----:B------:R-:W2:Y:S02]  /*1c8f0*/  LDL.LU R0, [R1+0x290] ;  /* 0x0002900001007983 */ /* 0x000ea40000300800 */
[----:B------:R-:W-:Y:S02]  /*1c900*/  IMAD R135, R135, UR65, RZ ;  /* 0x0000004187877c24 */ /* 0x000fe4000f8e02ff */
[----:B------:R1:W-:Y:S01]  /*1c910*/  STL [R1+0xf08], R134 ;  /* 0x000f088601007387 */ /* 0x0003e20000100800 */
[C---:B----4-:R-:W-:Y:S01]  /*1c920*/  SEL R136, R19.reuse, R151, !P2 ;  /* 0x0000009713887207 */ /* 0x050fe20005000000 */
[----:B-1----:R-:W-:Y:S01]  /*1c930*/  IMAD.MOV.U32 R134, RZ, RZ, R3 ;  /* 0x000000ffff867224 */ /* 0x002fe200078e0003 */
[----:B------:R-:W-:Y:S01]  /*1c940*/  SEL R3, R19, R157, !P2 ;  /* 0x0000009d13037207 */ /* 0x000fe20005000000 */
[----:B------:R1:W-:Y:S01]  /*1c950*/  STL [R1+0xf04], R135 ;  /* 0x000f048701007387 */ /* 0x0003e20000100800 */
[----:B------:R-:W-:Y:S01]  /*1c960*/  @!P3 IMAD.MOV R22, RZ, RZ, -R22 ;  /* 0x000000ffff16b224 */ /* 0x000fe200078e0a16 */
[----:B------:R-:W4:Y:S02]  /*1c970*/  LDCU UR65, c[0x0][0x3b0] ;  /* 0x00007600ff4177ac */ /* 0x000f240008000800 */
[----:B------:R-:W2:Y:S01]  /*1c980*/  LDL.LU R157, [R1+0x284] ;  /* 0x00028400019d7983 */ /* 0x000ea20000300800 */
[----:B------:R-:W-:Y:S01]  /*1c990*/  @!P4 IMAD.MOV R134, RZ, RZ, -R134 ;  /* 0x000000ffff86c224 */ /* 0x000fe200078e0a86 */
[----:B------:R-:W-:-:S02]  /*1c9a0*/  ISETP.GE.AND P4, PT, R152, RZ, PT ;  /* 0x000000ff9800720c */ /* 0x000fc40003f86270 */
[----:B------:R-:W2:Y:S04]  /*1c9b0*/  LDL.LU R152, [R1+0x428] ;  /* 0x0004280001987983 */ /* 0x000ea80000300800 */
[----:B------:R-:W4:Y:S01]  /*1c9c0*/  LDL.LU R151, [R1+0x280] ;  /* 0x0002800001977983 */ /* 0x000f220000300800 */
[----:B------:R-:W-:Y:S01]  /*1c9d0*/  IMAD R3, R3, UR64, RZ ;  /* 0x0000004003037c24 */ /* 0x000fe2000f8e02ff */
[----:B------:R-:W2:Y:S01]  /*1c9e0*/  LDCU UR64, c[0x0][0x3b0] ;  /* 0x00007600ff4077ac */ /* 0x000ea20008000800 */
[----:B-1----:R-:W-:Y:S02]  /*1c9f0*/  IMAD.MOV.U32 R135, RZ, RZ, R6 ;  /* 0x000000ffff877224 */ /* 0x002fe400078e0006 */
[----:B------:R-:W-:Y:S01]  /*1ca00*/  IMAD R6, R136, UR63, RZ ;  /* 0x0000003f88067c24 */ /* 0x000fe2000f8e02ff */
[----:B------:R1:W-:Y:S01]  /*1ca10*/  STL [R1+0x7e4], R3 ;  /* 0x0007e40301007387 */ /* 0x0003e20000100800 */
[----:B---3--:R-:W-:-:S03]  /*1ca20*/  ISETP.GE.AND P5, PT, R153, RZ, PT ;  /* 0x000000ff9900720c */ /* 0x008fc60003fa6270 */
[----:B------:R3:W-:Y:S01]  /*1ca30*/  STL [R1+0xf00], R6 ;  /* 0x000f000601007387 */ /* 0x0007e20000100800 */
[----:B-1----:R-:W-:Y:S01]  /*1ca40*/  SEL R3, R19, R156, !P2 ;  /* 0x0000009c13037207 */ /* 0x002fe20005000000 */
[----:B------:R-:W-:Y:S01]  /*1ca50*/  @!P4 IMAD.MOV R23, RZ, RZ, -R23 ;  /* 0x000000ffff17c224 */ /* 0x000fe200078e0a17 */
[----:B------:R-:W-:Y:S01]  /*1ca60*/  @!P1 IADD3 R135, PT, PT, -R135, RZ, RZ ;  /* 0x000000ff87879210 */ /* 0x000fe20007ffe1ff */
[----:B------:R-:W4:Y:S01]  /*1ca70*/  LDL.LU R156, [R1+0x2d0] ;  /* 0x0002d000019c7983 */ /* 0x000f220000300800 */
[----:B------:R-:W-:Y:S01]  /*1ca80*/  ISETP.GE.AND P1, PT, R155, RZ, PT ;  /* 0x000000ff9b00720c */ /* 0x000fe20003f26270 */
[----:B------:R-:W-:Y:S01]  /*1ca90*/  @!P0 IMAD.MOV R110, RZ, RZ, -R110 ;  /* 0x000000ffff6e8224 */ /* 0x000fe200078e0a6e */
[----:B------:R-:W1:Y:S01]  /*1caa0*/  LDCU UR63, c[0x0][0x3b0] ;  /* 0x00007600ff3f77ac */ /* 0x000e620008000800 */
[----:B------:R-:W4:Y:S01]  /*1cab0*/  LDL.LU R155, [R1+0x430] ;  /* 0x00043000019b7983 */ /* 0x000f220000300800 */
[----:B---3--:R-:W-:-:S03]  /*1cac0*/  SEL R6, R19, R154, !P2 ;  /* 0x0000009a13067207 */ /* 0x008fc60005000000 */
[----:B------:R-:W3:Y:S01]  /*1cad0*/  LDL.LU R154, [R1+0x27c] ;  /* 0x00027c00019a7983 */ /* 0x000ee20000300800 */
[----:B------:R-:W-:Y:S01]  /*1cae0*/  IMAD R3, R3, UR62, RZ ;  /* 0x0000003e03037c24 */ /* 0x000fe2000f8e02ff */
[----:B--2---:R-:W-:Y:S01]  /*1caf0*/  ISETP.GE.AND P3, PT, R152, RZ, PT ;  /* 0x000000ff9800720c */ /* 0x004fe20003f66270 */
[----:B------:R-:W-:-:S03]  /*1cb00*/  IMAD R6, R6, UR59, RZ ;  /* 0x0000003b06067c24 */ /* 0x000fc6000f8e02ff */
[----:B------:R2:W-:Y:S01]  /*1cb10*/  STL [R1+0xefc], R3 ;  /* 0x000efc0301007387 */ /* 0x0005e20000100800 */
[----:B------:R-:W-:Y:S02]  /*1cb20*/  @!P1 IMAD.MOV R24, RZ, RZ, -R24 ;  /* 0x000000ffff189224 */ /* 0x000fe400078e0a18 */
[----:B------:R-:W-:Y:S01]  /*1cb30*/  @!P5 IMAD.MOV R25, RZ, RZ, -R25 ;  /* 0x000000ffff19d224 */ /* 0x000fe200078e0a19 */
[----:B------:R1:W-:Y:S01]  /*1cb40*/  STL [R1+0xef8], R6 ;  /* 0x000ef80601007387 */ /* 0x0003e20000100800 */
[----:B------:R-:W-:Y:S01]  /*1cb50*/  SEL R110, R19, R110, !P2 ;  /* 0x0000006e136e7207 */ /* 0x000fe20005000000 */
[----:B------:R-:W-:Y:S01]  /*1cb60*/  IMAD R133, R133, UR67, RZ ;  /* 0x0000004385857c24 */ /* 0x000fe2000f8e02ff */
[----:B------:R-:W1:Y:S01]  /*1cb70*/  LDCU UR62, c[0x0][0x3b0] ;  /* 0x00007600ff3e77ac */ /* 0x000e620008000800 */
[----:B--2---:R-:W-:Y:S02]  /*1cb80*/  SEL R3, R19, R158, !P2 ;  /* 0x0000009e13037207 */ /* 0x004fe40005000000 */
[----:B----4-:R-:W-:Y:S01]  /*1cb90*/  ISETP.GE.AND P4, PT, R155, RZ, PT ;  /* 0x000000ff9b00720c */ /* 0x010fe20003f86270 */
[----:B------:R-:W2:Y:S01]  /*1cba0*/  LDL.LU R158, [R1+0x278] ;  /* 0x00027800019e7983 */ /* 0x000ea20000300800 */
[----:B-1----:R-:W-:Y:S01]  /*1cbb0*/  SEL R6, R19, R0, !P2 ;  /* 0x0000000013067207 */ /* 0x002fe20005000000 */
[----:B------:R-:W-:Y:S01]  /*1cbc0*/  @!P3 IMAD.MOV R26, RZ, RZ, -R26 ;  /* 0x000000ffff1ab224 */ /* 0x000fe200078e0a1a */
[----:B------:R-:W1:Y:S01]  /*1cbd0*/  LDCU UR59, c[0x0][0x3b0] ;  /* 0x00007600ff3b77ac */ /* 0x000e620008000800 */
[----:B------:R-:W4:Y:S01]  /*1cbe0*/  LDL.LU R153, [R1+0x434] ;  /* 0x0004340001997983 */ /* 0x000f220000300800 */
[----:B------:R-:W-:-:S02]  /*1cbf0*/  IMAD R3, R3, UR58, RZ ;  /* 0x0000003a03037c24 */ /* 0x000fc4000f8e02ff */
[----:B------:R-:W-:Y:S01]  /*1cc00*/  IMAD R6, R6, UR57, RZ ;  /* 0x0000003906067c24 */ /* 0x000fe2000f8e02ff */
[----:B------:R-:W4:Y:S01]  /*1cc10*/  LDL.LU R0, [R1+0x274] ;  /* 0x0002740001007983 */ /* 0x000f220000300800 */
[----:B------:R-:W-:Y:S01]  /*1cc20*/  IMAD R132, R132, UR67, RZ ;  /* 0x0000004384847c24 */ /* 0x000fe2000f8e02ff */
[----:B------:R-:W1:Y:S02]  /*1cc30*/  LDCU UR58, c[0x0][0x3b0] ;  /* 0x00007600ff3a77ac */ /* 0x000e640008000800 */
[----:B------:R3:W-:Y:S01]  /*1cc40*/  STL [R1+0xef4], R3 ;  /* 0x000ef40301007387 */ /* 0x0007e20000100800 */
[----:B------:R-:W-:Y:S01]  /*1cc50*/  @!P4 IMAD.MOV R27, RZ, RZ, -R27 ;  /* 0x000000ffff1bc224 */ /* 0x000fe200078e0a1b */
[----:B------:R-:W1:Y:S02]  /*1cc60*/  LDCU UR57, c[0x0][0x3b0] ;  /* 0x00007600ff3977ac */ /* 0x000e640008000800 */
[----:B------:R3:W-:Y:S02]  /*1cc70*/  STL [R1+0xef0], R6 ;  /* 0x000ef00601007387 */ /* 0x0007e40000100800 */
[----:B---3--:R-:W-:-:S02]  /*1cc80*/  SEL R3, R19, R157, !P2 ;  /* 0x0000009d13037207 */ /* 0x008fc40005000000 */
[----:B------:R-:W3:Y:S01]  /*1cc90*/  LDL.LU R157, [R1+0x270] ;  /* 0x00027000019d7983 */ /* 0x000ee20000300800 */
[----:B------:R-:W-:-:S03]  /*1cca0*/  SEL R6, R19, R151, !P2 ;  /* 0x0000009713067207 */ /* 0x000fc60005000000 */
[----:B------:R-:W3:Y:S04]  /*1ccb0*/  LDL.LU R152, [R1+0x410] ;  /* 0x0004100001987983 */ /* 0x000ee80000300800 */
[----:B------:R-:W3:Y:S01]  /*1ccc0*/  LDL.LU R151, [R1+0x26c] ;  /* 0x00026c0001977983 */ /* 0x000ee20000300800 */
[----:B------:R-:W-:Y:S01]  /*1ccd0*/  IMAD R3, R3, UR56, RZ ;  /* 0x0000003803037c24 */ /* 0x000fe2000f8e02ff */
[----:B------:R-:W1:Y:S01]  /*1cce0*/  LDCU UR56, c[0x0][0x3b0] ;  /* 0x00007600ff3877ac */ /* 0x000e620008000800 */
[----:B------:R-:W-:-:S03]  /*1ccf0*/  IMAD R6, R6, UR55, RZ ;  /* 0x0000003706067c24 */ /* 0x000fc6000f8e02ff */
[----:B------:R1:W-:Y:S01]  /*1cd00*/  STL [R1+0xeec], R3 ;  /* 0x000eec0301007387 */ /* 0x0003e20000100800 */
[----:B------:R-:W-:Y:S01]  /*1cd10*/  IMAD R131, R131, UR67, RZ ;  /* 0x0000004383837c24 */ /* 0x000fe2000f8e02ff */
[----:B------:R-:W2:Y:S02]  /*1cd20*/  LDCU UR55, c[0x0][0x3b0] ;  /* 0x00007600ff3777ac */ /* 0x000ea40008000800 */
[----:B------:R1:W-:Y:S02]  /*1cd30*/  STL [R1+0xee4], R6 ;  /* 0x000ee40601007387 */ /* 0x0003e40000100800 */
[C---:B-1----:R-:W-:Y:S02]  /*1cd40*/  SEL R3, R19.reuse, R156, !P2 ;  /* 0x0000009c13037207 */ /* 0x042fe40005000000 */
[----:B------:R-:W3:Y:S01]  /*1cd50*/  LDL.LU R156, [R1+0x268] ;  /* 0x00026800019c7983 */ /* 0x000ee20000300800 */
[----:B------:R-:W-:-:S03]  /*1cd60*/  SEL R6, R19, R154, !P2 ;  /* 0x0000009a13067207 */ /* 0x000fc60005000000 */
[----:B------:R-:W3:Y:S01]  /*1cd70*/  LDL.LU R155, [R1+0x414] ;  /* 0x00041400019b7983 */ /* 0x000ee20000300800 */
[----:B------:R-:W-:Y:S01]  /*1cd80*/  IMAD R3, R3, UR54, RZ ;  /* 0x0000003603037c24 */ /* 0x000fe2000f8e02ff */
[----:B------:R-:W1:Y:S02]  /*1cd90*/  LDCU UR54, c[0x0][0x3b0] ;  /* 0x00007600ff3677ac */ /* 0x000e640008000800 */
[----:B------:R-:W3:Y:S01]  /*1cda0*/  LDL.LU R154, [R1+0x264] ;  /* 0x00026400019a7983 */ /* 0x000ee20000300800 */
[----:B------:R-:W-:Y:S01]  /*1cdb0*/  IMAD R6, R6, UR51, RZ ;  /* 0x0000003306067c24 */ /* 0x000fe2000f8e02ff */
[----:B------:R-:W1:Y:S02]  /*1cdc0*/  LDCU UR51, c[0x0][0x3b0] ;  /* 0x00007600ff3377ac */ /* 0x000e640008000800 */
[----:B------:R2:W-:Y:S04]  /*1cdd0*/  STL [R1+0xee0], R3 ;  /* 0x000ee00301007387 */ /* 0x0005e80000100800 */
[----:B------:R1:W-:Y:S01]  /*1cde0*/  STL [R1+0xedc], R6 ;  /* 0x000edc0601007387 */ /* 0x0003e20000100800 */
[----:B--2---:R-:W-:-:S03]  /*1cdf0*/  SEL R3, R19, R158, !P2 ;  /* 0x0000009e13037207 */ /* 0x004fc60005000000 */
[----:B------:R-:W2:Y:S01]  /*1ce00*/  LDL.LU R158, [R1+0x260] ;  /* 0x00026000019e7983 */ /* 0x000ea20000300800 */
[----:B----4-:R-:W-:-:S03]  /*1ce10*/  ISETP.GE.AND P1, PT, R153, RZ, PT ;  /* 0x000000ff9900720c */ /* 0x010fc60003f26270 */
[----:B------:R-:W4:Y:S01]  /*1ce20*/  LDL.LU R153, [R1+0x3fc] ;  /* 0x0003fc0001997983 */ /* 0x000f220000300800 */
[----:B-1----:R-:W-:Y:S01]  /*1ce30*/  SEL R6, R19, R0, !P2 ;  /* 0x0000000013067207 */ /* 0x002fe20005000000 */
[----:B------:R-:W-:Y:S02]  /*1ce40*/  IMAD R3, R3, UR50, RZ ;  /* 0x0000003203037c24 */ /* 0x000fe4000f8e02ff */
[----:B------:R-:W2:Y:S01]  /*1ce50*/  LDL.LU R0, [R1+0x25c] ;  /* 0x00025c0001007983 */ /* 0x000ea20000300800 */
[----:B------:R-:W-:Y:S01]  /*1ce60*/  IMAD R130, R130, UR67, RZ ;  /* 0x0000004382827c24 */ /* 0x000fe2000f8e02ff */
[----:B------:R-:W1:Y:S01]  /*1ce70*/  LDCU UR50, c[0x0][0x3b0] ;  /* 0x00007600ff3277ac */ /* 0x000e620008000800 */
[----:B------:R-:W-:Y:S01]  /*1ce80*/  IMAD R6, R6, UR49, RZ ;  /* 0x0000003106067c24 */ /* 0x000fe2000f8e02ff */
[----:B------:R3:W-:Y:S01]  /*1ce90*/  STL [R1+0xed8], R3 ;  /* 0x000ed80301007387 */ /* 0x0007e20000100800 */
[----:B------:R-:W-:Y:S01]  /*1cea0*/  IMAD R129, R129, UR67, RZ ;  /* 0x0000004381817c24 */ /* 0x000fe2000f8e02ff */
[----:B------:R-:W1:Y:S02]  /*1ceb0*/  LDCU UR49, c[0x0][0x3b0] ;  /* 0x00007600ff3177ac */ /* 0x000e640008000800 */
[----:B------:R3:W-:Y:S02]  /*1cec0*/  STL [R1+0xed4], R6 ;  /* 0x000ed40601007387 */ /* 0x0007e40000100800 */
[----:B---3--:R-:W-:-:S02]  /*1ced0*/  SEL R3, R19, R157, !P2 ;  /* 0x0000009d13037207 */ /* 0x008fc40005000000 */
[----:B------:R-:W3:Y:S01]  /*1cee0*/  LDL.LU R157, [R1+0x258] ;  /* 0x00025800019d7983 */ /* 0x000ee20000300800 */
[----:B------:R-:W-:-:S03]  /*1cef0*/  ISETP.GE.AND P5, PT, R152, RZ, PT ;  /* 0x000000ff9800720c */ /* 0x000fc60003fa6270 */
[----:B------:R-:W3:Y:S01]  /*1cf00*/  LDL.LU R152, [R1+0x408] ;  /* 0x0004080001987983 */ /* 0x000ee20000300800 */
[----:B------:R-:W-:-:S03]  /*1cf10*/  SEL R6, R19, R151, !P2 ;  /* 0x0000009713067207 */ /* 0x000fc60005000000 */
[----:B------:R-:W3:Y:S01]  /*1cf20*/  LDL.LU R151, [R1+0x254] ;  /* 0x0002540001977983 */ /* 0x000ee20000300800 */
[----:B------:R-:W-:Y:S01]  /*1cf30*/  IMAD R3, R3, UR48, RZ ;  /* 0x0000003003037c24 */ /* 0x000fe2000f8e02ff */
[----:B------:R-:W1:Y:S01]  /*1cf40*/  LDCU UR48, c[0x0][0x3b0] ;  /* 0x00007600ff3077ac */ /* 0x000e620008000800 */
[----:B------:R-:W-:-:S03]  /*1cf50*/  IMAD R6, R6, UR47, RZ ;  /* 0x0000002f06067c24 */ /* 0x000fc6000f8e02ff */
[----:B------:R1:W-:Y:S01]  /*1cf60*/  STL [R1+0xed0], R3 ;  /* 0x000ed00301007387 */ /* 0x0003e20000100800 */
[----:B------:R-:W-:-:S03]  /*1cf70*/  ISETP.GE.AND P3, PT, R155, RZ, PT ;  /* 0x000000ff9b00720c */ /* 0x000fc60003f66270 */
[----:B------:R1:W-:Y:S02]  /*1cf80*/  STL [R1+0xecc], R6 ;  /* 0x000ecc0601007387 */ /* 0x0003e40000100800 */
[C---:B-1----:R-:W-:Y:S01]  /*1cf90*/  SEL R3, R19.reuse, R156, !P2 ;  /* 0x0000009c13037207 */ /* 0x042fe20005000000 */
[----:B------:R-:W-:Y:S01]  /*1cfa0*/  @!P1 IMAD.MOV R28, RZ, RZ, -R28 ;  /* 0x000000ffff1c9224 */ /* 0x000fe200078e0a1c */
[----:B------:R-:W1:Y:S01]  /*1cfb0*/  LDCU UR47, c[0x0][0x3b0] ;  /* 0x00007600ff2f77ac */ /* 0x000e620008000800 */
[----:B------:R-:W3:Y:S04]  /*1cfc0*/  LDL.LU R156, [R1+0x358] ;  /* 0x00035800019c7983 */ /* 0x000ee80000300800 */
[----:B------:R-:W3:Y:S01]  /*1cfd0*/  LDL.LU R155, [R1+0x40c] ;  /* 0x00040c00019b7983 */ /* 0x000ee20000300800 */
[----:B------:R-:W-:-:S03]  /*1cfe0*/  SEL R6, R19, R154, !P2 ;  /* 0x0000009a13067207 */ /* 0x000fc60005000000 */
[----:B------:R-:W3:Y:S01]  /*1cff0*/  LDL.LU R154, [R1+0x3f8] ;  /* 0x0003f800019a7983 */ /* 0x000ee20000300800 */
[----:B------:R-:W-:Y:S01]  /*1d000*/  IMAD R3, R3, UR46, RZ ;  /* 0x0000002e03037c24 */ /* 0x000fe2000f8e02ff */
[----:B------:R-:W1:Y:S01]  /*1d010*/  LDCU UR46, c[0x0][0x3b0] ;  /* 0x00007600ff2e77ac */ /* 0x000e620008000800 */
[----:B------:R-:W-:-:S03]  /*1d020*/  IMAD R6, R6, UR45, RZ ;  /* 0x0000002d06067c24 */ /* 0x000fc6000f8e02ff */
[----:B------:R2:W-:Y:S01]  /*1d030*/  STL [R1+0xec8], R3 ;  /* 0x000ec80301007387 */ /* 0x0005e20000100800 */
[----:B----4-:R-:W-:-:S03]  /*1d040*/  ISETP.GE.AND P4, PT, R153, RZ, PT ;  /* 0x000000ff9900720c */ /* 0x010fc60003f86270 */
[----:B------:R4:W-:Y:S01]  /*1d050*/  STL [R1+0xec4], R6 ;  /* 0x000ec40601007387 */ /* 0x0009e20000100800 */
[C---:B--2---:R-:W-:Y:S01]  /*1d060*/  SEL R3, R19.reuse, R158, !P2 ;  /* 0x0000009e13037207 */ /* 0x044fe20005000000 */
[----:B------:R-:W-:Y:S01]  /*1d070*/  @!P5 IMAD.MOV R29, RZ, RZ, -R29 ;  /* 0x000000ffff1dd224 */ /* 0x000fe200078e0a1d */
[----:B------:R-:W2:Y:S01]  /*1d080*/  LDCU UR45, c[0x0][0x3b0] ;  /* 0x00007600ff2d77ac */ /* 0x000ea20008000800 */
[----:B------:R-:W2:Y:S04]  /*1d090*/  LDL.LU R158, [R1+0x5f0] ;  /* 0x0005f000019e7983 */ /* 0x000ea80000300800 */
[----:B------:R-:W2:Y:S01]  /*1d0a0*/  LDL.LU R153, [R1+0x404] ;  /* 0x0004040001997983 */ /* 0x000ea20000300800 */
[----:B----4-:R-:W-:Y:S01]  /*1d0b0*/  SEL R6, R19, R0, !P2 ;  /* 0x0000000013067207 */ /* 0x010fe20005000000 */
[----:B------:R-:W-:-:S02]  /*1d0c0*/  IMAD R3, R3, UR44, RZ ;  /* 0x0000002c03037c24 */ /* 0x000fc4000f8e02ff */
[----:B------:R-:W4:Y:S01]  /*1d0d0*/  LDL.LU R0, [R1+0x608] ;  /* 0x0006080001007983 */ /* 0x000f220000300800 */
[----:B---3--:R-:W-:Y:S01]  /*1d0e0*/  ISETP.GE.AND P1, PT, R152, RZ, PT ;  /* 0x000000ff9800720c */ /* 0x008fe20003f26270 */
[----:B------:R-:W-:Y:S02]  /*1d0f0*/  IMAD R6, R6, UR43, RZ ;  /* 0x0000002b06067c24 */ /* 0x000fe4000f8e02ff */
[----:B------:R3:W-:Y:S01]  /*1d100*/  STL [R1+0xec0], R3 ;  /* 0x000ec00301007387 */ /* 0x0007e20000100800 */
[----:B------:R-:W-:Y:S02]  /*1d110*/  SEL R136, R19, R156, !P2 ;  /* 0x0000009c13887207 */ /* 0x000fe40005000000 */
[----:B------:R-:W-:Y:S01]  /*1d120*/  ISETP.GE.AND P5, PT, R155, RZ, PT ;  /* 0x000000ff9b00720c */ /* 0x000fe20003fa6270 */
[----:B------:R-:W-:Y:S01]  /*1d130*/  @!P3 IMAD.MOV R30, RZ, RZ, -R30 ;  /* 0x000000ffff1eb224 */ /* 0x000fe200078e0a1e */
[----:B---3--:R-:W-:Y:S01]  /*1d140*/  SEL R3, R19, R157, !P2 ;  /* 0x0000009d13037207 */ /* 0x008fe20005000000 */
[----:B------:R3:W-:Y:S01]  /*1d150*/  STL [R1+0xebc], R6 ;  /* 0x000ebc0601007387 */ /* 0x0007e20000100800 */
[----:B------:R-:W-:Y:S01]  /*1d160*/  @!P4 IMAD.MOV R31, RZ, RZ, -R31 ;  /* 0x000000ffff1fc224 */ /* 0x000fe200078e0a1f */
[----:B------:R-:W1:Y:S02]  /*1d170*/  LDCU UR44, c[0x0][0x3b0] ;  /* 0x00007600ff2c77ac */ /* 0x000e640008000800 */
[----:B------:R-:W4:Y:S01]  /*1d180*/  LDL.LU R157, [R1+0x618] ;  /* 0x00061800019d7983 */ /* 0x000f220000300800 */
[----:B------:R-:W-:Y:S01]  /*1d190*/  IMAD R3, R3, UR42, RZ ;  /* 0x0000002a03037c24 */ /* 0x000fe2000f8e02ff */
[----:B------:R-:W1:Y:S02]  /*1d1a0*/  LDCU UR43, c[0x0][0x3b0] ;  /* 0x00007600ff2b77ac */ /* 0x000e640008000800 */
[----:B------:R-:W4:Y:S01]  /*1d1b0*/  LDL.LU R152, [R1+0x3ec] ;  /* 0x0003ec0001987983 */ /* 0x000f220000300800 */
[----:B---3--:R-:W-:Y:S01]  /*1d1c0*/  SEL R6, R19, R151, !P2 ;  /* 0x0000009713067207 */ /* 0x008fe20005000000 */
[----:B------:R-:W-:-:S02]  /*1d1d0*/  @!P1 IMAD.MOV R32, RZ, RZ, -R32 ;  /* 0x000000ffff209224 */ /* 0x000fc400078e0a20 */
[----:B------:R-:W3:Y:S01]  /*1d1e0*/  LDL.LU R151, [R1+0x61c] ;  /* 0x00061c0001977983 */ /* 0x000ee20000300800 */
[----:B------:R-:W-:Y:S01]  /*1d1f0*/  @!P5 IMAD.MOV R33, RZ, RZ, -R33 ;  /* 0x000000ffff21d224 */ /* 0x000fe200078e0a21 */
[----:B------:R-:W1:Y:S02]  /*1d200*/  LDCU UR42, c[0x0][0x3b0] ;  /* 0x00007600ff2a77ac */ /* 0x000e640008000800 */
[----:B------:R1:W-:Y:S02]  /*1d210*/  STL [R1+0xeb8], R3 ;  /* 0x000eb80301007387 */ /* 0x0003e40000100800 */
[----:B-1----:R-:W-:Y:S01]  /*1d220*/  IMAD R3, R6, UR41, RZ ;  /* 0x0000002906037c24 */ /* 0x002fe2000f8e02ff */
[----:B------:R-:W1:Y:S04]  /*1d230*/  LDCU UR41, c[0x0][0x3b0] ;  /* 0x00007600ff2977ac */ /* 0x000e680008000800 */
[----:B------:R1:W-:Y:S04]  /*1d240*/  STL [R1+0xeb4], R3 ;  /* 0x000eb40301007387 */ /* 0x0003e80000100800 */
[----:B------:R-:W3:Y:S04]  /*1d250*/  LDL.LU R156, [R1+0x620] ;  /* 0x00062000019c7983 */ /* 0x000ee80000300800 */
[----:B------:R-:W3:Y:S01]  /*1d260*/  LDL.LU R155, [R1+0x3f4] ;  /* 0x0003f400019b7983 */ /* 0x000ee20000300800 */
[----:B-1----:R-:W-:-:S03]  /*1d270*/  SEL R3, R19, R154, !P2 ;  /* 0x0000009a13037207 */ /* 0x002fc60005000000 */
[----:B------:R-:W3:Y:S01]  /*1d280*/  LDL.LU R154, [R1+0x624] ;  /* 0x00062400019a7983 */ /* 0x000ee20000300800 */
[----:B------:R-:W-:Y:S01]  /*1d290*/  IMAD R6, R136, UR40, RZ ;  /* 0x0000002888067c24 */ /* 0x000fe2000f8e02ff */
[----:B------:R-:W1:Y:S01]  /*1d2a0*/  LDCU UR40, c[0x0][0x3b0] ;  /* 0x00007600ff2877ac */ /* 0x000e620008000800 */
[----:B------:R-:W-:-:S03]  /*1d2b0*/  IMAD R3, R3, UR39, RZ ;  /* 0x0000002703037c24 */ /* 0x000fc6000f8e02ff */
[----:B------:R2:W-:Y:S01]  /*1d2c0*/  STL [R1+0xeb0], R6 ;  /* 0x000eb00601007387 */ /* 0x0005e20000100800 */
[----:B------:R-:W-:Y:S01]  /*1d2d0*/  IMAD R128, R128, UR67, RZ ;  /* 0x0000004380807c24 */ /* 0x000fe2000f8e02ff */
[----:B------:R-:W1:Y:S02]  /*1d2e0*/  LDCU UR39, c[0x0][0x3b0] ;  /* 0x00007600ff2777ac */ /* 0x000e640008000800 */
[----:B------:R4:W-:Y:S01]  /*1d2f0*/  STL [R1+0xeac], R3 ;  /* 0x000eac0301007387 */ /* 0x0009e20000100800 */
[----:B--2---:R-:W-:-:S03]  /*1d300*/  SEL R6, R19, R158, !P2 ;  /* 0x0000009e13067207 */ /* 0x004fc60005000000 */
[----:B------:R-:W2:Y:S01]  /*1d310*/  LDL.LU R158, [R1+0x628] ;  /* 0x00062800019e7983 */ /* 0x000ea20000300800 */
[----:B------:R-:W-:-:S03]  /*1d320*/  ISETP.GE.AND P3, PT, R153, RZ, PT ;  /* 0x000000ff9900720c */ /* 0x000fc60003f66270 */
[----:B------:R-:W2:Y:S01]  /*1d330*/  LDL.LU R153, [R1+0x400] ;  /* 0x0004000001997983 */ /* 0x000ea20000300800 */
[----:B----4-:R-:W-:-:S03]  /*1d340*/  SEL R3, R19, R0, !P2 ;  /* 0x0000000013037207 */ /* 0x010fc60005000000 */
[----:B------:R-:W4:Y:S01]  /*1d350*/  LDL.LU R0, [R1+0x634] ;  /* 0x0006340001007983 */ /* 0x000f220000300800 */
[----:B------:R-:W-:Y:S01]  /*1d360*/  IMAD R6, R6, UR38, RZ ;  /* 0x0000002606067c24 */ /* 0x000fe2000f8e02ff */
[----:B------:R-:W1:Y:S01]  /*1d370*/  LDCU UR38, c[0x0][0x3b0] ;  /* 0x00007600ff2677ac */ /* 0x000e620008000800 */
[----:B------:R-:W-:-:S03]  /*1d380*/  IMAD R3, R3, UR37, RZ ;  /* 0x0000002503037c24 */ /* 0x000fc6000f8e02ff */
[----:B------:R1:W-:Y:S01]  /*1d390*/  STL [R1+0xea8], R6 ;  /* 0x000ea80601007387 */ /* 0x0003e20000100800 */
[----:B------:R-:W-:-:S03]  /*1d3a0*/  ISETP.GE.AND P4, PT, R152, RZ, PT ;  /* 0x000000ff9800720c */ /* 0x000fc60003f86270 */
[----:B------:R3:W-:Y:S01]  /*1d3b0*/  STL [R1+0xea4], R3 ;  /* 0x000ea40301007387 */ /* 0x0007e20000100800 */
[C---:B-1----:R-:W-:Y:S01]  /*1d3c0*/  SEL R6, R19.reuse, R157, !P2 ;  /* 0x0000009d13067207 */ /* 0x042fe20005000000 */
[----:B------:R-:W-:Y:S01]  /*1d3d0*/  @!P3 IMAD.MOV R34, RZ, RZ, -R34 ;  /* 0x000000ffff22b224 */ /* 0x000fe200078e0a22 */
[----:B------:R-:W1:Y:S01]  /*1d3e0*/  LDCU UR37, c[0x0][0x3b0] ;  /* 0x00007600ff2577ac */ /* 0x000e620008000800 */
[----:B------:R-:W4:Y:S04]  /*1d3f0*/  LDL.LU R157, [R1+0x638] ;  /* 0x00063800019d7983 */ /* 0x000f280000300800 */
[----:B------:R-:W4:Y:S01]  /*1d400*/  LDL.LU R152, [R1+0x3cc] ;  /* 0x0003cc0001987983 */ /* 0x000f220000300800 */
[----:B---3--:R-:W-:-:S03]  /*1d410*/  SEL R3, R19, R151, !P2 ;  /* 0x0000009713037207 */ /* 0x008fc60005000000 */
[----:B------:R-:W3:Y:S01]  /*1d420*/  LDL.LU R151, [R1+0x62c] ;  /* 0x00062c0001977983 */ /* 0x000ee20000300800 */
[----:B------:R-:W-:Y:S01]  /*1d430*/  IMAD R6, R6, UR36, RZ ;  /* 0x0000002406067c24 */ /* 0x000fe2000f8e02ff */
[----:B------:R-:W1:Y:S01]  /*1d440*/  LDCU UR36, c[0x0][0x3b0] ;  /* 0x00007600ff2477ac */ /* 0x000e620008000800 */
[----:B------:R-:W-:-:S03]  /*1d450*/  IMAD R3, R3, UR35, RZ ;  /* 0x0000002303037c24 */ /* 0x000fc6000f8e02ff */
[----:B------:R1:W-:Y:S01]  /*1d460*/  STL [R1+0xea0], R6 ;  /* 0x000ea00601007387 */ /* 0x0003e20000100800 */
[----:B------:R-:W-:-:S03]  /*1d470*/  ISETP.GE.AND P1, PT, R155, RZ, PT ;  /* 0x000000ff9b00720c */ /* 0x000fc60003f26270 */
[----:B------:R2:W-:Y:S01]  /*1d480*/  STL [R1+0xe9c], R3 ;  /* 0x000e9c0301007387 */ /* 0x0005e20000100800 */
[----:B-1----:R-:W-:Y:S02]  /*1d490*/  SEL R6, R19, R156, !P2 ;  /* 0x0000009c13067207 */ /* 0x002fe40005000000 */
[----:B--2---:R-:W-:Y:S01]  /*1d4a0*/  ISETP.GE.AND P5, PT, R153, RZ, PT ;  /* 0x000000ff9900720c */ /* 0x004fe20003fa6270 */
[----:B------:R-:W2:Y:S01]  /*1d4b0*/  LDL.LU R156, [R1+0x630] ;  /* 0x00063000019c7983 */ /* 0x000ea20000300800 */
[----:B------:R-:W-:Y:S01]  /*1d4c0*/  SEL R3, R19, R154, !P2 ;  /* 0x0000009a13037207 */ /* 0x000fe20005000000 */
[----:B------:R-:W-:Y:S01]  /*1d4d0*/  @!P4 IMAD.MOV R35, RZ, RZ, -R35 ;  /* 0x000000ffff23c224 */ /* 0x000fe200078e0a23 */
[----:B------:R-:W1:Y:S01]  /*1d4e0*/  LDCU UR35, c[0x0][0x3b0] ;  /* 0x00007600ff2377ac */ /* 0x000e620008000800 */
[----:B------:R-:W2:Y:S01]  /*1d4f0*/  LDL.LU R155, [R1+0x3d4] ;  /* 0x0003d400019b7983 */ /* 0x000ea20000300800 */
[----:B------:R-:W-:Y:S02]  /*1d500*/  IMAD R6, R6, UR34, RZ ;  /* 0x0000002206067c24 */ /* 0x000fe4000f8e02ff */
[----:B------:R-:W-:Y:S01]  /*1d510*/  IMAD R3, R3, UR33, RZ ;  /* 0x0000002103037c24 */ /* 0x000fe2000f8e02ff */
[----:B------:R-:W3:Y:S01]  /*1d520*/  LDL.LU R154, [R1+0x610] ;  /* 0x00061000019a7983 */ /* 0x000ee20000300800 */
[----:B----4-:R-:W-:-:S03]  /*1d530*/  ISETP.GE.AND P3, PT, R152, RZ, PT ;  /* 0x000000ff9800720c */ /* 0x010fc60003f66270 */
[----:B------:R4:W-:Y:S01]  /*1d540*/  STL [R1+0xe98], R6 ;  /* 0x000e980601007387 */ /* 0x0009e20000100800 */
[----:B------:R-:W-:Y:S01]  /*1d550*/  @!P1 IMAD.MOV R36, RZ, RZ, -R36 ;  /* 0x000000ffff249224 */ /* 0x000fe200078e0a24 */
[----:B------:R-:W-:Y:S01]  /*1d560*/  @!P5 IADD3 R37, PT, PT, -R37, RZ, RZ ;  /* 0x000000ff2525d210 */ /* 0x000fe20007ffe1ff */
[----:B------:R-:W-:Y:S01]  /*1d570*/  IMAD R127, R127, UR67, RZ ;  /* 0x000000437f7f7c24 */ /* 0x000fe2000f8e02ff */
[----:B------:R1:W-:Y:S01]  /*1d580*/  STL [R1+0xe94], R3 ;  /* 0x000e940301007387 */ /* 0x0003e20000100800 */
[----:B------:R-:W-:Y:S01]  /*1d590*/  IMAD R126, R126, UR67, RZ ;  /* 0x000000437e7e7c24 */ /* 0x000fe2000f8e02ff */
[----:B------:R-:W2:Y:S01]  /*1d5a0*/  LDCU UR34, c[0x0][0x3b0] ;  /* 0x00007600ff2277ac */ /* 0x000ea20008000800 */
[----:B----4-:R-:W-:Y:S01]  /*1d5b0*/  SEL R6, R19, R158, !P2 ;  /* 0x0000009e13067207 */ /* 0x010fe20005000000 */
[----:B------:R-:W-:Y:S01]  /*1d5c0*/  IMAD R125, R125, UR67, RZ ;  /* 0x000000437d7d7c24 */ /* 0x000fe2000f8e02ff */
[----:B------:R-:W4:Y:S01]  /*1d5d0*/  LDL.LU R158, [R1+0x614] ;  /* 0x00061400019e7983 */ /* 0x000f220000300800 */
[----:B------:R-:W-:Y:S01]  /*1d5e0*/  IMAD R124, R124, UR67, RZ ;  /* 0x000000437c7c7c24 */ /* 0x000fe2000f8e02ff */
[----:B-1----:R-:W-:Y:S01]  /*1d5f0*/  SEL R3, R19, R0, !P2 ;  /* 0x0000000013037207 */ /* 0x002fe20005000000 */
[----:B------:R-:W-:Y:S01]  /*1d600*/  IMAD R123, R123, UR67, RZ ;  /* 0x000000437b7b7c24 */ /* 0x000fe2000f8e02ff */
[----:B------:R-:W4:Y:S01]  /*1d610*/  LDL.LU R153, [R1+0x3dc] ;  /* 0x0003dc0001997983 */ /* 0x000f220000300800 */
[----:B------:R-:W-:Y:S01]  /*1d620*/  IMAD R6, R6, UR32, RZ ;  /* 0x0000002006067c24 */ /* 0x000fe2000f8e02ff */
[----:B------:R-:W1:Y:S02]  /*1d630*/  LDCU UR33, c[0x0][0x3b0] ;  /* 0x00007600ff2177ac */ /* 0x000e640008000800 */
[----:B------:R-:W4:Y:S01]  /*1d640*/  LDL.LU R0, [R1+0x60c] ;  /* 0x00060c0001007983 */ /* 0x000f220000300800 */
[----:B------:R-:W-:Y:S01]  /*1d650*/  IMAD R3, R3, UR31, RZ ;  /* 0x0000001f03037c24 */ /* 0x000fe2000f8e02ff */
[----:B------:R-:W1:Y:S02]  /*1d660*/  LDCU UR32, c[0x0][0x3b0] ;  /* 0x00007600ff2077ac */ /* 0x000e640008000800 */
[----:B------:R1:W-:Y:S01]  /*1d670*/  STL [R1+0x628], R6 ;  /* 0x0006280601007387 */ /* 0x0003e20000100800 */
[----:B--2---:R-:W-:-:S03]  /*1d680*/  ISETP.GE.AND P4, PT, R155, RZ, PT ;  /* 0x000000ff9b00720c */ /* 0x004fc60003f86270 */
[----:B------:R3:W-:Y:S01]  /*1d690*/  STL [R1+0x624], R3 ;  /* 0x0006240301007387 */ /* 0x0007e20000100800 */
[C---:B-1----:R-:W-:Y:S01]  /*1d6a0*/  SEL R6, R19.reuse, R157, !P2 ;  /* 0x0000009d13067207 */ /* 0x042fe20005000000 */
[----:B------:R-:W-:Y:S01]  /*1d6b0*/  @!P3 IMAD.MOV R38, RZ, RZ, -R38 ;  /* 0x000000ffff26b224 */ /* 0x000fe200078e0a26 */
[----:B------:R-:W1:Y:S01]  /*1d6c0*/  LDCU UR31, c[0x0][0x3b0] ;  /* 0x00007600ff1f77ac */ /* 0x000e620008000800 */
[----:B------:R-:W2:Y:S04]  /*1d6d0*/  LDL.LU R157, [R1+0x5fc] ;  /* 0x0005fc00019d7983 */ /* 0x000ea80000300800 */
[----:B------:R-:W2:Y:S01]  /*1d6e0*/  LDL.LU R152, [R1+0x3e0] ;  /* 0x0003e00001987983 */ /* 0x000ea20000300800 */
[----:B---3--:R-:W-:-:S03]  /*1d6f0*/  SEL R3, R19, R151, !P2 ;  /* 0x0000009713037207 */ /* 0x008fc60005000000 */
[----:B------:R-:W3:Y:S01]  /*1d700*/  LDL.LU R151, [R1+0x5f8] ;  /* 0x0005f80001977983 */ /* 0x000ee20000300800 */
[----:B------:R-:W-:Y:S01]  /*1d710*/  IMAD R6, R6, UR30, RZ ;  /* 0x0000001e06067c24 */ /* 0x000fe2000f8e02ff */
[----:B------:R-:W1:Y:S01]  /*1d720*/  LDCU UR30, c[0x0][0x3b0] ;  /* 0x00007600ff1e77ac */ /* 0x000e620008000800 */
[----:B------:R-:W-:-:S03]  /*1d730*/  IMAD R3, R3, UR29, RZ ;  /* 0x0000001d03037c24 */ /* 0x000fc6000f8e02ff */
[----:B------:R1:W-:Y:S01]  /*1d740*/  STL [R1+0x620], R6 ;  /* 0x0006200601007387 */ /* 0x0003e20000100800 */
[----:B----4-:R-:W-:-:S03]  /*1d750*/  ISETP.GE.AND P1, PT, R153, RZ, PT ;  /* 0x000000ff9900720c */ /* 0x010fc60003f26270 */
[----:B------:R4:W-:Y:S01]  /*1d760*/  STL [R1+0x61c], R3 ;  /* 0x00061c0301007387 */ /* 0x0009e20000100800 */
[C---:B-1----:R-:W-:Y:S01]  /*1d770*/  SEL R6, R19.reuse, R156, !P2 ;  /* 0x0000009c13067207 */ /* 0x042fe20005000000 */
[----:B------:R-:W-:Y:S01]  /*1d780*/  @!P4 IMAD.MOV R39, RZ, RZ, -R39 ;  /* 0x000000ffff27c224 */ /* 0x000fe200078e0a27 */
[----:B------:R-:W1:Y:S01]  /*1d790*/  LDCU UR29, c[0x0][0x3b0] ;  /* 0x00007600ff1d77ac */ /* 0x000e620008000800 */
[----:B------:R-:W3:Y:S04]  /*1d7a0*/  LDL.LU R156, [R1+0x604] ;  /* 0x00060400019c7983 */ /* 0x000ee80000300800 */
[----:B------:R-:W3:Y:S01]  /*1d7b0*/  LDL.LU R155, [R1+0x3e8] ;  /* 0x0003e800019b7983 */ /* 0x000ee20000300800 */
[----:B----4-:R-:W-:-:S03]  /*1d7c0*/  SEL R3, R19, R154, !P2 ;  /* 0x0000009a13037207 */ /* 0x010fc60005000000 */
[----:B------:R-:W4:Y:S01]  /*1d7d0*/  LDL.LU R154, [R1+0x600] ;  /* 0x00060000019a7983 */ /* 0x000f220000300800 */
[----:B------:R-:W-:Y:S01]  /*1d7e0*/  IMAD R6, R6, UR28, RZ ;  /* 0x0000001c06067c24 */ /* 0x000fe2000f8e02ff */
[----:B------:R-:W1:Y:S01]  /*1d7f0*/  LDCU UR28, c[0x0][0x3b0] ;  /* 0x00007600ff1c77ac */ /* 0x000e620008000800 */
[----:B------:R-:W-:-:S03]  /*1d800*/  IMAD R3, R3, UR27, RZ ;  /* 0x0000001b03037c24 */ /* 0x000fc6000f8e02ff */
[----:B------:R1:W-:Y:S01]  /*1d810*/  STL [R1+0x618], R6 ;  /* 0x0006180601007387 */ /* 0x0003e20000100800 */
[----:B--2---:R-:W-:-:S03]  /*1d820*/  ISETP.GE.AND P5, PT, R152, RZ, PT ;  /* 0x000000ff9800720c */ /* 0x004fc60003fa6270 */
[----:B------:R2:W-:Y:S01]  /*1d830*/  STL [R1+0x610], R3 ;  /* 0x0006100301007387 */ /* 0x0005e20000100800 */
[C---:B-1----:R-:W-:Y:S01]  /*1d840*/  SEL R6, R19.reuse, R158, !P2 ;  /* 0x0000009e13067207 */ /* 0x042fe20005000000 */
[----:B------:R-:W-:Y:S01]  /*1d850*/  @!P1 IMAD.MOV R40, RZ, RZ, -R40 ;  /* 0x000000ffff289224 */ /* 0x000fe200078e0a28 */
[----:B------:R-:W1:Y:S01]  /*1d860*/  LDCU UR27, c[0x0][0x3b0] ;  /* 0x00007600ff1b77ac */ /* 0x000e620008000800 */
[----:B------:R-:W4:Y:S04]  /*1d870*/  LDL.LU R158, [R1+0x5f4] ;  /* 0x0005f400019e7983 */ /* 0x000f280000300800 */
[----:B------:R-:W4:Y:S01]  /*1d880*/  LDL.LU R153, [R1+0x3b8] ;  /* 0x0003b80001997983 */ /* 0x000f220000300800 */
[----:B--2---:R-:W-:-:S03]  /*1d890*/  SEL R3, R19, R0, !P2 ;  /* 0x0000000013037207 */ /* 0x004fc60005000000 */
[----:B------:R-:W2:Y:S01]  /*1d8a0*/  LDL.LU R0, [R1+0x464] ;  /* 0x0004640001007983 */ /* 0x000ea20000300800 */
[----:B------:R-:W-:Y:S01]  /*1d8b0*/  IMAD R6, R6, UR26, RZ ;  /* 0x0000001a06067c24 */ /* 0x000fe2000f8e02ff */
[----:B------:R-:W1:Y:S01]  /*1d8c0*/  LDCU UR26, c[0x0][0x3b0] ;  /* 0x00007600ff1a77ac */ /* 0x000e620008000800 */
[----:B------:R-:W-:-:S03]  /*1d8d0*/  IMAD R3, R3, UR25, RZ ;  /* 0x0000001903037c24 */ /* 0x000fc6000f8e02ff */
[----:B------:R1:W-:Y:S01]  /*1d8e0*/  STL [R1+0x608], R6 ;  /* 0x0006080601007387 */ /* 0x0003e20000100800 */
[----:B---3--:R-:W-:-:S03]  /*1d8f0*/  ISETP.GE.AND P3, PT, R155, RZ, PT ;  /* 0x000000ff9b00720c */ /* 0x008fc60003f66270 */
        /* <DEDUP_REMOVED lines=38> */
[----:B---3--:R-:W-:Y:S01]  /*1db60*/  ISETP.GE.AND P5, PT, R155, RZ, PT ;  /* 0x000000ff9b00720c */ /* 0x008fe20003fa6270 */
[----:B------:R-:W-:Y:S01]  /*1db70*/  @!P1 IMAD.MOV R44, RZ, RZ, -R44 ;  /* 0x000000ffff2c9224 */ /* 0x000fe200078e0a2c */
[----:B-1----:R-:W-:Y:S01]  /*1db80*/  SEL R6, R19, R157, !P2 ;  /* 0x0000009d13067207 */ /* 0x002fe20005000000 */
[----:B------:R-:W-:Y:S01]  /*1db90*/  IMAD R122, R122, UR67, RZ ;  /* 0x000000437a7a7c24 */ /* 0x000fe2000f8e02ff */
[----:B------:R-:W3:Y:S01]  /*1dba0*/  LDL.LU R157, [R1+0x5d4] ;  /* 0x0005d400019d7983 */ /* 0x000ee20000300800 */
[----:B------:R-:W-:Y:S01]  /*1dbb0*/  IMAD R121, R121, UR67, RZ ;  /* 0x0000004379797c24 */ /* 0x000fe2000f8e02ff */
[----:B------:R-:W1:Y:S02]  /*1dbc0*/  LDCU UR19, c[0x0][0x3b0] ;  /* 0x00007600ff1377ac */ /* 0x000e640008000800 */
[----:B------:R1:W-:Y:S04]  /*1dbd0*/  STL [R1+0x42c], R3 ;  /* 0x00042c0301007387 */ /* 0x0003e80000100800 */
[----:B------:R-:W3:Y:S01]  /*1dbe0*/  LDL.LU R152, [R1+0x3a8] ;  /* 0x0003a80001987983 */ /* 0x000ee20000300800 */
[----:B------:R-:W-:Y:S01]  /*1dbf0*/  IMAD R6, R6, UR18, RZ ;  /* 0x0000001206067c24 */ /* 0x000fe2000f8e02ff */
[----:B------:R-:W2:Y:S01]  /*1dc00*/  LDCU UR18, c[0x0][0x3b0] ;  /* 0x00007600ff1277ac */ /* 0x000ea20008000800 */
[----:B-1----:R-:W-:-:S02]  /*1dc10*/  SEL R3, R19, R151, !P2 ;  /* 0x0000009713037207 */ /* 0x002fc40005000000 */
[----:B------:R-:W3:Y:S04]  /*1dc20*/  LDL.LU R151, [R1+0x5dc] ;  /* 0x0005dc0001977983 */ /* 0x000ee80000300800 */
[----:B------:R1:W-:Y:S02]  /*1dc30*/  STL [R1+0x428], R6 ;  /* 0x0004280601007387 */ /* 0x0003e40000100800 */
[----:B-1----:R-:W-:Y:S02]  /*1dc40*/  SEL R6, R19, R156, !P2 ;  /* 0x0000009c13067207 */ /* 0x002fe40005000000 */
[----:B------:R-:W3:Y:S01]  /*1dc50*/  LDL.LU R156, [R1+0x5e0] ;  /* 0x0005e000019c7983 */ /* 0x000ee20000300800 */
[----:B------:R-:W-:Y:S01]  /*1dc60*/  IMAD R3, R3, UR17, RZ ;  /* 0x0000001103037c24 */ /* 0x000fe2000f8e02ff */
[----:B------:R-:W1:Y:S04]  /*1dc70*/  LDCU UR17, c[0x0][0x3b0] ;  /* 0x00007600ff1177ac */ /* 0x000e680008000800 */
[----:B------:R4:W-:Y:S01]  /*1dc80*/  STL [R1+0x414], R3 ;  /* 0x0004140301007387 */ /* 0x0009e20000100800 */
[----:B------:R-:W-:Y:S01]  /*1dc90*/  IMAD R6, R6, UR16, RZ ;  /* 0x0000001006067c24 */ /* 0x000fe2000f8e02ff */
[----:B------:R-:W1:Y:S02]  /*1dca0*/  LDCU UR16, c[0x0][0x3b0] ;  /* 0x00007600ff1077ac */ /* 0x000e640008000800 */
[----:B------:R-:W3:Y:S01]  /*1dcb0*/  LDL.LU R155, [R1+0x3a4] ;  /* 0x0003a400019b7983 */ /* 0x000ee20000300800 */
[----:B----4-:R-:W-:-:S03]  /*1dcc0*/  SEL R3, R19, R154, !P2 ;  /* 0x0000009a13037207 */ /* 0x010fc60005000000 */
[----:B------:R-:W4:Y:S02]  /*1dcd0*/  LDL.LU R154, [R1+0x5e4] ;  /* 0x0005e400019a7983 */ /* 0x000f240000300800 */
[----:B------:R-:W-:Y:S02]  /*1dce0*/  IMAD R3, R3, UR15, RZ ;  /* 0x0000000f03037c24 */ /* 0x000fe4000f8e02ff */
[----:B------:R1:W-:Y:S01]  /*1dcf0*/  STL [R1+0x410], R6 ;  /* 0x0004100601007387 */ /* 0x0003e20000100800 */
[----:B------:R-:W-:Y:S01]  /*1dd00*/  ISETP.GE.AND P3, PT, R158, RZ, PT ;  /* 0x000000ff9e00720c */ /* 0x000fe20003f66270 */
[----:B------:R-:W-:Y:S01]  /*1dd10*/  @!P5 IMAD.MOV R45, RZ, RZ, -R45 ;  /* 0x000000ffff2dd224 */ /* 0x000fe200078e0a2d */
[----:B-1----:R-:W-:Y:S01]  /*1dd20*/  SEL R6, R19, R153, !P2 ;  /* 0x0000009913067207 */ /* 0x002fe20005000000 */
[----:B------:R-:W-:Y:S01]  /*1dd30*/  IMAD R120, R120, UR67, RZ ;  /* 0x0000004378787c24 */ /* 0x000fe2000f8e02ff */
[----:B------:R-:W4:Y:S01]  /*1dd40*/  LDL.LU R153, [R1+0x5d8] ;  /* 0x0005d80001997983 */ /* 0x000f220000300800 */
[----:B------:R-:W-:Y:S01]  /*1dd50*/  IMAD R119, R119, UR67, RZ ;  /* 0x0000004377777c24 */ /* 0x000fe2000f8e02ff */
[----:B------:R-:W1:Y:S02]  /*1dd60*/  LDCU UR15, c[0x0][0x3b0] ;  /* 0x00007600ff0f77ac */ /* 0x000e640008000800 */
[----:B------:R2:W-:Y:S01]  /*1dd70*/  STL [R1+0x40c], R3 ;  /* 0x00040c0301007387 */ /* 0x0005e20000100800 */
[----:B------:R-:W-:Y:S01]  /*1dd80*/  IMAD R6, R6, UR14, RZ ;  /* 0x0000000e06067c24 */ /* 0x000fe2000f8e02ff */
[----:B------:R-:W1:Y:S01]  /*1dd90*/  LDCU UR14, c[0x0][0x3b0] ;  /* 0x00007600ff0e77ac */ /* 0x000e620008000800 */
[----:B--2---:R-:W-:-:S02]  /*1dda0*/  SEL R3, R19, R0, !P2 ;  /* 0x0000000013037207 */ /* 0x004fc40005000000 */
[----:B------:R-:W2:Y:S03]  /*1ddb0*/  LDL.LU R0, [R1+0x3a0] ;  /* 0x0003a00001007983 */ /* 0x000ea60000300800 */
[----:B------:R-:W-:Y:S01]  /*1ddc0*/  IMAD R3, R3, UR13, RZ ;  /* 0x0000000d03037c24 */ /* 0x000fe2000f8e02ff */
[----:B------:R1:W-:Y:S01]  /*1ddd0*/  STL [R1+0x408], R6 ;  /* 0x0004080601007387 */ /* 0x0003e20000100800 */
[----:B---3--:R-:W-:-:S03]  /*1dde0*/  ISETP.GE.AND P4, PT, R152, RZ, PT ;  /* 0x000000ff9800720c */ /* 0x008fc60003f86270 */
[----:B------:R3:W-:Y:S01]  /*1ddf0*/  STL [R1+0x404], R3 ;  /* 0x0004040301007387 */ /* 0x0007e20000100800 */
[----:B-1----:R-:W-:Y:S02]  /*1de00*/  SEL R6, R19, R157, !P2 ;  /* 0x0000009d13067207 */ /* 0x002fe40005000000 */
[----:B------:R-:W-:Y:S01]  /*1de10*/  ISETP.GE.AND P0, PT, R155, RZ, PT ;  /* 0x000000ff9b00720c */ /* 0x000fe20003f06270 */
[----:B------:R-:W4:Y:S01]  /*1de20*/  LDL.LU R157, [R1+0x5d0] ;  /* 0x0005d000019d7983 */ /* 0x000f220000300800 */
[----:B---3--:R-:W-:Y:S01]  /*1de30*/  SEL R3, R19, R151, !P2 ;  /* 0x0000009713037207 */ /* 0x008fe20005000000 */
[----:B------:R-:W-:Y:S01]  /*1de40*/  @!P3 IMAD.MOV R46, RZ, RZ, -R46 ;  /* 0x000000ffff2eb224 */ /* 0x000fe200078e0a2e */
[----:B------:R-:W1:Y:S01]  /*1de50*/  LDCU UR13, c[0x0][0x3b0] ;  /* 0x00007600ff0d77ac */ /* 0x000e620008000800 */
[----:B------:R-:W3:Y:S01]  /*1de60*/  LDL.LU R152, [R1+0x380] ;  /* 0x0003800001987983 */ /* 0x000ee20000300800 */
[----:B------:R-:W-:Y:S02]  /*1de70*/  IMAD R6, R6, UR7, RZ ;  /* 0x0000000706067c24 */ /* 0x000fe4000f8e02ff */
[----:B------:R-:W-:Y:S01]  /*1de80*/  IMAD R3, R3, UR77, RZ ;  /* 0x0000004d03037c24 */ /* 0x000fe2000f8e02ff */
[----:B------:R-:W3:Y:S01]  /*1de90*/  LDL.LU R151, [R1+0x59c] ;  /* 0x00059c0001977983 */ /* 0x000ee20000300800 */
[----:B--2---:R-:W-:-:S03]  /*1dea0*/  ISETP.GE.AND P1, PT, R0, RZ, PT ;  /* 0x000000ff0000720c */ /* 0x004fc60003f26270 */
[----:B------:R2:W-:Y:S01]  /*1deb0*/  STL [R1+0x400], R6 ;  /* 0x0004000601007387 */ /* 0x0005e20000100800 */
[----:B------:R-:W-:Y:S01]  /*1dec0*/  @!P4 IMAD.MOV R47, RZ, RZ, -R47 ;  /* 0x000000ffff2fc224 */ /* 0x000fe200078e0a2f */
[----:B------:R-:W1:Y:S02]  /*1ded0*/  LDCU UR7, c[0x0][0x3b0] ;  /* 0x00007600ff0777ac */ /* 0x000e640008000800 */
[----:B------:R4:W-:Y:S01]  /*1dee0*/  STL [R1+0x3fc], R3 ;  /* 0x0003fc0301007387 */ /* 0x0009e20000100800 */
[----:B------:R-:W-:Y:S01]  /*1def0*/  @!P0 IMAD.MOV R48, RZ, RZ, -R48 ;  /* 0x000000ffff308224 */ /* 0x000fe200078e0a30 */
[----:B------:R-:W1:Y:S02]  /*1df00*/  LDCU UR77, c[0x0][0x3b0] ;  /* 0x00007600ff4d77ac */ /* 0x000e640008000800 */
[----:B------:R-:W3:Y:S01]  /*1df10*/  LDL.LU R158, [R1+0x5c0] ;  /* 0x0005c000019e7983 */ /* 0x000ee20000300800 */
[----:B--2---:R-:W-:-:S03]  /*1df20*/  SEL R6, R19, R156, !P2 ;  /* 0x0000009c13067207 */ /* 0x004fc60005000000 */
[----:B------:R-:W2:Y:S01]  /*1df30*/  LDL.LU R156, [R1+0x384] ;  /* 0x00038400019c7983 */ /* 0x000ea20000300800 */
[----:B----4-:R-:W-:-:S03]  /*1df40*/  SEL R3, R19, R154, !P2 ;  /* 0x0000009a13037207 */ /* 0x010fc60005000000 */
[----:B------:R-:W4:Y:S01]  /*1df50*/  LDL.LU R155, [R1+0x5bc] ;  /* 0x0005bc00019b7983 */ /* 0x000f220000300800 */
[----:B------:R-:W-:Y:S01]  /*1df60*/  IMAD R6, R6, UR76, RZ ;  /* 0x0000004c06067c24 */ /* 0x000fe2000f8e02ff */
[----:B------:R-:W1:Y:S01]  /*1df70*/  LDCU UR76, c[0x0][0x3b0] ;  /* 0x00007600ff4c77ac */ /* 0x000e620008000800 */
[----:B------:R-:W-:-:S03]  /*1df80*/  IMAD R3, R3, UR75, RZ ;  /* 0x0000004b03037c24 */ /* 0x000fc6000f8e02ff */
[----:B------:R1:W-:Y:S01]  /*1df90*/  STL [R1+0x3f8], R6 ;  /* 0x0003f80601007387 */ /* 0x0003e20000100800 */
[----:B---3--:R-:W-:-:S03]  /*1dfa0*/  ISETP.GE.AND P5, PT, R152, RZ, PT ;  /* 0x000000ff9800720c */ /* 0x008fc60003fa6270 */
[----:B------:R3:W-:Y:S01]  /*1dfb0*/  STL [R1+0x3f4], R3 ;  /* 0x0003f40301007387 */ /* 0x0007e20000100800 */
[----:B-1----:R-:W-:Y:S01]  /*1dfc0*/  SEL R6, R19, R153, !P2 ;  /* 0x0000009913067207 */ /* 0x002fe20005000000 */
[----:B------:R-:W-:Y:S01]  /*1dfd0*/  @!P1 IMAD.MOV R49, RZ, RZ, -R49 ;  /* 0x000000ffff319224 */ /* 0x000fe200078e0a31 */
[----:B------:R-:W1:Y:S01]  /*1dfe0*/  LDCU UR75, c[0x0][0x3b0] ;  /* 0x00007600ff4b77ac */ /* 0x000e620008000800 */
[----:B------:R-:W4:Y:S04]  /*1dff0*/  LDL.LU R154, [R1+0x5a4] ;  /* 0x0005a400019a7983 */ /* 0x000f280000300800 */
[----:B------:R-:W4:Y:S04]  /*1e000*/  LDL.LU R153, [R1+0x388] ;  /* 0x0003880001997983 */ /* 0x000f280000300800 */
[----:B------:R-:W4:Y:S01]  /*1e010*/  LDL.LU R0, [R1+0x5a8] ;  /* 0x0005a80001007983 */ /* 0x000f220000300800 */
[----:B---3--:R-:W-:Y:S01]  /*1e020*/  IMAD R3, R6, UR6, RZ ;  /* 0x0000000606037c24 */ /* 0x008fe2000f8e02ff */
[----:B------:R-:W3:Y:S01]  /*1e030*/  LDCU UR6, c[0x0][0x3b0] ;  /* 0x00007600ff0677ac */ /* 0x000ee20008000800 */
[----:B------:R-:W-:-:S03]  /*1e040*/  IMAD R6, R110, UR74, RZ ;  /* 0x0000004a6e067c24 */ /* 0x000fc6000f8e02ff */
[----:B------:R1:W-:Y:S01]  /*1e050*/  STL [R1+0x3ec], R3 ;  /* 0x0003ec0301007387 */ /* 0x0003e20000100800 */
[----:B--2---:R-:W-:-:S03]  /*1e060*/  ISETP.GE.AND P3, PT, R156, RZ, PT ;  /* 0x000000ff9c00720c */ /* 0x004fc60003f66270 */
[----:B------:R2:W-:Y:S01]  /*1e070*/  STL [R1+0x3e8], R6 ;  /* 0x0003e80601007387 */ /* 0x0005e20000100800 */
[C---:B-1----:R-:W-:Y:S01]  /*1e080*/  SEL R3, R19.reuse, R157, !P2 ;  /* 0x0000009d13037207 */ /* 0x042fe20005000000 */
[----:B------:R-:W-:Y:S01]  /*1e090*/  IMAD R118, R118, UR67, RZ ;  /* 0x0000004376767c24 */ /* 0x000fe2000f8e02ff */
[----:B------:R-:W1:Y:S01]  /*1e0a0*/  LDCU UR74, c[0x0][0x3b0] ;  /* 0x00007600ff4a77ac */ /* 0x000e620008000800 */
[----:B------:R-:W3:Y:S04]  /*1e0b0*/  LDL.LU R157, [R1+0x5ac] ;  /* 0x0005ac00019d7983 */ /* 0x000ee80000300800 */
[----:B------:R-:W3:Y:S01]  /*1e0c0*/  LDL.LU R152, [R1+0x36c] ;  /* 0x00036c0001987983 */ /* 0x000ee20000300800 */
[----:B--2---:R-:W-:-:S03]  /*1e0d0*/  SEL R6, R19, R151, !P2 ;  /* 0x0000009713067207 */ /* 0x004fc60005000000 */
[----:B------:R-:W2:Y:S01]  /*1e0e0*/  LDL.LU R151, [R1+0x5b0] ;  /* 0x0005b00001977983 */ /* 0x000ea20000300800 */
[----:B------:R-:W-:Y:S01]  /*1e0f0*/  IMAD R3, R3, UR73, RZ ;  /* 0x0000004903037c24 */ /* 0x000fe2000f8e02ff */
[----:B------:R-:W1:Y:S01]  /*1e100*/  LDCU UR73, c[0x0][0x3b0] ;  /* 0x00007600ff4977ac */ /* 0x000e620008000800 */
[----:B------:R-:W-:-:S03]  /*1e110*/  IMAD R6, R6, UR72, RZ ;  /* 0x0000004806067c24 */ /* 0x000fc6000f8e02ff */
[----:B------:R1:W-:Y:S01]  /*1e120*/  STL [R1+0x3e0], R3 ;  /* 0x0003e00301007387 */ /* 0x0003e20000100800 */
[----:B----4-:R-:W-:-:S03]  /*1e130*/  ISETP.GE.AND P4, PT, R153, RZ, PT ;  /* 0x000000ff9900720c */ /* 0x010fc60003f86270 */
[----:B------:R4:W-:Y:S01]  /*1e140*/  STL [R1+0x3dc], R6 ;  /* 0x0003dc0601007387 */ /* 0x0009e20000100800 */
[----:B-1----:R-:W-:Y:S01]  /*1e150*/  SEL R3, R19, R158, !P2 ;  /* 0x0000009e13037207 */ /* 0x002fe20005000000 */
[----:B------:R-:W-:Y:S01]  /*1e160*/  IMAD R117, R117, UR67, RZ ;  /* 0x0000004375757c24 */ /* 0x000fe2000f8e02ff */
[----:B------:R-:W1:Y:S01]  /*1e170*/  LDCU UR72, c[0x0][0x3b0] ;  /* 0x00007600ff4877ac */ /* 0x000e620008000800 */
[----:B------:R-:W2:Y:S04]  /*1e180*/  LDL.LU R158, [R1+0x5b8] ;  /* 0x0005b800019e7983 */ /* 0x000ea80000300800 */
        /* <DEDUP_REMOVED lines=9> */
[C---:B-1----:R-:W-:Y:S01]  /*1e220*/  SEL R3, R19.reuse, R154, !P2 ;  /* 0x0000009a13037207 */ /* 0x042fe20005000000 */
[----:B------:R-:W-:Y:S01]  /*1e230*/  IMAD R116, R116, UR67, RZ ;  /* 0x0000004374747c24 */ /* 0x000fe2000f8e02ff */
[----:B------:R-:W1:Y:S01]  /*1e240*/  LDCU UR70, c[0x0][0x3b0] ;  /* 0x00007600ff4677ac */ /* 0x000e620008000800 */
[----:B------:R-:W4:Y:S04]  /*1e250*/  LDL.LU R154, [R1+0x5a0] ;  /* 0x0005a000019a7983 */ /* 0x000f280000300800 */
[----:B------:R-:W4:Y:S01]  /*1e260*/  LDL.LU R153, [R1+0x378] ;  /* 0x0003780001997983 */ /* 0x000f220000300800 */
[----:B---3--:R-:W-:-:S03]  /*1e270*/  SEL R6, R19, R0, !P2 ;  /* 0x0000000013067207 */ /* 0x008fc60005000000 */
[----:B------:R-:W3:Y:S01]  /*1e280*/  LDL.LU R0, [R1+0x598] ;  /* 0x0005980001007983 */ /* 0x000ee20000300800 */
[----:B------:R-:W-:Y:S01]  /*1e290*/  IMAD R3, R3, UR69, RZ ;  /* 0x0000004503037c24 */ /* 0x000fe2000f8e02ff */
[----:B--2---:R-:W-:Y:S01]  /*1e2a0*/  ISETP.GE.AND P1, PT, R156, RZ, PT ;  /* 0x000000ff9c00720c */ /* 0x004fe20003f26270 */
[----:B------:R-:W-:-:S03]  /*1e2b0*/  IMAD R6, R6, UR68, RZ ;  /* 0x0000004406067c24 */ /* 0x000fc6000f8e02ff */
[----:B------:R2:W-:Y:S01]  /*1e2c0*/  STL [R1+0x3c4], R3 ;  /* 0x0003c40301007387 */ /* 0x0005e20000100800 */
[----:B------:R-:W-:Y:S02]  /*1e2d0*/  IMAD R115, R115, UR67, RZ ;  /* 0x0000004373737c24 */ /* 0x000fe4000f8e02ff */
[----:B------:R-:W-:Y:S01]  /*1e2e0*/  IMAD R114, R114, UR67, RZ ;  /* 0x0000004372727c24 */ /* 0x000fe2000f8e02ff */
[----:B------:R1:W-:Y:S01]  /*1e2f0*/  STL [R1+0x3c0], R6 ;  /* 0x0003c00601007387 */ /* 0x0003e20000100800 */
[----:B------:R-:W-:Y:S02]  /*1e300*/  IMAD R113, R113, UR67, RZ ;  /* 0x0000004371717c24 */ /* 0x000fe4000f8e02ff */
[----:B------:R-:W-:Y:S02]  /*1e310*/  IMAD R112, R112, UR67, RZ ;  /* 0x0000004370707c24 */ /* 0x000fe4000f8e02ff */
[----:B------:R-:W-:Y:S01]  /*1e320*/  IMAD R111, R111, UR67, RZ ;  /* 0x000000436f6f7c24 */ /* 0x000fe2000f8e02ff */
[C---:B--2---:R-:W-:Y:S01]  /*1e330*/  SEL R3, R19.reuse, R157, !P2 ;  /* 0x0000009d13037207 */ /* 0x044fe20005000000 */
[----:B------:R-:W2:Y:S01]  /*1e340*/  LDCU UR67, c[0x0][0x3b0] ;  /* 0x00007600ff4377ac */ /* 0x000ea20008000800 */
[----:B------:R-:W3:Y:S01]  /*1e350*/  LDL.LU R157, [R1+0x594] ;  /* 0x00059400019d7983 */ /* 0x000ee20000300800 */
[----:B-1----:R-:W-:Y:S01]  /*1e360*/  SEL R6, R19, R151, !P2 ;  /* 0x0000009713067207 */ /* 0x002fe20005000000 */
[----:B------:R-:W-:-:S02]  /*1e370*/  @!P5 IMAD.MOV R50, RZ, RZ, -R50 ;  /* 0x000000ffff32d224 */ /* 0x000fc400078e0a32 */
[----:B------:R-:W3:Y:S01]  /*1e380*/  LDL.LU R152, [R1+0x37c] ;  /* 0x00037c0001987983 */ /* 0x000ee20000300800 */
[----:B------:R-:W-:Y:S02]  /*1e390*/  IMAD R3, R3, UR10, RZ ;  /* 0x0000000a03037c24 */ /* 0x000fe4000f8e02ff */
[----:B------:R-:W-:Y:S01]  /*1e3a0*/  @!P3 IMAD.MOV R51, RZ, RZ, -R51 ;  /* 0x000000ffff33b224 */ /* 0x000fe200078e0a33 */
[----:B------:R-:W3:Y:S01]  /*1e3b0*/  LDL.LU R151, [R1+0x590] ;  /* 0x0005900001977983 */ /* 0x000ee20000300800 */
[----:B------:R-:W-:Y:S02]  /*1e3c0*/  IMAD R6, R6, UR11, RZ ;  /* 0x0000000b06067c24 */ /* 0x000fe4000f8e02ff */
[----:B------:R-:W-:Y:S01]  /*1e3d0*/  @!P4 IMAD.MOV R52, RZ, RZ, -R52 ;  /* 0x000000ffff34c224 */ /* 0x000fe200078e0a34 */
[----:B------:R1:W-:Y:S01]  /*1e3e0*/  STL [R1+0x3bc], R3 ;  /* 0x0003bc0301007387 */ /* 0x0003e20000100800 */
[----:B------:R-:W-:Y:S01]  /*1e3f0*/  @!P0 IADD3 R53, PT, PT, -R53, RZ, RZ ;  /* 0x000000ff35358210 */ /* 0x000fe20007ffe1ff */
[----:B------:R-:W-:Y:S01]  /*1e400*/  @!P1 IMAD.MOV R54, RZ, RZ, -R54 ;  /* 0x000000ffff369224 */ /* 0x000fe200078e0a36 */
[----:B------:R-:W2:Y:S01]  /*1e410*/  LDCU UR69, c[0x0][0x3b0] ;  /* 0x00007600ff4577ac */ /* 0x000ea20008000800 */
[----:B------:R4:W-:Y:S01]  /*1e420*/  STL [R1+0x3b8], R6 ;  /* 0x0003b80601007387 */ /* 0x0009e20000100800 */
[----:B------:R-:W3:Y:S01]  /*1e430*/  LDCU UR68, c[0x0][0x3b0] ;  /* 0x00007600ff4477ac */ /* 0x000ee20008000800 */
[C---:B-1----:R-:W-:Y:S01]  /*1e440*/  SEL R3, R19.reuse, R158, !P2 ;  /* 0x0000009e13037207 */ /* 0x042fe20005000000 */
[----:B------:R-:W1:Y:S01]  /*1e450*/  LDCU UR10, c[0x0][0x3b0] ;  /* 0x00007600ff0a77ac */ /* 0x000e620008000800 */
[----:B------:R-:W3:Y:S01]  /*1e460*/  LDL.LU R158, [R1+0x58c] ;  /* 0x00058c00019e7983 */ /* 0x000ee20000300800 */
[----:B------:R-:W1:Y:S03]  /*1e470*/  LDCU UR11, c[0x0][0x3b0] ;  /* 0x00007600ff0b77ac */ /* 0x000e660008000800 */
[----:B------:R-:W3:Y:S01]  /*1e480*/  LDL.LU R156, [R1+0x35c] ;  /* 0x00035c00019c7983 */ /* 0x000ee20000300800 */
[----:B----4-:R-:W-:-:S03]  /*1e490*/  SEL R6, R19, R155, !P2 ;  /* 0x0000009b13067207 */ /* 0x010fc60005000000 */
[----:B------:R-:W4:Y:S01]  /*1e4a0*/  LDL.LU R155, [R1+0x55c] ;  /* 0x00055c00019b7983 */ /* 0x000f220000300800 */
[----:B--2---:R-:W-:Y:S01]  /*1e4b0*/  IMAD R3, R3, UR67, RZ ;  /* 0x0000004303037c24 */ /* 0x004fe2000f8e02ff */
[----:B------:R-:W2:Y:S01]  /*1e4c0*/  LDCU UR67, c[0x0][0x3b0] ;  /* 0x00007600ff4377ac */ /* 0x000ea20008000800 */
[----:B------:R-:W-:-:S03]  /*1e4d0*/  IMAD R6, R6, UR66, RZ ;  /* 0x0000004206067c24 */ /* 0x000fc6000f8e02ff */
[----:B------:R1:W-:Y:S01]  /*1e4e0*/  STL [R1+0x3a8], R3 ;  /* 0x0003a80301007387 */ /* 0x0003e20000100800 */
[----:B------:R-:W2:Y:S03]  /*1e4f0*/  LDCU UR66, c[0x0][0x3b0] ;  /* 0x00007600ff4277ac */ /* 0x000ea60008000800 */
[----:B------:R3:W-:Y:S01]  /*1e500*/  STL [R1+0x3a4], R6 ;  /* 0x0003a40601007387 */ /* 0x0007e20000100800 */
[----:B------:R-:W-:Y:S02]  /*1e510*/  ISETP.GE.AND P5, PT, R153, RZ, PT ;  /* 0x000000ff9900720c */ /* 0x000fe40003fa6270 */
[C---:B-1----:R-:W-:Y:S02]  /*1e520*/  SEL R3, R19.reuse, R154, !P2 ;  /* 0x0000009a13037207 */ /* 0x042fe40005000000 */
[----:B------:R-:W2:Y:S01]  /*1e530*/  LDL.LU R154, [R1+0x56c] ;  /* 0x00056c00019a7983 */ /* 0x000ea20000300800 */
[----:B---3--:R-:W-:-:S03]  /*1e540*/  SEL R6, R19, R0, !P2 ;  /* 0x0000000013067207 */ /* 0x008fc60005000000 */
[----:B------:R-:W3:Y:S01]  /*1e550*/  LDL.LU R153, [R1+0x360] ;  /* 0x0003600001997983 */ /* 0x000ee20000300800 */
[----:B------:R-:W-:Y:S01]  /*1e560*/  IMAD R3, R3, UR65, RZ ;  /* 0x0000004103037c24 */ /* 0x000fe2000f8e02ff */
[----:B------:R-:W1:Y:S02]  /*1e570*/  LDCU UR65, c[0x0][0x3b0] ;  /* 0x00007600ff4177ac */ /* 0x000e640008000800 */
[----:B------:R-:W2:Y:S01]  /*1e580*/  LDL.LU R0, [R1+0x570] ;  /* 0x0005700001007983 */ /* 0x000ea20000300800 */
[----:B------:R-:W-:Y:S01]  /*1e590*/  IMAD R6, R6, UR64, RZ ;  /* 0x0000004006067c24 */ /* 0x000fe2000f8e02ff */
[----:B------:R-:W1:Y:S02]  /*1e5a0*/  LDCU UR64, c[0x0][0x3b0] ;  /* 0x00007600ff4077ac */ /* 0x000e640008000800 */
[----:B------:R1:W-:Y:S04]  /*1e5b0*/  STL [R1+0x3a0], R3 ;  /* 0x0003a00301007387 */ /* 0x0003e80000100800 */
[----:B------:R1:W-:Y:S02]  /*1e5c0*/  STL [R1+0x388], R6 ;  /* 0x0003880601007387 */ /* 0x0003e40000100800 */
[----:B-1----:R-:W-:-:S02]  /*1e5d0*/  SEL R3, R19, R157, !P2 ;  /* 0x0000009d13037207 */ /* 0x002fc40005000000 */
[----:B------:R-:W2:Y:S01]  /*1e5e0*/  LDL.LU R157, [R1+0x584] ;  /* 0x00058400019d7983 */ /* 0x000ea20000300800 */
[----:B------:R-:W-:-:S03]  /*1e5f0*/  ISETP.GE.AND P3, PT, R152, RZ, PT ;  /* 0x000000ff9800720c */ /* 0x000fc60003f66270 */
[----:B------:R-:W2:Y:S01]  /*1e600*/  LDL.LU R152, [R1+0x364] ;  /* 0x0003640001987983 */ /* 0x000ea20000300800 */
[----:B------:R-:W-:-:S03]  /*1e610*/  SEL R6, R19, R151, !P2 ;  /* 0x0000009713067207 */ /* 0x000fc60005000000 */
[----:B------:R-:W2:Y:S01]  /*1e620*/  LDL.LU R151, [R1+0x578] ;  /* 0x0005780001977983 */ /* 0x000ea20000300800 */
        /* <DEDUP_REMOVED lines=19> */
[----:B--2---:R-:W-:Y:S01]  /*1e760*/  ISETP.GE.AND P1, PT, R152, RZ, PT ;  /* 0x000000ff9800720c */ /* 0x004fe20003f26270 */
[----:B------:R-:W-:Y:S01]  /*1e770*/  @!P3 IMAD.MOV R56, RZ, RZ, -R56 ;  /* 0x000000ffff38b224 */ /* 0x000fe200078e0a38 */
[C---:B-1----:R-:W-:Y:S01]  /*1e780*/  SEL R3, R19.reuse, R154, !P2 ;  /* 0x0000009a13037207 */ /* 0x042fe20005000000 */
[----:B------:R-:W-:Y:S01]  /*1e790*/  @!P4 IMAD.MOV R57, RZ, RZ, -R57 ;  /* 0x000000ffff39c224 */ /* 0x000fe200078e0a39 */
[----:B------:R-:W2:Y:S01]  /*1e7a0*/  LDL.LU R154, [R1+0x574] ;  /* 0x00057400019a7983 */ /* 0x000ea20000300800 */
[----:B---3--:R-:W-:Y:S01]  /*1e7b0*/  SEL R6, R19, R0, !P2 ;  /* 0x0000000013067207 */ /* 0x008fe20005000000 */
[----:B------:R-:W1:Y:S02]  /*1e7c0*/  LDCU UR58, c[0x0][0x3b0] ;  /* 0x00007600ff3a77ac */ /* 0x000e640008000800 */
        /* <DEDUP_REMOVED lines=10> */
[----:B------:R-:W-:-:S03]  /*1e870*/  SEL R6, R19, R151, !P2 ;  /* 0x0000009713067207 */ /* 0x000fc60005000000 */
[----:B------:R-:W2:Y:S01]  /*1e880*/  LDL.LU R152, [R1+0x33c] ;  /* 0x00033c0001987983 */ /* 0x000ea20000300800 */
[----:B------:R-:W-:Y:S01]  /*1e890*/  IMAD R3, R3, UR55, RZ ;  /* 0x0000003703037c24 */ /* 0x000fe2000f8e02ff */
[----:B------:R-:W-:Y:S01]  /*1e8a0*/  ISETP.GE.AND P5, PT, R156, RZ, PT ;  /* 0x000000ff9c00720c */ /* 0x000fe20003fa6270 */
[----:B------:R-:W-:Y:S01]  /*1e8b0*/  IMAD R6, R6, UR54, RZ ;  /* 0x0000003606067c24 */ /* 0x000fe2000f8e02ff */
[----:B------:R-:W2:Y:S01]  /*1e8c0*/  LDL.LU R151, [R1+0x560] ;  /* 0x0005600001977983 */ /* 0x000ea20000300800 */
[----:B------:R-:W-:Y:S01]  /*1e8d0*/  @!P0 IMAD.MOV R58, RZ, RZ, -R58 ;  /* 0x000000ffff3a8224 */ /* 0x000fe200078e0a3a */
[----:B------:R-:W1:Y:S02]  /*1e8e0*/  LDCU UR55, c[0x0][0x3b0] ;  /* 0x00007600ff3777ac */ /* 0x000e640008000800 */
[----:B------:R4:W-:Y:S01]  /*1e8f0*/  STL [R1+0x364], R3 ;  /* 0x0003640301007387 */ /* 0x0009e20000100800 */
[----:B------:R-:W-:Y:S01]  /*1e900*/  @!P1 IMAD.MOV R59, RZ, RZ, -R59 ;  /* 0x000000ffff3b9224 */ /* 0x000fe200078e0a3b */
[----:B------:R-:W1:Y:S02]  /*1e910*/  LDCU UR54, c[0x0][0x3b0] ;  /* 0x00007600ff3677ac */ /* 0x000e640008000800 */
[----:B------:R1:W-:Y:S01]  /*1e920*/  STL [R1+0x360], R6 ;  /* 0x0003600601007387 */ /* 0x0003e20000100800 */
[----:B----4-:R-:W-:-:S03]  /*1e930*/  SEL R3, R19, R158, !P2 ;  /* 0x0000009e13037207 */ /* 0x010fc60005000000 */
[----:B------:R-:W4:Y:S04]  /*1e940*/  LDL.LU R158, [R1+0x558] ;  /* 0x00055800019e7983 */ /* 0x000f280000300800 */
[----:B------:R-:W4:Y:S01]  /*1e950*/  LDL.LU R156, [R1+0x340] ;  /* 0x00034000019c7983 */ /* 0x000f220000300800 */
[----:B-1----:R-:W-:-:S03]  /*1e960*/  SEL R6, R19, R155, !P2 ;  /* 0x0000009b13067207 */ /* 0x002fc60005000000 */
[----:B------:R-:W4:Y:S01]  /*1e970*/  LDL.LU R155, [R1+0x54c] ;  /* 0x00054c00019b7983 */ /* 0x000f220000300800 */
[----:B------:R-:W-:Y:S01]  /*1e980*/  IMAD R3, R3, UR51, RZ ;  /* 0x0000003303037c24 */ /* 0x000fe2000f8e02ff */
[----:B------:R-:W1:Y:S01]  /*1e990*/  LDCU UR51, c[0x0][0x3b0] ;  /* 0x00007600ff3377ac */ /* 0x000e620008000800 */
[----:B------:R-:W-:-:S03]  /*1e9a0*/  IMAD R6, R6, UR50, RZ ;  /* 0x0000003206067c24 */ /* 0x000fc6000f8e02ff */
[----:B------:R2:W-:Y:S01]  /*1e9b0*/  STL [R1+0x35c], R3 ;  /* 0x00035c0301007387 */ /* 0x0005e20000100800 */
[----:B---3--:R-:W-:-:S03]  /*1e9c0*/  ISETP.GE.AND P3, PT, R153, RZ, PT ;  /* 0x000000ff9900720c */ /* 0x008fc60003f66270 */
[----:B------:R3:W-:Y:S01]  /*1e9d0*/  STL [R1+0x358], R6 ;  /* 0x0003580601007387 */ /* 0x0007e20000100800 */
[C---:B--2---:R-:W-:Y:S02]  /*1e9e0*/  SEL R3, R19.reuse, R154, !P2 ;  /* 0x0000009a13037207 */ /* 0x044fe40005000000 */
[----:B------:R-:W-:Y:S01]  /*1e9f0*/  ISETP.GE.AND P4, PT, R152, RZ, PT ;  /* 0x000000ff9800720c */ /* 0x000fe20003f86270 */
[----:B------:R-:W2:Y:S01]  /*1ea00*/  LDL.LU R154, [R1+0x554] ;  /* 0x00055400019a7983 */ /* 0x000ea20000300800 */
[----:B---3--:R-:W-:Y:S01]  /*1ea10*/  SEL R6, R19, R0, !P2 ;  /* 0x0000000013067207 */ /* 0x008fe20005000000 */
[----:B------:R-:W-:Y:S01]  /*1ea20*/  @!P5 IMAD.MOV R60, RZ, RZ, -R60 ;  /* 0x000000ffff3cd224 */ /* 0x000fe200078e0a3c */
[----:B------:R-:W-:Y:S01]  /*1ea30*/  MOV R110, R104 ;  /* 0x00000068006e7202 */ /* 0x000fe20000000f00 */
[----:B------:R-:W3:Y:S01]  /*1ea40*/  LDL.LU R153, [R1+0x348] ;  /* 0x0003480001997983 */ /* 0x000ee20000300800 */
[----:B------:R-:W-:Y:S01]  /*1ea50*/  IMAD R3, R3, UR49, RZ ;  /* 0x0000003103037c24 */ /* 0x000fe2000f8e02ff */
[----:B------:R-:W1:Y:S02]  /*1ea60*/  LDCU UR50, c[0x0][0x3b0] ;  /* 0x00007600ff3277ac */ /* 0x000e640008000800 */
[----:B------:R-:W2:Y:S01]  /*1ea70*/  LDL.LU R0, [R1+0x548] ;  /* 0x0005480001007983 */ /* 0x000ea20000300800 */
[----:B------:R-:W-:Y:S01]  /*1ea80*/  IMAD R6, R6, UR48, RZ ;  /* 0x0000003006067c24 */ /* 0x000fe2000f8e02ff */
[----:B------:R-:W1:Y:S02]  /*1ea90*/  LDCU UR49, c[0x0][0x3b0] ;  /* 0x00007600ff3177ac */ /* 0x000e640008000800 */
[----:B------:R1:W-:Y:S01]  /*1eaa0*/  STL [R1+0x2d0], R3 ;  /* 0x0002d00301007387 */ /* 0x0003e20000100800 */
[----:B----4-:R-:W-:-:S03]  /*1eab0*/  ISETP.GE.AND P0, PT, R156, RZ, PT ;  /* 0x000000ff9c00720c */ /* 0x010fc60003f06270 */
[----:B------:R4:W-:Y:S01]  /*1eac0*/  STL [R1+0x2a8], R6 ;  /* 0x0002a80601007387 */ /* 0x0009e20000100800 */
[C---:B-1----:R-:W-:Y:S01]  /*1ead0*/  SEL R3, R19.reuse, R157, !P2 ;  /* 0x0000009d13037207 */ /* 0x042fe20005000000 */
[----:B------:R-:W-:Y:S01]  /*1eae0*/  @!P3 IMAD.MOV R61, RZ, RZ, -R61 ;  /* 0x000000ffff3db224 */ /* 0x000fe200078e0a3d */
[C---:B------:R-:W-:Y:S01]  /*1eaf0*/  SEL R204, R19.reuse, R13, !P2 ;  /* 0x0000000d13cc7207 */ /* 0x040fe20005000000 */
[----:B------:R-:W2:Y:S01]  /*1eb00*/  LDL.LU R157, [R1+0x550] ;  /* 0x00055000019d7983 */ /* 0x000ea20000300800 */
[----:B------:R-:W-:Y:S01]  /*1eb10*/  @!P4 IMAD.MOV R62, RZ, RZ, -R62 ;  /* 0x000000ffff3ec224 */ /* 0x000fe200078e0a3e */
[C---:B------:R-:W-:Y:S01]  /*1eb20*/  SEL R202, R19.reuse, R8, !P2 ;  /* 0x0000000813ca7207 */ /* 0x040fe20005000000 */
[----:B------:R-:W-:Y:S01]  /*1eb30*/  @!P6 IMAD.MOV R21, RZ, RZ, -R21 ;  /* 0x000000ffff15e224 */ /* 0x000fe200078e0a15 */
[----:B------:R-:W2:Y:S01]  /*1eb40*/  LDL.LU R152, [R1+0x250] ;  /* 0x0002500001987983 */ /* 0x000ea20000300800 */
[C---:B------:R-:W-:Y:S01]  /*1eb50*/  SEL R197, R19.reuse, R22, !P2 ;  /* 0x0000001613c57207 */ /* 0x040fe20005000000 */
[----:B------:R-:W1:Y:S01]  /*1eb60*/  LDCU UR48, c[0x0][0x3b0] ;  /* 0x00007600ff3077ac */ /* 0x000e620008000800 */
[----:B----4-:R-:W-:-:S02]  /*1eb70*/  SEL R6, R19, R151, !P2 ;  /* 0x0000009713067207 */ /* 0x010fc40005000000 */
[----:B------:R-:W4:Y:S01]  /*1eb80*/  LDL.LU R151, [R1+0x520] ;  /* 0x0005200001977983 */ /* 0x000f220000300800 */
[----:B------:R-:W-:Y:S01]  /*1eb90*/  IMAD R3, R3, UR47, RZ ;  /* 0x0000002f03037c24 */ /* 0x000fe2000f8e02ff */
[----:B---3--:R-:W-:Y:S01]  /*1eba0*/  ISETP.GE.AND P1, PT, R153, RZ, PT ;  /* 0x000000ff9900720c */ /* 0x008fe20003f26270 */
[----:B------:R-:W-:-:S03]  /*1ebb0*/  IMAD R6, R6, UR46, RZ ;  /* 0x0000002e06067c24 */ /* 0x000fc6000f8e02ff */
[----:B------:R3:W-:Y:S01]  /*1ebc0*/  STL [R1+0x2a4], R3 ;  /* 0x0002a40301007387 */ /* 0x0007e20000100800 */
[----:B------:R-:W-:Y:S01]  /*1ebd0*/  @!P0 IMAD.MOV R63, RZ, RZ, -R63 ;  /* 0x000000ffff3f8224 */ /* 0x000fe200078e0a3f */
[C---:B------:R-:W-:Y:S01]  /*1ebe0*/  SEL R199, R19.reuse, R21, !P2 ;  /* 0x0000001513c77207 */ /* 0x040fe20005000000 */
[----:B------:R-:W1:Y:S01]  /*1ebf0*/  LDCU UR47, c[0x0][0x3b0] ;  /* 0x00007600ff2f77ac */ /* 0x000e620008000800 */
[----:B------:R1:W-:Y:S01]  /*1ec00*/  STL [R1+0x2a0], R6 ;  /* 0x0002a00601007387 */ /* 0x0003e20000100800 */
[C---:B------:R-:W-:Y:S02]  /*1ec10*/  SEL R29, R19.reuse, R29, !P2 ;  /* 0x0000001d131d7207 */ /* 0x040fe40005000000 */
[C---:B------:R-:W-:Y:S01]  /*1ec20*/  SEL R200, R19.reuse, R14, !P2 ;  /* 0x0000000e13c87207 */ /* 0x040fe20005000000 */
[----:B------:R-:W2:Y:S01]  /*1ec30*/  LDCU UR46, c[0x0][0x3b0] ;  /* 0x00007600ff2e77ac */ /* 0x000ea20008000800 */
[C---:B---3--:R-:W-:Y:S02]  /*1ec40*/  SEL R3, R19.reuse, R158, !P2 ;  /* 0x0000009e13037207 */ /* 0x048fe40005000000 */
[----:B------:R-:W3:Y:S04]  /*1ec50*/  LDL.LU R158, [R1+0x544] ;  /* 0x00054400019e7983 */ /* 0x000ee80000300800 */
[----:B------:R-:W3:Y:S01]  /*1ec60*/  LDL.LU R156, [R1+0x24c] ;  /* 0x00024c00019c7983 */ /* 0x000ee20000300800 */
[----:B-1----:R-:W-:-:S03]  /*1ec70*/  SEL R6, R19, R155, !P2 ;  /* 0x0000009b13067207 */ /* 0x002fc60005000000 */
[----:B------:R-:W3:Y:S01]  /*1ec80*/  LDL.LU R155, [R1+0x524] ;  /* 0x00052400019b7983 */ /* 0x000ee20000300800 */
[----:B------:R-:W-:Y:S01]  /*1ec90*/  IMAD R3, R3, UR45, RZ ;  /* 0x0000002d03037c24 */ /* 0x000fe2000f8e02ff */
[C---:B------:R-:W-:Y:S01]  /*1eca0*/  SEL R28, R19.reuse, R28, !P2 ;  /* 0x0000001c131c7207 */ /* 0x040fe20005000000 */
[----:B------:R-:W-:Y:S01]  /*1ecb0*/  IMAD R6, R6, UR44, RZ ;  /* 0x0000002c06067c24 */ /* 0x000fe2000f8e02ff */
[C---:B------:R-:W-:Y:S02]  /*1ecc0*/  SEL R195, R19.reuse, R23, !P2 ;  /* 0x0000001713c37207 */ /* 0x040fe40005000000 */
[----:B--2---:R-:W-:Y:S01]  /*1ecd0*/  ISETP.GE.AND P5, PT, R152, RZ, PT ;  /* 0x000000ff9800720c */ /* 0x004fe20003fa6270 */
[----:B------:R1:W-:Y:S01]  /*1ece0*/  STL [R1+0x29c], R3 ;  /* 0x00029c0301007387 */ /* 0x0003e20000100800 */
[----:B------:R-:W-:Y:S01]  /*1ecf0*/  @!P1 IMAD.MOV R64, RZ, RZ, -R64 ;  /* 0x000000ffff409224 */ /* 0x000fe200078e0a40 */
[C---:B------:R-:W-:Y:S01]  /*1ed00*/  SEL R26, R19.reuse, R26, !P2 ;  /* 0x0000001a131a7207 */ /* 0x040fe20005000000 */
[----:B------:R-:W2:Y:S01]  /*1ed10*/  LDCU UR44, c[0x0][0x3b0] ;  /* 0x00007600ff2c77ac */ /* 0x000ea20008000800 */
[----:B------:R4:W-:Y:S01]  /*1ed20*/  STL [R1+0x298], R6 ;  /* 0x0002980601007387 */ /* 0x0009e20000100800 */
[----:B------:R-:W-:-:S02]  /*1ed30*/  SEL R27, R19, R27, !P2 ;  /* 0x0000001b131b7207 */ /* 0x000fc40005000000 */
[C---:B------:R-:W-:Y:S01]  /*1ed40*/  SEL R31, R19.reuse, R31, !P2 ;  /* 0x0000001f131f7207 */ /* 0x040fe20005000000 */
[----:B------:R-:W2:Y:S01]  /*1ed50*/  LDCU UR45, c[0x0][0x3b0] ;  /* 0x00007600ff2d77ac */ /* 0x000ea20008000800 */
[C---:B-1----:R-:W-:Y:S02]  /*1ed60*/  SEL R3, R19.reuse, R154, !P2 ;  /* 0x0000009a13037207 */ /* 0x042fe40005000000 */
[----:B------:R-:W2:Y:S01]  /*1ed70*/  LDL.LU R154, [R1+0x52c] ;  /* 0x00052c00019a7983 */ /* 0x000ea20000300800 */
[----:B----4-:R-:W-:-:S03]  /*1ed80*/  SEL R6, R19, R0, !P2 ;  /* 0x0000000013067207 */ /* 0x010fc60005000000 */
[----:B------:R-:W4:Y:S01]  /*1ed90*/  LDL.LU R153, [R1+0x248] ;  /* 0x0002480001997983 */ /* 0x000f220000300800 */
        /* <DEDUP_REMOVED lines=12> */
[----:B------:R-:W1:Y:S02]  /*1ee60*/  LDCU UR41, c[0x0][0x3b0] ;  /* 0x00007600ff2977ac */ /* 0x000e640008000800 */
[----:B------:R-:W2:Y:S01]  /*1ee70*/  LDL.LU R151, [R1+0x53c] ;  /* 0x00053c0001977983 */ /* 0x000ea20000300800 */
[----:B------:R-:W-:Y:S01]  /*1ee80*/  IMAD R6, R6, UR40, RZ ;  /* 0x0000002806067c24 */ /* 0x000fe2000f8e02ff */
[----:B------:R-:W1:Y:S02]  /*1ee90*/  LDCU UR40, c[0x0][0x3b0] ;  /* 0x00007600ff2877ac */ /* 0x000e640008000800 */
[----:B------:R3:W-:Y:S04]  /*1eea0*/  STL [R1+0x284], R3 ;  /* 0x0002840301007387 */ /* 0x0007e80000100800 */
[----:B------:R1:W-:Y:S01]  /*1eeb0*/  STL [R1+0x280], R6 ;  /* 0x0002800601007387 */ /* 0x0003e20000100800 */
[----:B---3--:R-:W-:-:S03]  /*1eec0*/  SEL R3, R19, R158, !P2 ;  /* 0x0000009e13037207 */ /* 0x008fc60005000000 */
[----:B------:R-:W3:Y:S01]  /*1eed0*/  LDL.LU R158, [R1+0x534] ;  /* 0x00053400019e7983 */ /* 0x000ee20000300800 */
[----:B------:R-:W-:-:S03]  /*1eee0*/  ISETP.GE.AND P3, PT, R156, RZ, PT ;  /* 0x000000ff9c00720c */ /* 0x000fc60003f66270 */
[----:B------:R-:W3:Y:S01]  /*1eef0*/  LDL.LU R156, [R1+0x21c] ;  /* 0x00021c00019c7983 */ /* 0x000ee20000300800 */
[----:B-1----:R-:W-:-:S03]  /*1ef00*/  SEL R6, R19, R155, !P2 ;  /* 0x0000009b13067207 */ /* 0x002fc60005000000 */
[----:B------:R-:W3:Y:S01]  /*1ef10*/  LDL.LU R155, [R1+0x538] ;  /* 0x00053800019b7983 */ /* 0x000ee20000300800 */
[----:B------:R-:W-:Y:S01]  /*1ef20*/  IMAD R3, R3, UR39, RZ ;  /* 0x0000002703037c24 */ /* 0x000fe2000f8e02ff */
[----:B------:R-:W1:Y:S01]  /*1ef30*/  LDCU UR39, c[0x0][0x3b0] ;  /* 0x00007600ff2777ac */ /* 0x000e620008000800 */
[----:B------:R-:W-:-:S03]  /*1ef40*/  IMAD R6, R6, UR38, RZ ;  /* 0x0000002606067c24 */ /* 0x000fc6000f8e02ff */
[----:B------:R2:W-:Y:S01]  /*1ef50*/  STL [R1+0x27c], R3 ;  /* 0x00027c0301007387 */ /* 0x0005e20000100800 */
[----:B----4-:R-:W-:-:S03]  /*1ef60*/  ISETP.GE.AND P4, PT, R153, RZ, PT ;  /* 0x000000ff9900720c */ /* 0x010fc60003f86270 */
[----:B------:R4:W-:Y:S01]  /*1ef70*/  STL [R1+0x278], R6 ;  /* 0x0002780601007387 */ /* 0x0009e20000100800 */
[C---:B--2---:R-:W-:Y:S02]  /*1ef80*/  SEL R3, R19.reuse, R154, !P2 ;  /* 0x0000009a13037207 */ /* 0x044fe40005000000 */
[----:B------:R-:W-:Y:S01]  /*1ef90*/  ISETP.GE.AND P0, PT, R152, RZ, PT ;  /* 0x000000ff9800720c */ /* 0x000fe20003f06270 */
[----:B------:R-:W2:Y:S01]  /*1efa0*/  LDL.LU R154, [R1+0x530] ;  /* 0x00053000019a7983 */ /* 0x000ea20000300800 */
[----:B----4-:R-:W-:Y:S01]  /*1efb0*/  SEL R6, R19, R0, !P2 ;  /* 0x0000000013067207 */ /* 0x010fe20005000000 */
[----:B------:R-:W-:Y:S01]  /*1efc0*/  @!P5 IMAD.MOV R65, RZ, RZ, -R65 ;  /* 0x000000ffff41d224 */ /* 0x000fe200078e0a41 */
[----:B------:R-:W4:Y:S01]  /*1efd0*/  LDCU UR38, c[0x0][0x3b0] ;  /* 0x00007600ff2677ac */ /* 0x000f220008000800 */
[----:B------:R-:W2:Y:S01]  /*1efe0*/  LDL.LU R153, [R1+0x218] ;  /* 0x0002180001997983 */ /* 0x000ea20000300800 */
[----:B------:R-:W-:Y:S02]  /*1eff0*/  IMAD R3, R3, UR37, RZ ;  /* 0x0000002503037c24 */ /* 0x000fe4000f8e02ff */
[----:B------:R-:W-:Y:S01]  /*1f000*/  IMAD R6, R6, UR36, RZ ;  /* 0x0000002406067c24 */ /* 0x000fe2000f8e02ff */
[----:B------:R-:W4:Y:S01]  /*1f010*/  LDL.LU R0, [R1+0x518] ;  /* 0x0005180001007983 */ /* 0x000f220000300800 */
[----:B---3--:R-:W-:-:S03]  /*1f020*/  ISETP.GE.AND P1, PT, R156, RZ, PT ;  /* 0x000000ff9c00720c */ /* 0x008fc60003f26270 */
[----:B------:R3:W-:Y:S01]  /*1f030*/  STL [R1+0x274], R3 ;  /* 0x0002740301007387 */ /* 0x0007e20000100800 */
[----:B------:R-:W-:Y:S01]  /*1f040*/  @!P3 IMAD.MOV R66, RZ, RZ, -R66 ;  /* 0x000000ffff42b224 */ /* 0x000fe200078e0a42 */
[----:B------:R-:W1:Y:S02]  /*1f050*/  LDCU UR37, c[0x0][0x3b0] ;  /* 0x00007600ff2577ac */ /* 0x000e640008000800 */
[----:B------:R3:W-:Y:S01]  /*1f060*/  STL [R1+0x270], R6 ;  /* 0x0002700601007387 */ /* 0x0007e20000100800 */
[----:B------:R-:W-:Y:S01]  /*1f070*/  @!P4 IMAD.MOV R67, RZ, RZ, -R67 ;  /* 0x000000ffff43c224 */ /* 0x000fe200078e0a43 */
[----:B------:R-:W1:Y:S01]  /*1f080*/  LDCU UR36, c[0x0][0x3b0] ;  /* 0x00007600ff2477ac */ /* 0x000e620008000800 */
[C---:B---3--:R-:W-:Y:S02]  /*1f090*/  SEL R3, R19.reuse, R157, !P2 ;  /* 0x0000009d13037207 */ /* 0x048fe40005000000 */
        /* <DEDUP_REMOVED lines=9> */
[----:B------:R1:W-:Y:S02]  /*1f130*/  STL [R1+0x268], R6 ;  /* 0x0002680601007387 */ /* 0x0003e40000100800 */
[----:B-1----:R-:W-:-:S02]  /*1f140*/  SEL R3, R19, R158, !P2 ;  /* 0x0000009e13037207 */ /* 0x002fc40005000000 */
[----:B------:R-:W3:Y:S04]  /*1f150*/  LDL.LU R158, [R1+0x514] ;  /* 0x00051400019e7983 */ /* 0x000ee80000300800 */
[----:B------:R-:W3:Y:S01]  /*1f160*/  LDL.LU R156, [R1+0x20c] ;  /* 0x00020c00019c7983 */ /* 0x000ee20000300800 */
[----:B------:R-:W-:Y:S01]  /*1f170*/  SEL R6, R19, R155, !P2 ;  /* 0x0000009b13067207 */ /* 0x000fe20005000000 */
[----:B------:R-:W-:Y:S01]  /*1f180*/  IMAD R3, R3, UR33, RZ ;  /* 0x0000002103037c24 */ /* 0x000fe2000f8e02ff */
[----:B------:R-:W1:Y:S01]  /*1f190*/  LDCU UR33, c[0x0][0x3b0] ;  /* 0x00007600ff2177ac */ /* 0x000e620008000800 */
[----:B------:R-:W3:Y:S02]  /*1f1a0*/  LDL.LU R155, [R1+0x510] ;  /* 0x00051000019b7983 */ /* 0x000ee40000300800 */
[----:B------:R-:W-:Y:S01]  /*1f1b0*/  IMAD R6, R6, UR32, RZ ;  /* 0x0000002006067c24 */ /* 0x000fe2000f8e02ff */
[----:B------:R-:W1:Y:S01]  /*1f1c0*/  LDCU UR32, c[0x0][0x3b0] ;  /* 0x00007600ff2077ac */ /* 0x000e620008000800 */
[----:B------:R4:W-:Y:S04]  /*1f1d0*/  STL [R1+0x264], R3 ;  /* 0x0002640301007387 */ /* 0x0009e80000100800 */
[----:B------:R1:W-:Y:S01]  /*1f1e0*/  STL [R1+0x260], R6 ;  /* 0x0002600601007387 */ /* 0x0003e20000100800 */
[----:B--2---:R-:W-:-:S02]  /*1f1f0*/  ISETP.GE.AND P5, PT, R153, RZ, PT ;  /* 0x000000ff9900720c */ /* 0x004fc40003fa6270 */
[C---:B----4-:R-:W-:Y:S02]  /*1f200*/  SEL R3, R19.reuse, R154, !P2 ;  /* 0x0000009a13037207 */ /* 0x050fe40005000000 */
[----:B------:R-:W2:Y:S01]  /*1f210*/  LDL.LU R154, [R1+0x508] ;  /* 0x00050800019a7983 */ /* 0x000ea20000300800 */
[----:B-1----:R-:W-:-:S03]  /*1f220*/  SEL R6, R19, R0, !P2 ;  /* 0x0000000013067207 */ /* 0x002fc60005000000 */
[----:B------:R-:W4:Y:S01]  /*1f230*/  LDL.LU R153, [R1+0x200] ;  /* 0x0002000001997983 */ /* 0x000f220000300800 */
[----:B------:R-:W-:Y:S01]  /*1f240*/  IMAD R3, R3, UR31, RZ ;  /* 0x0000001f03037c24 */ /* 0x000fe2000f8e02ff */
[----:B---3--:R-:W-:Y:S02]  /*1f250*/  ISETP.GE.AND P3, PT, R152, RZ, PT ;  /* 0x000000ff9800720c */ /* 0x008fe40003f66270 */
[----:B------:R-:W3:Y:S01]  /*1f260*/  LDL.LU R0, [R1+0x4f8] ;  /* 0x0004f80001007983 */ /* 0x000ee20000300800 */
[----:B------:R-:W-:Y:S01]  /*1f270*/  IMAD R6, R6, UR30, RZ ;  /* 0x0000001e06067c24 */ /* 0x000fe2000f8e02ff */
[----:B------:R-:W-:Y:S02]  /*1f280*/  ISETP.GE.AND P4, PT, R156, RZ, PT ;  /* 0x000000ff9c00720c */ /* 0x000fe40003f86270 */
[----:B------:R1:W-:Y:S01]  /*1f290*/  STL [R1+0x25c], R3 ;  /* 0x00025c0301007387 */ /* 0x0003e20000100800 */
[----:B------:R-:W-:Y:S02]  /*1f2a0*/  @!P0 IMAD.MOV R68, RZ, RZ, -R68 ;  /* 0x000000ffff448224 */ /* 0x000fe400078e0a44 */
[----:B------:R-:W-:Y:S01]  /*1f2b0*/  @!P1 IMAD.MOV R69, RZ, RZ, -R69 ;  /* 0x000000ffff459224 */ /* 0x000fe200078e0a45 */
[----:B------:R1:W-:Y:S01]  /*1f2c0*/  STL [R1+0x258], R6 ;  /* 0x0002580601007387 */ /* 0x0003e20000100800 */
[----:B------:R-:W-:-:S02]  /*1f2d0*/  @!P5 IADD3 R70, PT, PT, -R70, RZ, RZ ;  /* 0x000000ff4646d210 */ /* 0x000fc40007ffe1ff */
[----:B------:R-:W-:Y:S01]  /*1f2e0*/  @!P3 IMAD.MOV R71, RZ, RZ, -R71 ;  /* 0x000000ffff47b224 */ /* 0x000fe200078e0a47 */
[----:B------:R-:W2:Y:S01]  /*1f2f0*/  LDCU UR30, c[0x0][0x3b0] ;  /* 0x00007600ff1e77ac */ /* 0x000ea20008000800 */
[C---:B-1----:R-:W-:Y:S01]  /*1f300*/  SEL R3, R19.reuse, R157, !P2 ;  /* 0x0000009d13037207 */ /* 0x042fe20005000000 */
[----:B------:R-:W1:Y:S01]  /*1f310*/  LDCU UR31, c[0x0][0x3b0] ;  /* 0x00007600ff1f77ac */ /* 0x000e620008000800 */
        /* <DEDUP_REMOVED lines=11> */
[----:B------:R-:W2:Y:S04]  /*1f3d0*/  LDL.LU R158, [R1+0x4e8] ;  /* 0x0004e800019e7983 */ /* 0x000ea80000300800 */
[----:B------:R-:W2:Y:S01]  /*1f3e0*/  LDL.LU R156, [R1+0x1ec] ;  /* 0x0001ec00019c7983 */ /* 0x000ea20000300800 */
[----:B-1----:R-:W-:Y:S01]  /*1f3f0*/  SEL R6, R19, R155, !P2 ;  /* 0x0000009b13067207 */ /* 0x002fe20005000000 */
[----:B------:R-:W-:Y:S01]  /*1f400*/  IMAD R3, R3, UR27, RZ ;  /* 0x0000001b03037c24 */ /* 0x000fe2000f8e02ff */
[----:B----4-:R-:W-:Y:S01]  /*1f410*/  ISETP.GE.AND P0, PT, R153, RZ, PT ;  /* 0x000000ff9900720c */ /* 0x010fe20003f06270 */
[----:B------:R-:W4:Y:S01]  /*1f420*/  LDL.LU R155, [R1+0x4ec] ;  /* 0x0004ec00019b7983 */ /* 0x000f220000300800 */
[----:B------:R-:W-:Y:S01]  /*1f430*/  @!P4 IMAD.MOV R72, RZ, RZ, -R72 ;  /* 0x000000ffff48c224 */ /* 0x000fe200078e0a48 */
[----:B------:R-:W1:Y:S01]  /*1f440*/  LDCU UR27, c[0x0][0x3b0] ;  /* 0x00007600ff1b77ac */ /* 0x000e620008000800 */
[----:B------:R-:W-:Y:S01]  /*1f450*/  IMAD R6, R6, UR26, RZ ;  /* 0x0000001a06067c24 */ /* 0x000fe2000f8e02ff */
[----:B------:R1:W-:Y:S01]  /*1f460*/  STL [R1+0x24c], R3 ;  /* 0x00024c0301007387 */ /* 0x0003e20000100800 */
[----:B------:R-:W2:Y:S03]  /*1f470*/  LDCU UR26, c[0x0][0x3b0] ;  /* 0x00007600ff1a77ac */ /* 0x000ea60008000800 */
[----:B------:R1:W-:Y:S02]  /*1f480*/  STL [R1+0x248], R6 ;  /* 0x0002480601007387 */ /* 0x0003e40000100800 */
[----:B-1----:R-:W-:-:S02]  /*1f490*/  SEL R3, R19, R154, !P2 ;  /* 0x0000009a13037207 */ /* 0x002fc40005000000 */
[----:B------:R-:W4:Y:S03]  /*1f4a0*/  LDL.LU R154, [R1+0x504] ;  /* 0x00050400019a7983 */ /* 0x000f260000300800 */
[----:B------:R-:W-:Y:S01]  /*1f4b0*/  IMAD R3, R3, UR25, RZ ;  /* 0x0000001903037c24 */ /* 0x000fe2000f8e02ff */
[----:B------:R-:W4:Y:S01]  /*1f4c0*/  LDL.LU R153, [R1+0x1e8] ;  /* 0x0001e80001997983 */ /* 0x000f220000300800 */
[----:B---3--:R-:W-:Y:S02]  /*1f4d0*/  ISETP.GE.AND P1, PT, R152, RZ, PT ;  /* 0x000000ff9800720c */ /* 0x008fe40003f26270 */
[----:B--2---:R-:W-:Y:S01]  /*1f4e0*/  ISETP.GE.AND P5, PT, R156, RZ, PT ;  /* 0x000000ff9c00720c */ /* 0x004fe20003fa6270 */
[----:B------:R-:W-:Y:S01]  /*1f4f0*/  @!P0 IMAD.MOV R73, RZ, RZ, -R73 ;  /* 0x000000ffff498224 */ /* 0x000fe200078e0a49 */
[----:B------:R-:W-:Y:S01]  /*1f500*/  SEL R6, R19, R0, !P2 ;  /* 0x0000000013067207 */ /* 0x000fe20005000000 */
[----:B------:R-:W1:Y:S01]  /*1f510*/  LDCU UR25, c[0x0][0x3b0] ;  /* 0x00007600ff1977ac */ /* 0x000e620008000800 */
[----:B------:R-:W2:Y:S03]  /*1f520*/  LDL.LU R0, [R1+0x500] ;  /* 0x0005000001007983 */ /* 0x000ea60000300800 */
[----:B------:R-:W-:Y:S01]  /*1f530*/  IMAD R6, R6, UR24, RZ ;  /* 0x0000001806067c24 */ /* 0x000fe2000f8e02ff */
[----:B------:R3:W-:Y:S01]  /*1f540*/  STL [R1+0x244], R3 ;  /* 0x0002440301007387 */ /* 0x0007e20000100800 */
[----:B----4-:R-:W-:-:S03]  /*1f550*/  ISETP.GE.AND P3, PT, R153, RZ, PT ;  /* 0x000000ff9900720c */ /* 0x010fc60003f66270 */
[----:B------:R4:W-:Y:S01]  /*1f560*/  STL [R1+0x21c], R6 ;  /* 0x00021c0601007387 */ /* 0x0009e20000100800 */
[----:B---3--:R-:W-:Y:S01]  /*1f570*/  SEL R3, R19, R157, !P2 ;  /* 0x0000009d13037207 */ /* 0x008fe20005000000 */
[----:B------:R-:W-:Y:S01]  /*1f580*/  @!P1 IMAD.MOV R74, RZ, RZ, -R74 ;  /* 0x000000ffff4a9224 */ /* 0x000fe200078e0a4a */
[----:B------:R-:W3:Y:S01]  /*1f590*/  LDCU UR24, c[0x0][0x3b0] ;  /* 0x00007600ff1877ac */ /* 0x000ee20008000800 */
[----:B------:R-:W3:Y:S02]  /*1f5a0*/  LDL.LU R157, [R1+0x4fc] ;  /* 0x0004fc00019d7983 */ /* 0x000ee40000300800 */
[----:B------:R-:W-:Y:S01]  /*1f5b0*/  IMAD R3, R3, UR23, RZ ;  /* 0x0000001703037c24 */ /* 0x000fe2000f8e02ff */
[----:B------:R-:W1:Y:S01]  /*1f5c0*/  LDCU UR23, c[0x0][0x3b0] ;  /* 0x00007600ff1777ac */ /* 0x000e620008000800 */
[----:B------:R-:W3:Y:S01]  /*1f5d0*/  LDL.LU R152, [R1+0x1e0] ;  /* 0x0001e00001987983 */ /* 0x000ee20000300800 */
[----:B----4-:R-:W-:-:S03]  /*1f5e0*/  SEL R6, R19, R151, !P2 ;  /* 0x0000009713067207 */ /* 0x010fc60005000000 */
[----:B------:R-:W4:Y:S02]  /*1f5f0*/  LDL.LU R151, [R1+0x4f4] ;  /* 0x0004f40001977983 */ /* 0x000f240000300800 */
[----:B------:R-:W-:Y:S02]  /*1f600*/  IMAD R6, R6, UR22, RZ ;  /* 0x0000001606067c24 */ /* 0x000fe4000f8e02ff */
[----:B------:R1:W-:Y:S01]  /*1f610*/  STL [R1+0x218], R3 ;  /* 0x0002180301007387 */ /* 0x0003e20000100800 */
[----:B------:R-:W-:Y:S01]  /*1f620*/  @!P5 IMAD.MOV R75, RZ, RZ, -R75 ;  /* 0x000000ffff4bd224 */ /* 0x000fe200078e0a4b */
[----:B------:R-:W2:Y:S02]  /*1f630*/  LDCU UR22, c[0x0][0x3b0] ;  /* 0x00007600ff1677ac */ /* 0x000ea40008000800 */
[----:B------:R1:W-:Y:S04]  /*1f640*/  STL [R1+0x214], R6 ;  /* 0x0002140601007387 */ /* 0x0003e80000100800 */
[----:B------:R-:W4:Y:S04]  /*1f650*/  LDL.LU R159, [R1+0x4e4] ;  /* 0x0004e400019f7983 */ /* 0x000f280000300800 */
[----:B------:R-:W4:Y:S01]  /*1f660*/  LDL.LU R156, [R1+0x1d4] ;  /* 0x0001d400019c7983 */ /* 0x000f220000300800 */
[----:B-1----:R-:W-:-:S02]  /*1f670*/  SEL R3, R19, R158, !P2 ;  /* 0x0000009e13037207 */ /* 0x002fc40005000000 */
[----:B------:R-:W-:Y:S02]  /*1f680*/  SEL R6, R19, R155, !P2 ;  /* 0x0000009b13067207 */ /* 0x000fe40005000000 */
[----:B------:R-:W4:Y:S01]  /*1f690*/  LDL.LU R155, [R1+0x4d8] ;  /* 0x0004d800019b7983 */ /* 0x000f220000300800 */
[----:B------:R-:W-:Y:S01]  /*1f6a0*/  IMAD R3, R3, UR21, RZ ;  /* 0x0000001503037c24 */ /* 0x000fe2000f8e02ff */
[----:B------:R-:W1:Y:S01]  /*1f6b0*/  LDCU UR21, c[0x0][0x3b0] ;  /* 0x00007600ff1577ac */ /* 0x000e620008000800 */
[----:B------:R-:W-:-:S03]  /*1f6c0*/  IMAD R6, R6, UR20, RZ ;  /* 0x0000001406067c24 */ /* 0x000fc6000f8e02ff */
[----:B------:R1:W-:Y:S01]  /*1f6d0*/  STL [R1+0x20c], R3 ;  /* 0x00020c0301007387 */ /* 0x0003e20000100800 */
[----:B------:R-:W-:Y:S01]  /*1f6e0*/  @!P3 IMAD.MOV R76, RZ, RZ, -R76 ;  /* 0x000000ffff4cb224 */ /* 0x000fe200078e0a4c */
[----:B------:R-:W2:Y:S02]  /*1f6f0*/  LDCU UR20, c[0x0][0x3b0] ;  /* 0x00007600ff1477ac */ /* 0x000ea40008000800 */
[----:B------:R2:W-:Y:S04]  /*1f700*/  STL [R1+0x200], R6 ;  /* 0x0002000601007387 */ /* 0x0005e80000100800 */
[----:B------:R-:W4:Y:S01]  /*1f710*/  LDL.LU R158, [R1+0x4e0] ;  /* 0x0004e000019e7983 */ /* 0x000f220000300800 */
[----:B-1----:R-:W-:-:S03]  /*1f720*/  SEL R3, R19, R154, !P2 ;  /* 0x0000009a13037207 */ /* 0x002fc60005000000 */
[----:B------:R-:W4:Y:S04]  /*1f730*/  LDL.LU R154, [R1+0x1c8] ;  /* 0x0001c800019a7983 */ /* 0x000f280000300800 */
[----:B------:R-:W4:Y:S01]  /*1f740*/  LDL.LU R153, [R1+0x4dc] ;  /* 0x0004dc0001997983 */ /* 0x000f220000300800 */
[----:B--2---:R-:W-:Y:S01]  /*1f750*/  SEL R6, R19, R0, !P2 ;  /* 0x0000000013067207 */ /* 0x004fe20005000000 */
[----:B------:R-:W-:Y:S01]  /*1f760*/  IMAD R0, R3, UR19, RZ ;  /* 0x0000001303007c24 */ /* 0x000fe2000f8e02ff */
[----:B------:R-:W1:Y:S03]  /*1f770*/  LDCU UR19, c[0x0][0x3b0] ;  /* 0x00007600ff1377ac */ /* 0x000e660008000800 */
[----:B------:R-:W-:Y:S01]  /*1f780*/  IMAD R239, R6, UR18, RZ ;  /* 0x0000001206ef7c24 */ /* 0x000fe2000f8e02ff */
[----:B------:R-:W2:Y:S01]  /*1f790*/  LDCU UR18, c[0x0][0x3b0] ;  /* 0x00007600ff1277ac */ /* 0x000ea20008000800 */
[----:B---3--:R-:W-:-:S02]  /*1f7a0*/  SEL R3, R19, R157, !P2 ;  /* 0x0000009d13037207 */ /* 0x008fc40005000000 */
[----:B------:R-:W3:Y:S01]  /*1f7b0*/  LDL.LU R157, [R1+0x4d0] ;  /* 0x0004d000019d7983 */ /* 0x000ee20000300800 */
[----:B------:R-:W-:Y:S02]  /*1f7c0*/  ISETP.GE.AND P4, PT, R152, RZ, PT ;  /* 0x000000ff9800720c */ /* 0x000fe40003f86270 */
[----:B------:R-:W-:Y:S01]  /*1f7d0*/  IMAD R238, R3, UR17, RZ ;  /* 0x0000001103ee7c24 */ /* 0x000fe2000f8e02ff */
[----:B------:R-:W2:Y:S01]  /*1f7e0*/  LDL.LU R152, [R1+0x1c4] ;  /* 0x0001c40001987983 */ /* 0x000ea20000300800 */
[C---:B------:R-:W-:Y:S01]  /*1f7f0*/  SEL R30, R19.reuse, R30, !P2 ;  /* 0x0000001e131e7207 */ /* 0x040fe20005000000 */
[----:B------:R-:W1:Y:S01]  /*1f800*/  LDCU UR17, c[0x0][0x3b0] ;  /* 0x00007600ff1177ac */ /* 0x000e620008000800 */
[C---:B----4-:R-:W-:Y:S02]  /*1f810*/  SEL R6, R19.reuse, R151, !P2 ;  /* 0x0000009713067207 */ /* 0x050fe40005000000 */
[----:B------:R-:W4:Y:S01]  /*1f820*/  LDL.LU R151, [R1+0x474] ;  /* 0x0004740001977983 */ /* 0x000f220000300800 */
[----:B------:R-:W-:-:S03]  /*1f830*/  SEL R3, R19, R159, !P2 ;  /* 0x0000009f13037207 */ /* 0x000fc60005000000 */
[----:B------:R-:W4:Y:S01]  /*1f840*/  LDL.LU R159, [R1+0x4a0] ;  /* 0x0004a000019f7983 */ /* 0x000f220000300800 */
[----:B------:R-:W-:-:S03]  /*1f850*/  ISETP.GE.AND P0, PT, R156, RZ, PT ;  /* 0x000000ff9c00720c */ /* 0x000fc60003f06270 */
[----:B------:R-:W4:Y:S01]  /*1f860*/  LDL.LU R156, [R1+0x1b4] ;  /* 0x0001b400019c7983 */ /* 0x000f220000300800 */
[----:B------:R-:W-:Y:S01]  /*1f870*/  IMAD R191, R6, UR16, RZ ;  /* 0x0000001006bf7c24 */ /* 0x000fe2000f8e02ff */
[----:B------:R-:W1:Y:S01]  /*1f880*/  LDCU UR16, c[0x0][0x3b0] ;  /* 0x00007600ff1077ac */ /* 0x000e620008000800 */
[----:B------:R-:W-:Y:S01]  /*1f890*/  SEL R6, R19, R155, !P2 ;  /* 0x0000009b13067207 */ /* 0x000fe20005000000 */
[----:B------:R-:W-:Y:S01]  /*1f8a0*/  IMAD R240, R3, UR15, RZ ;  /* 0x0000000f03f07c24 */ /* 0x000fe2000f8e02ff */
[----:B------:R-:W4:Y:S01]  /*1f8b0*/  LDL.LU R155, [R1+0x478] ;  /* 0x00047800019b7983 */ /* 0x000f220000300800 */
[----:B------:R-:W-:Y:S02]  /*1f8c0*/  ISETP.GE.AND P1, PT, R154, RZ, PT ;  /* 0x000000ff9a00720c */ /* 0x000fe40003f26270 */
[----:B------:R-:W-:Y:S01]  /*1f8d0*/  IMAD R237, R6, UR14, RZ ;  /* 0x0000000e06ed7c24 */ /* 0x000fe2000f8e02ff */
[C---:B------:R-:W-:Y:S02]  /*1f8e0*/  SEL R3, R19.reuse, R158, !P2 ;  /* 0x0000009e13037207 */ /* 0x040fe40005000000 */
[----:B--2---:R-:W-:Y:S01]  /*1f8f0*/  ISETP.GE.AND P5, PT, R152, RZ, PT ;  /* 0x000000ff9800720c */ /* 0x004fe20003fa6270 */
[----:B------:R-:W2:Y:S01]  /*1f900*/  LDL.LU R158, [R1+0x4c0] ;  /* 0x0004c000019e7983 */ /* 0x000ea20000300800 */
[----:B------:R-:W-:Y:S01]  /*1f910*/  SEL R6, R19, R153, !P2 ;  /* 0x0000009913067207 */ /* 0x000fe20005000000 */
[----:B------:R-:W-:Y:S01]  /*1f920*/  IMAD R236, R3, UR13, RZ ;  /* 0x0000000d03ec7c24 */ /* 0x000fe2000f8e02ff */
[----:B---3--:R-:W-:Y:S01]  /*1f930*/  SEL R3, R19, R157, !P2 ;  /* 0x0000009d13037207 */ /* 0x008fe20005000000 */
[----:B------:R-:W3:Y:S01]  /*1f940*/  LDL.LU R154, [R1+0x1ac] ;  /* 0x0001ac00019a7983 */ /* 0x000ee20000300800 */
[----:B----4-:R-:W-:-:S03]  /*1f950*/  ISETP.GE.AND P3, PT, R156, RZ, PT ;  /* 0x000000ff9c00720c */ /* 0x010fc60003f66270 */
[----:B------:R-:W4:Y:S01]  /*1f960*/  LDL.LU R153, [R1+0x4c4] ;  /* 0x0004c40001997983 */ /* 0x000f220000300800 */
[----:B------:R-:W-:Y:S01]  /*1f970*/  IMAD R235, R6, UR7, RZ ;  /* 0x0000000706eb7c24 */ /* 0x000fe2000f8e02ff */
[----:B------:R-:W-:Y:S01]  /*1f980*/  SEL R198, R19, R15, !P2 ;  /* 0x0000000f13c67207 */ /* 0x000fe20005000000 */
[----:B------:R-:W-:Y:S01]  /*1f990*/  IMAD R234, R3, UR77, RZ ;  /* 0x0000004d03ea7c24 */ /* 0x000fe2000f8e02ff */
[----:B------:R-:W4:Y:S01]  /*1f9a0*/  LDL.LU R157, [R1+0x4cc] ;  /* 0x0004cc00019d7983 */ /* 0x000f220000300800 */
[C---:B------:R-:W-:Y:S01]  /*1f9b0*/  SEL R6, R19.reuse, R151, !P2 ;  /* 0x0000009713067207 */ /* 0x040fe20005000000 */
[----:B------:R-:W-:Y:S01]  /*1f9c0*/  @!P4 IMAD.MOV R77, RZ, RZ, -R77 ;  /* 0x000000ffff4dc224 */ /* 0x000fe200078e0a4d */
[C---:B------:R-:W-:Y:S01]  /*1f9d0*/  SEL R3, R19.reuse, R159, !P2 ;  /* 0x0000009f13037207 */ /* 0x040fe20005000000 */
[----:B------:R-:W4:Y:S01]  /*1f9e0*/  LDL.LU R152, [R1+0x1a8] ;  /* 0x0001a80001987983 */ /* 0x000f220000300800 */
[----:B------:R-:W-:Y:S01]  /*1f9f0*/  @!P0 IMAD.MOV R78, RZ, RZ, -R78 ;  /* 0x000000ffff4e8224 */ /* 0x000fe200078e0a4e */
[C---:B------:R-:W-:Y:S01]  /*1fa00*/  SEL R32, R19.reuse, R32, !P2 ;  /* 0x0000002013207207 */ /* 0x040fe20005000000 */
[----:B------:R-:W-:Y:S01]  /*1fa10*/  @!P1 IMAD.MOV R79, RZ, RZ, -R79 ;  /* 0x000000ffff4f9224 */ /* 0x000fe200078e0a4f */
[----:B------:R-:W4:Y:S01]  /*1fa20*/  LDL.LU R151, [R1+0x4c8] ;  /* 0x0004c80001977983 */ /* 0x000f220000300800 */
[----:B------:R-:W-:Y:S01]  /*1fa30*/  @!P5 IMAD.MOV R80, RZ, RZ, -R80 ;  /* 0x000000ffff50d224 */ /* 0x000fe200078e0a50 */
[C---:B------:R-:W-:Y:S01]  /*1fa40*/  SEL R203, R19.reuse, R134, !P2 ;  /* 0x0000008613cb7207 */ /* 0x040fe20005000000 */
[----:B------:R-:W-:Y:S01]  /*1fa50*/  @!P3 IMAD.MOV R81, RZ, RZ, -R81 ;  /* 0x000000ffff51b224 */ /* 0x000fe200078e0a51 */
[----:B------:R-:W4:Y:S01]  /*1fa60*/  LDL.LU R159, [R1+0x4ac] ;  /* 0x0004ac00019f7983 */ /* 0x000f220000300800 */
[C---:B------:R-:W-:Y:S01]  /*1fa70*/  SEL R196, R19.reuse, R16, !P2 ;  /* 0x0000001013c47207 */ /* 0x040fe20005000000 */
[----:B------:R-:W1:Y:S02]  /*1fa80*/  LDCU UR7, c[0x0][0x3b0] ;  /* 0x00007600ff0777ac */ /* 0x000e640008000800 */
[----:B------:R-:W4:Y:S01]  /*1fa90*/  LDL.LU R156, [R1+0x1a0] ;  /* 0x0001a000019c7983 */ /* 0x000f220000300800 */
[----:B------:R-:W-:Y:S01]  /*1faa0*/  IMAD R233, R6, UR76, RZ ;  /* 0x0000004c06e97c24 */ /* 0x000fe2000f8e02ff */
[----:B------:R-:W-:Y:S01]  /*1fab0*/  SEL R6, R19, R155, !P2 ;  /* 0x0000009b13067207 */ /* 0x000fe20005000000 */
[----:B------:R-:W-:Y:S01]  /*1fac0*/  IMAD R232, R3, UR75, RZ ;  /* 0x0000004b03e87c24 */ /* 0x000fe2000f8e02ff */
[----:B------:R-:W4:Y:S01]  /*1fad0*/  LDL.LU R155, [R1+0x4a4] ;  /* 0x0004a400019b7983 */ /* 0x000f220000300800 */
[C---:B------:R-:W-:Y:S01]  /*1fae0*/  SEL R39, R19.reuse, R39, !P2 ;  /* 0x0000002713277207 */ /* 0x040fe20005000000 */
[----:B------:R-:W1:Y:S01]  /*1faf0*/  LDCU UR75, c[0x0][0x3b0] ;  /* 0x00007600ff4b77ac */ /* 0x000e620008000800 */
[----:B------:R-:W-:Y:S01]  /*1fb00*/  IMAD R231, R6, UR6, RZ ;  /* 0x0000000606e77c24 */ /* 0x000fe2000f8e02ff */
[----:B------:R-:W-:-:S02]  /*1fb10*/  SEL R205, R19, R20, !P2 ;  /* 0x0000001413cd7207 */ /* 0x000fc40005000000 */
[C---:B------:R-:W-:Y:S01]  /*1fb20*/  SEL R33, R19.reuse, R33, !P2 ;  /* 0x0000002113217207 */ /* 0x040fe20005000000 */
[----:B------:R-:W1:Y:S01]  /*1fb30*/  LDCU UR15, c[0x0][0x3b0] ;  /* 0x00007600ff0f77ac */ /* 0x000e620008000800 */
[C---:B------:R-:W-:Y:S02]  /*1fb40*/  SEL R38, R19.reuse, R38, !P2 ;  /* 0x0000002613267207 */ /* 0x040fe40005000000 */
[C---:B------:R-:W-:Y:S01]  /*1fb50*/  SEL R44, R19.reuse, R44, !P2 ;  /* 0x0000002c132c7207 */ /* 0x040fe20005000000 */
[----:B------:R-:W1:Y:S01]  /*1fb60*/  LDCU UR14, c[0x0][0x3b0] ;  /* 0x00007600ff0e77ac */ /* 0x000e620008000800 */
[C---:B------:R-:W-:Y:S02]  /*1fb70*/  SEL R41, R19.reuse, R41, !P2 ;  /* 0x0000002913297207 */ /* 0x040fe40005000000 */
[C---:B------:R-:W-:Y:S01]  /*1fb80*/  SEL R42, R19.reuse, R42, !P2 ;  /* 0x0000002a132a7207 */ /* 0x040fe20005000000 */
[----:B------:R-:W1:Y:S01]  /*1fb90*/  LDCU UR13, c[0x0][0x3b0] ;  /* 0x00007600ff0d77ac */ /* 0x000e620008000800 */
[----:B------:R-:W-:-:S02]  /*1fba0*/  SEL R201, R19, R135, !P2 ;  /* 0x0000008713c97207 */ /* 0x000fc40005000000 */
[C---:B------:R-:W-:Y:S01]  /*1fbb0*/  SEL R43, R19.reuse, R43, !P2 ;  /* 0x0000002b132b7207 */ /* 0x040fe20005000000 */
[----:B------:R-:W1:Y:S01]  /*1fbc0*/  LDCU UR77, c[0x0][0x3b0] ;  /* 0x00007600ff4d77ac */ /* 0x000e620008000800 */
[----:B---3--:R-:W-:Y:S01]  /*1fbd0*/  ISETP.GE.AND P4, PT, R154, RZ, PT ;  /* 0x000000ff9a00720c */ /* 0x008fe20003f86270 */
[----:B------:R-:W3:Y:S01]  /*1fbe0*/  LDCU UR76, c[0x0][0x3b0] ;  /* 0x00007600ff4c77ac */ /* 0x000ee20008000800 */
[----:B--2---:R-:W-:Y:S02]  /*1fbf0*/  SEL R3, R19, R158, !P2 ;  /* 0x0000009e13037207 */ /* 0x004fe40005000000 */
[----:B------:R-:W2:Y:S01]  /*1fc00*/  LDL.LU R158, [R1+0x4bc] ;  /* 0x0004bc00019e7983 */ /* 0x000ea20000300800 */
[----:B----4-:R-:W-:-:S03]  /*1fc10*/  ISETP.GE.AND P0, PT, R152, RZ, PT ;  /* 0x000000ff9800720c */ /* 0x010fc60003f06270 */
[----:B------:R-:W4:Y:S01]  /*1fc20*/  LDL.LU R154, [R1+0x19c] ;  /* 0x00019c00019a7983 */ /* 0x000f220000300800 */
[----:B------:R-:W-:Y:S01]  /*1fc30*/  SEL R6, R19, R153, !P2 ;  /* 0x0000009913067207 */ /* 0x000fe20005000000 */
[----:B------:R-:W-:Y:S01]  /*1fc40*/  IMAD R230, R3, UR74, RZ ;  /* 0x0000004a03e67c24 */ /* 0x000fe2000f8e02ff */
[----:B------:R-:W-:Y:S01]  /*1fc50*/  SEL R3, R19, R157, !P2 ;  /* 0x0000009d13037207 */ /* 0x000fe20005000000 */
[----:B------:R-:W2:Y:S01]  /*1fc60*/  LDL.LU R153, [R1+0x4b8] ;  /* 0x0004b80001997983 */ /* 0x000ea20000300800 */
[----:B------:R-:W-:-:S03]  /*1fc70*/  ISETP.GE.AND P1, PT, R156, RZ, PT ;  /* 0x000000ff9c00720c */ /* 0x000fc60003f26270 */
[----:B------:R-:W3:Y:S01]  /*1fc80*/  LDL.LU R157, [R1+0x4b4] ;  /* 0x0004b400019d7983 */ /* 0x000ee20000300800 */
[----:B------:R-:W-:Y:S01]  /*1fc90*/  IMAD R229, R6, UR73, RZ ;  /* 0x0000004906e57c24 */ /* 0x000fe2000f8e02ff */
[----:B------:R-:W-:Y:S01]  /*1fca0*/  SEL R6, R19, R151, !P2 ;  /* 0x0000009713067207 */ /* 0x000fe20005000000 */
[----:B------:R-:W-:Y:S01]  /*1fcb0*/  IMAD R228, R3, UR72, RZ ;  /* 0x0000004803e47c24 */ /* 0x000fe2000f8e02ff */
[----:B------:R-:W3:Y:S01]  /*1fcc0*/  LDL.LU R152, [R1+0x190] ;  /* 0x0001900001987983 */ /* 0x000ee20000300800 */
[C---:B------:R-:W-:Y:S01]  /*1fcd0*/  SEL R3, R19.reuse, R159, !P2 ;  /* 0x0000009f13037207 */ /* 0x040fe20005000000 */
[----:B------:R-:W-:Y:S01]  /*1fce0*/  @!P4 IMAD.MOV R82, RZ, RZ, -R82 ;  /* 0x000000ffff52c224 */ /* 0x000fe200078e0a52 */
[C---:B------:R-:W-:Y:S01]  /*1fcf0*/  SEL R134, R19.reuse, R46, !P2 ;  /* 0x0000002e13867207 */ /* 0x040fe20005000000 */
[----:B------:R-:W3:Y:S01]  /*1fd00*/  LDL.LU R151, [R1+0x4b0] ;  /* 0x0004b00001977983 */ /* 0x000ee20000300800 */
[----:B------:R-:W-:Y:S01]  /*1fd10*/  IMAD R227, R6, UR71, RZ ;  /* 0x0000004706e37c24 */ /* 0x000fe2000f8e02ff */
[----:B------:R-:W-:Y:S01]  /*1fd20*/  SEL R34, R19, R34, !P2 ;  /* 0x0000002213227207 */ /* 0x000fe20005000000 */
[----:B------:R-:W-:Y:S01]  /*1fd30*/  IMAD R226, R3, UR70, RZ ;  /* 0x0000004603e27c24 */ /* 0x000fe2000f8e02ff */
[----:B------:R-:W3:Y:S01]  /*1fd40*/  LDL.LU R159, [R1+0x4a8] ;  /* 0x0004a800019f7983 */ /* 0x000ee20000300800 */
[----:B------:R-:W-:Y:S01]  /*1fd50*/  SEL R6, R19, R155, !P2 ;  /* 0x0000009b13067207 */ /* 0x000fe20005000000 */
[----:B------:R-:W1:Y:S02]  /*1fd60*/  LDCU UR6, c[0x0][0x3b0] ;  /* 0x00007600ff0677ac */ /* 0x000e640008000800 */
[----:B------:R-:W3:Y:S01]  /*1fd70*/  LDL.LU R156, [R1+0x18c] ;  /* 0x00018c00019c7983 */ /* 0x000ee20000300800 */
[----:B----4-:R-:W-:-:S03]  /*1fd80*/  ISETP.GE.AND P5, PT, R154, RZ, PT ;  /* 0x000000ff9a00720c */ /* 0x010fc60003fa6270 */
[----:B------:R-:W4:Y:S01]  /*1fd90*/  LDL.LU R155, [R1+0x47c] ;  /* 0x00047c00019b7983 */ /* 0x000f220000300800 */
[C---:B--2---:R-:W-:Y:S01]  /*1fda0*/  SEL R3, R19.reuse, R158, !P2 ;  /* 0x0000009e13037207 */ /* 0x044fe20005000000 */
[----:B------:R-:W-:Y:S01]  /*1fdb0*/  @!P0 IMAD.MOV R83, RZ, RZ, -R83 ;  /* 0x000000ffff538224 */ /* 0x000fe200078e0a53 */
[C---:B------:R-:W-:Y:S01]  /*1fdc0*/  SEL R36, R19.reuse, R36, !P2 ;  /* 0x0000002413247207 */ /* 0x040fe20005000000 */
[----:B------:R-:W2:Y:S01]  /*1fdd0*/  LDL.LU R158, [R1+0x49c] ;  /* 0x00049c00019e7983 */ /* 0x000ea20000300800 */
[----:B------:R-:W-:Y:S01]  /*1fde0*/  IMAD R225, R6, UR69, RZ ;  /* 0x0000004506e17c24 */ /* 0x000fe2000f8e02ff */
[----:B------:R-:W-:Y:S01]  /*1fdf0*/  SEL R6, R19, R153, !P2 ;  /* 0x0000009913067207 */ /* 0x000fe20005000000 */
[----:B------:R-:W-:Y:S01]  /*1fe00*/  IMAD R224, R3, UR68, RZ ;  /* 0x0000004403e07c24 */ /* 0x000fe2000f8e02ff */
[----:B------:R-:W2:Y:S01]  /*1fe10*/  LDL.LU R154, [R1+0x188] ;  /* 0x00018800019a7983 */ /* 0x000ea20000300800 */
[----:B------:R-:W-:Y:S01]  /*1fe20*/  @!P1 IMAD.MOV R84, RZ, RZ, -R84 ;  /* 0x000000ffff549224 */ /* 0x000fe200078e0a54 */
[C---:B------:R-:W-:Y:S01]  /*1fe30*/  SEL R40, R19.reuse, R40, !P2 ;  /* 0x0000002813287207 */ /* 0x040fe20005000000 */
[----:B------:R-:W-:Y:S01]  /*1fe40*/  IMAD R223, R6, UR10, RZ ;  /* 0x0000000a06df7c24 */ /* 0x000fe2000f8e02ff */
[----:B------:R-:W4:Y:S01]  /*1fe50*/  LDL.LU R153, [R1+0x498] ;  /* 0x0004980001997983 */ /* 0x000f220000300800 */
[----:B---3--:R-:W-:Y:S01]  /*1fe60*/  SEL R3, R19, R157, !P2 ;  /* 0x0000009d13037207 */ /* 0x008fe20005000000 */
[----:B------:R-:W3:Y:S02]  /*1fe70*/  LDCU UR74, c[0x0][0x3b0] ;  /* 0x00007600ff4a77ac */ /* 0x000ee40008000800 */
[----:B------:R-:W3:Y:S01]  /*1fe80*/  LDL.LU R157, [R1+0x48c] ;  /* 0x00048c00019d7983 */ /* 0x000ee20000300800 */
[----:B------:R-:W-:Y:S01]  /*1fe90*/  ISETP.GE.AND P3, PT, R152, RZ, PT ;  /* 0x000000ff9800720c */ /* 0x000fe20003f66270 */
[----:B------:R-:W-:Y:S01]  /*1fea0*/  IMAD R222, R3, UR11, RZ ;  /* 0x0000000b03de7c24 */ /* 0x000fe2000f8e02ff */
[C---:B------:R-:W-:Y:S01]  /*1feb0*/  SEL R6, R19.reuse, R151, !P2 ;  /* 0x0000009713067207 */ /* 0x040fe20005000000 */
[----:B------:R-:W3:Y:S01]  /*1fec0*/  LDL.LU R152, [R1+0x170] ;  /* 0x0001700001987983 */ /* 0x000ee20000300800 */
[C---:B------:R-:W-:Y:S01]  /*1fed0*/  SEL R135, R19.reuse, R45, !P2 ;  /* 0x0000002d13877207 */ /* 0x040fe20005000000 */
[----:B------:R-:W1:Y:S01]  /*1fee0*/  LDCU UR73, c[0x0][0x3b0] ;  /* 0x00007600ff4977ac */ /* 0x000e620008000800 */
[C---:B------:R-:W-:Y:S01]  /*1fef0*/  SEL R3, R19.reuse, R159, !P2 ;  /* 0x0000009f13037207 */ /* 0x040fe20005000000 */
[----:B------:R-:W3:Y:S01]  /*1ff00*/  LDL.LU R151, [R1+0x480] ;  /* 0x0004800001977983 */ /* 0x000ee20000300800 */
[C---:B------:R-:W-:Y:S01]  /*1ff10*/  SEL R47, R19.reuse, R47, !P2 ;  /* 0x0000002f132f7207 */ /* 0x040fe20005000000 */
[----:B------:R-:W1:Y:S01]  /*1ff20*/  LDCU UR70, c[0x0][0x3b0] ;  /* 0x00007600ff4677ac */ /* 0x000e620008000800 */
[----:B------:R-:W-:Y:S01]  /*1ff30*/  ISETP.GE.AND P4, PT, R156, RZ, PT ;  /* 0x000000ff9c00720c */ /* 0x000fe20003f86270 */
[----:B------:R-:W3:Y:S01]  /*1ff40*/  LDL.LU R159, [R1+0x494] ;  /* 0x00049400019f7983 */ /* 0x000ee20000300800 */
[----:B------:R-:W-:Y:S01]  /*1ff50*/  @!P5 IMAD.MOV R85, RZ, RZ, -R85 ;  /* 0x000000ffff55d224 */ /* 0x000fe200078e0a55 */
[----:B------:R-:W-:Y:S01]  /*1ff60*/  SEL R50, R19, R50, !P2 ;  /* 0x0000003213327207 */ /* 0x000fe20005000000 */
[----:B------:R-:W1:Y:S01]  /*1ff70*/  LDCU UR72, c[0x0][0x3b0] ;  /* 0x00007600ff4877ac */ /* 0x000e620008000800 */
[----:B------:R-:W3:Y:S01]  /*1ff80*/  LDL.LU R156, [R1+0x16c] ;  /* 0x00016c00019c7983 */ /* 0x000ee20000300800 */
[----:B------:R-:W-:-:S02]  /*1ff90*/  IMAD R221, R6, UR67, RZ ;  /* 0x0000004306dd7c24 */ /* 0x000fc4000f8e02ff */
[----:B------:R-:W-:Y:S01]  /*1ffa0*/  IMAD R220, R3, UR66, RZ ;  /* 0x0000004203dc7c24 */ /* 0x000fe2000f8e02ff */
        /* <DEDUP_REMOVED lines=8> */
[----:B--2---:R-:W-:Y:S01]  /*20030*/  ISETP.GE.AND P0, PT, R154, RZ, PT ;  /* 0x000000ff9a00720c */ /* 0x004fe20003f06270 */
[----:B------:R-:W-:Y:S01]  /*20040*/  @!P3 IMAD.MOV R86, RZ, RZ, -R86 ;  /* 0x000000ffff56b224 */ /* 0x000fe200078e0a56 */
[C---:B----4-:R-:W-:Y:S01]  /*20050*/  SEL R6, R19.reuse, R155, !P2 ;  /* 0x0000009b13067207 */ /* 0x050fe20005000000 */
[----:B------:R-:W2:Y:S01]  /*20060*/  LDCU UR10, c[0x0][0x3b0] ;  /* 0x00007600ff0a77ac */ /* 0x000ea20008000800 */
[----:B------:R-:W4:Y:S01]  /*20070*/  LDL.LU R155, [R1+0x490] ;  /* 0x00049000019b7983 */ /* 0x000f220000300800 */
[----:B------:R-:W-:-:S02]  /*20080*/  SEL R3, R19, R158, !P2 ;  /* 0x0000009e13037207 */ /* 0x000fc40005000000 */
[C---:B------:R-:W-:Y:S01]  /*20090*/  SEL R82, R19.reuse, R82, !P2 ;  /* 0x0000005213527207 */ /* 0x040fe20005000000 */
[----:B------:R-:W2:Y:S01]  /*200a0*/  LDL.LU R158, [R1+0x488] ;  /* 0x00048800019e7983 */ /* 0x000ea20000300800 */
[----:B------:R-:W-:Y:S01]  /*200b0*/  IMAD R219, R6, UR65, RZ ;  /* 0x0000004106db7c24 */ /* 0x000fe2000f8e02ff */
[----:B------:R-:W-:Y:S01]  /*200c0*/  SEL R6, R19, R153, !P2 ;  /* 0x0000009913067207 */ /* 0x000fe20005000000 */
[----:B------:R-:W-:Y:S01]  /*200d0*/  IMAD R218, R3, UR64, RZ ;  /* 0x0000004003da7c24 */ /* 0x000fe2000f8e02ff */
[----:B------:R-:W2:Y:S01]  /*200e0*/  LDL.LU R154, [R1+0x168] ;  /* 0x00016800019a7983 */ /* 0x000ea20000300800 */
[----:B---3--:R-:W-:Y:S01]  /*200f0*/  SEL R3, R19, R157, !P2 ;  /* 0x0000009d13037207 */ /* 0x008fe20005000000 */
[----:B------:R-:W3:Y:S02]  /*20100*/  LDCU UR11, c[0x0][0x3b0] ;  /* 0x00007600ff0b77ac */ /* 0x000ee40008000800 */
[----:B------:R-:W3:Y:S01]  /*20110*/  LDL.LU R153, [R1+0x484] ;  /* 0x0004840001997983 */ /* 0x000ee20000300800 */
[----:B------:R-:W-:Y:S01]  /*20120*/  ISETP.GE.AND P1, PT, R152, RZ, PT ;  /* 0x000000ff9800720c */ /* 0x000fe20003f26270 */
[----:B------:R-:W-:Y:S01]  /*20130*/  IMAD R217, R6, UR63, RZ ;  /* 0x0000003f06d97c24 */ /* 0x000fe2000f8e02ff */
[----:B------:R-:W-:Y:S01]  /*20140*/  @!P4 IADD3 R87, PT, PT, -R87, RZ, RZ ;  /* 0x000000ff5757c210 */ /* 0x000fe20007ffe1ff */
[----:B------:R-:W3:Y:S01]  /*20150*/  LDL.LU R157, [R1+0x470] ;  /* 0x00047000019d7983 */ /* 0x000ee20000300800 */
[----:B------:R-:W-:Y:S01]  /*20160*/  SEL R6, R19, R151, !P2 ;  /* 0x0000009713067207 */ /* 0x000fe20005000000 */
[----:B------:R-:W-:Y:S01]  /*20170*/  IMAD R216, R3, UR62, RZ ;  /* 0x0000003e03d87c24 */ /* 0x000fe2000f8e02ff */
[C---:B------:R-:W-:Y:S01]  /*20180*/  SEL R54, R19.reuse, R54, !P2 ;  /* 0x0000003613367207 */ /* 0x040fe20005000000 */
[----:B------:R-:W3:Y:S01]  /*20190*/  LDL.LU R152, [R1+0x15c] ;  /* 0x00015c0001987983 */ /* 0x000ee20000300800 */
[----:B------:R-:W-:-:S02]  /*201a0*/  SEL R3, R19, R159, !P2 ;  /* 0x0000009f13037207 */ /* 0x000fc40005000000 */
[----:B------:R-:W-:Y:S01]  /*201b0*/  ISETP.GE.AND P5, PT, R156, RZ, PT ;  /* 0x000000ff9c00720c */ /* 0x000fe20003fa6270 */
[----:B------:R-:W3:Y:S01]  /*201c0*/  LDL.LU R151, [R1+0x46c] ;  /* 0x00046c0001977983 */ /* 0x000ee20000300800 */
[----:B------:R-:W-:Y:S01]  /*201d0*/  IMAD R215, R6, UR59, RZ ;  /* 0x0000003b06d77c24 */ /* 0x000fe2000f8e02ff */
[----:B------:R-:W-:Y:S01]  /*201e0*/  SEL R81, R19, R81, !P2 ;  /* 0x0000005113517207 */ /* 0x000fe20005000000 */
[----:B------:R-:W-:Y:S01]  /*201f0*/  IMAD R214, R3, UR58, RZ ;  /* 0x0000003a03d67c24 */ /* 0x000fe2000f8e02ff */
[----:B------:R-:W3:Y:S01]  /*20200*/  LDL.LU R159, [R1+0x468] ;  /* 0x00046800019f7983 */ /* 0x000ee20000300800 */
[----:B------:R-:W-:Y:S01]  /*20210*/  @!P0 IMAD.MOV R88, RZ, RZ, -R88 ;  /* 0x000000ffff588224 */ /* 0x000fe200078e0a58 */
[C---:B------:R-:W-:Y:S01]  /*20220*/  SEL R86, R19.reuse, R86, !P2 ;  /* 0x0000005613567207 */ /* 0x040fe20005000000 */
[----:B------:R-:W1:Y:S01]  /*20230*/  LDCU UR65, c[0x0][0x3b0] ;  /* 0x00007600ff4177ac */ /* 0x000e620008000800 */
[----:B------:R-:W3:Y:S01]  /*20240*/  LDL.LU R156, [R1+0x158] ;  /* 0x00015800019c7983 */ /* 0x000ee20000300800 */
        /* <DEDUP_REMOVED lines=13> */
[C---:B------:R-:W-:Y:S01]  /*20320*/  SEL R3, R19.reuse, R158, !P2 ;  /* 0x0000009e13037207 */ /* 0x040fe20005000000 */
[----:B------:R-:W4:Y:S02]  /*20330*/  LDL.LU R155, [R1+0x460] ;  /* 0x00046000019b7983 */ /* 0x000f240000300800 */
[----:B------:R-:W-:Y:S01]  /*20340*/  IMAD R213, R6, UR57, RZ ;  /* 0x0000003906d57c24 */ /* 0x000fe2000f8e02ff */
[----:B---3--:R-:W-:Y:S01]  /*20350*/  SEL R6, R19, R153, !P2 ;  /* 0x0000009913067207 */ /* 0x008fe20005000000 */
[----:B------:R-:W-:Y:S01]  /*20360*/  IMAD R212, R3, UR56, RZ ;  /* 0x0000003803d47c24 */ /* 0x000fe2000f8e02ff */
[----:B------:R-:W3:Y:S01]  /*20370*/  LDL.LU R158, [R1+0x45c] ;  /* 0x00045c00019e7983 */ /* 0x000ee20000300800 */
[C---:B------:R-:W-:Y:S01]  /*20380*/  SEL R3, R19.reuse, R157, !P2 ;  /* 0x0000009d13037207 */ /* 0x040fe20005000000 */
[----:B------:R-:W1:Y:S02]  /*20390*/  LDCU UR62, c[0x0][0x3b0] ;  /* 0x00007600ff3e77ac */ /* 0x000e640008000800 */
[----:B------:R-:W2:Y:S01]  /*203a0*/  LDL.LU R154, [R1+0x154] ;  /* 0x00015400019a7983 */ /* 0x000ea20000300800 */
[----:B------:R-:W-:Y:S01]  /*203b0*/  ISETP.GE.AND P4, PT, R152, RZ, PT ;  /* 0x000000ff9800720c */ /* 0x000fe20003f86270 */
[----:B------:R-:W-:Y:S01]  /*203c0*/  IMAD R211, R6, UR55, RZ ;  /* 0x0000003706d37c24 */ /* 0x000fe2000f8e02ff */
[----:B------:R-:W1:Y:S01]  /*203d0*/  LDCU UR56, c[0x0][0x3b0] ;  /* 0x00007600ff3877ac */ /* 0x000e620008000800 */
[----:B------:R-:W4:Y:S01]  /*203e0*/  LDL.LU R153, [R1+0x458] ;  /* 0x0004580001997983 */ /* 0x000f220000300800 */
[----:B------:R-:W-:Y:S01]  /*203f0*/  SEL R6, R19, R151, !P2 ;  /* 0x0000009713067207 */ /* 0x000fe20005000000 */
[----:B------:R-:W-:Y:S01]  /*20400*/  IMAD R210, R3, UR54, RZ ;  /* 0x0000003603d27c24 */ /* 0x000fe2000f8e02ff */
[C---:B------:R-:W-:Y:S01]  /*20410*/  SEL R87, R19.reuse, R87, !P2 ;  /* 0x0000005713577207 */ /* 0x040fe20005000000 */
[----:B------:R-:W4:Y:S01]  /*20420*/  LDL.LU R157, [R1+0x454] ;  /* 0x00045400019d7983 */ /* 0x000f220000300800 */
[C---:B------:R-:W-:Y:S01]  /*20430*/  SEL R3, R19.reuse, R159, !P2 ;  /* 0x0000009f13037207 */ /* 0x040fe20005000000 */
[----:B------:R-:W-:Y:S01]  /*20440*/  @!P5 IMAD.MOV R90, RZ, RZ, -R90 ;  /* 0x000000ffff5ad224 */ /* 0x000fe200078e0a5a */
[----:B------:R-:W-:Y:S01]  /*20450*/  ISETP.GE.AND P0, PT, R156, RZ, PT ;  /* 0x000000ff9c00720c */ /* 0x000fe20003f06270 */
[----:B------:R-:W4:Y:S01]  /*20460*/  LDL.LU R152, [R1+0x150] ;  /* 0x0001500001987983 */ /* 0x000f220000300800 */
[----:B------:R-:W-:Y:S01]  /*20470*/  IMAD R209, R6, UR51, RZ ;  /* 0x0000003306d17c24 */ /* 0x000fe2000f8e02ff */
[C---:B------:R-:W-:Y:S01]  /*20480*/  SEL R78, R19.reuse, R78, !P2 ;  /* 0x0000004e134e7207 */ /* 0x040fe20005000000 */
[----:B------:R-:W-:Y:S01]  /*20490*/  @!P3 IMAD.MOV R91, RZ, RZ, -R91 ;  /* 0x000000ffff5bb224 */ /* 0x000fe200078e0a5b */
[----:B------:R-:W4:Y:S01]  /*204a0*/  LDL.LU R151, [R1+0x450] ;  /* 0x0004500001977983 */ /* 0x000f220000300800 */
[C---:B------:R-:W-:Y:S01]  /*204b0*/  SEL R89, R19.reuse, R89, !P2 ;  /* 0x0000005913597207 */ /* 0x040fe20005000000 */
[----:B------:R-:W1:Y:S02]  /*204c0*/  LDCU UR59, c[0x0][0x3b0] ;  /* 0x00007600ff3b77ac */ /* 0x000e640008000800 */
[----:B------:R-:W4:Y:S01]  /*204d0*/  LDL.LU R159, [R1+0x44c] ;  /* 0x00044c00019f7983 */ /* 0x000f220000300800 */
[C---:B------:R-:W-:Y:S01]  /*204e0*/  SEL R88, R19.reuse, R88, !P2 ;  /* 0x0000005813587207 */ /* 0x040fe20005000000 */
[----:B------:R-:W1:Y:S02]  /*204f0*/  LDCU UR58, c[0x0][0x3b0] ;  /* 0x00007600ff3a77ac */ /* 0x000e640008000800 */
[----:B------:R-:W4:Y:S01]  /*20500*/  LDL.LU R156, [R1+0x140] ;  /* 0x00014000019c7983 */ /* 0x000f220000300800 */
[C---:B------:R-:W-:Y:S01]  /*20510*/  SEL R79, R19.reuse, R79, !P2 ;  /* 0x0000004f134f7207 */ /* 0x040fe20005000000 */
[----:B------:R-:W1:Y:S01]  /*20520*/  LDCU UR57, c[0x0][0x3b0] ;  /* 0x00007600ff3977ac */ /* 0x000e620008000800 */
[----:B---3--:R-:W-:-:S02]  /*20530*/  SEL R174, R19, R158, !P2 ;  /* 0x0000009e13ae7207 */ /* 0x008fc40005000000 */
[----:B--2---:R-:W-:Y:S01]  /*20540*/  ISETP.GE.AND P1, PT, R154, RZ, PT ;  /* 0x000000ff9a00720c */ /* 0x004fe20003f26270 */
[----:B------:R-:W-:Y:S01]  /*20550*/  @!P4 IMAD.MOV R92, RZ, RZ, -R92 ;  /* 0x000000ffff5cc224 */ /* 0x000fe200078e0a5c */
[C---:B----4-:R-:W-:Y:S01]  /*20560*/  SEL R6, R19.reuse, R155, !P2 ;  /* 0x0000009b13067207 */ /* 0x050fe20005000000 */
[----:B-1----:R-:W-:Y:S01]  /*20570*/  IMAD R202, R202, UR56, RZ ;  /* 0x00000038caca7c24 */ /* 0x002fe2000f8e02ff */
[----:B------:R-:W2:Y:S01]  /*20580*/  LDL.LU R155, [R1+0x3e4] ;  /* 0x0003e400019b7983 */ /* 0x000ea20000300800 */
[C---:B------:R-:W-:Y:S01]  /*20590*/  SEL R173, R19.reuse, R153, !P2 ;  /* 0x0000009913ad7207 */ /* 0x040fe20005000000 */
[----:B------:R-:W1:Y:S02]  /*205a0*/  LDCU UR54, c[0x0][0x3b0] ;  /* 0x00007600ff3677ac */ /* 0x000e640008000800 */
[----:B------:R-:W3:Y:S01]  /*205b0*/  LDL.LU R158, [R1+0x448] ;  /* 0x00044800019e7983 */ /* 0x000ee20000300800 */
[C---:B------:R-:W-:Y:S01]  /*205c0*/  SEL R172, R19.reuse, R157, !P2 ;  /* 0x0000009d13ac7207 */ /* 0x040fe20005000000 */
[----:B------:R-:W-:Y:S01]  /*205d0*/  @!P0 IMAD.MOV R93, RZ, RZ, -R93 ;  /* 0x000000ffff5d8224 */ /* 0x000fe200078e0a5d */
[----:B------:R-:W-:Y:S01]  /*205e0*/  SEL R84, R19, R84, !P2 ;  /* 0x0000005413547207 */ /* 0x000fe20005000000 */
[----:B------:R-:W4:Y:S01]  /*205f0*/  LDL.LU R154, [R1+0x13c] ;  /* 0x00013c00019a7983 */ /* 0x000f220000300800 */
[----:B------:R-:W-:Y:S01]  /*20600*/  ISETP.GE.AND P5, PT, R152, RZ, PT ;  /* 0x000000ff9800720c */ /* 0x000fe20003fa6270 */
[----:B------:R-:W-:Y:S01]  /*20610*/  IMAD R186, R3, UR50, RZ ;  /* 0x0000003203ba7c24 */ /* 0x000fe2000f8e02ff */
[----:B------:R-:W1:Y:S01]  /*20620*/  LDCU UR50, c[0x0][0x3b0] ;  /* 0x00007600ff3277ac */ /* 0x000e620008000800 */
[----:B------:R-:W4:Y:S01]  /*20630*/  LDL.LU R153, [R1+0x3f0] ;  /* 0x0003f00001997983 */ /* 0x000f220000300800 */
[----:B------:R-:W-:-:S02]  /*20640*/  SEL R171, R19, R151, !P2 ;  /* 0x0000009713ab7207 */ /* 0x000fc40005000000 */
[C---:B------:R-:W-:Y:S01]  /*20650*/  SEL R90, R19.reuse, R90, !P2 ;  /* 0x0000005a135a7207 */ /* 0x040fe20005000000 */
[----:B------:R-:W4:Y:S01]  /*20660*/  LDL.LU R157, [R1+0x444] ;  /* 0x00044400019d7983 */ /* 0x000f220000300800 */
[C---:B------:R-:W-:Y:S01]  /*20670*/  SEL R170, R19.reuse, R159, !P2 ;  /* 0x0000009f13aa7207 */ /* 0x040fe20005000000 */
[----:B------:R-:W1:Y:S02]  /*20680*/  LDCU UR55, c[0x0][0x3b0] ;  /* 0x00007600ff3777ac */ /* 0x000e640008000800 */
[----:B------:R-:W4:Y:S01]  /*20690*/  LDL.LU R152, [R1+0x138] ;  /* 0x0001380001987983 */ /* 0x000f220000300800 */
[----:B------:R-:W-:Y:S01]  /*206a0*/  ISETP.GE.AND P3, PT, R156, RZ, PT ;  /* 0x000000ff9c00720c */ /* 0x000fe20003f66270 */
[----:B------:R-:W-:Y:S01]  /*206b0*/  @!P1 IMAD.MOV R94, RZ, RZ, -R94 ;  /* 0x000000ffff5e9224 */ /* 0x000fe200078e0a5e */
[C---:B------:R-:W-:Y:S01]  /*206c0*/  SEL R85, R19.reuse, R85, !P2 ;  /* 0x0000005513557207 */ /* 0x040fe20005000000 */
[----:B------:R-:W4:Y:S01]  /*206d0*/  LDL.LU R151, [R1+0x41c] ;  /* 0x00041c0001977983 */ /* 0x000f220000300800 */
[----:B------:R-:W-:Y:S01]  /*206e0*/  IMAD R180, R6, UR49, RZ ;  /* 0x0000003106b47c24 */ /* 0x000fe2000f8e02ff */
[----:B------:R-:W1:Y:S02]  /*206f0*/  LDCU UR49, c[0x0][0x3b0] ;  /* 0x00007600ff3177ac */ /* 0x000e640008000800 */
[----:B------:R-:W4:Y:S01]  /*20700*/  LDL.LU R159, [R1+0x424] ;  /* 0x00042400019f7983 */ /* 0x000f220000300800 */
[----:B------:R-:W-:Y:S01]  /*20710*/  IMAD R174, R174, UR48, RZ ;  /* 0x00000030aeae7c24 */ /* 0x000fe2000f8e02ff */
[----:B------:R-:W1:Y:S02]  /*20720*/  LDCU UR48, c[0x0][0x3b0] ;  /* 0x00007600ff3077ac */ /* 0x000e640008000800 */
[----:B------:R-:W4:Y:S01]  /*20730*/  LDL.LU R156, [R1+0x130] ;  /* 0x00013000019c7983 */ /* 0x000f220000300800 */
[C---:B------:R-:W-:Y:S01]  /*20740*/  SEL R92, R19.reuse, R92, !P2 ;  /* 0x0000005c135c7207 */ /* 0x040fe20005000000 */
[----:B------:R-:W1:Y:S01]  /*20750*/  LDCU UR56, c[0x0][0x3b0] ;  /* 0x00007600ff3877ac */ /* 0x000e620008000800 */
[----:B------:R-:W1:Y:S01]  /*20760*/  LDCU UR51, c[0x0][0x3b0] ;  /* 0x00007600ff3377ac */ /* 0x000e620008000800 */
[----:B--2---:R-:W-:-:S02]  /*20770*/  SEL R169, R19, R155, !P2 ;  /* 0x0000009b13a97207 */ /* 0x004fc40005000000 */
[----:B------:R-:W2:Y:S01]  /*20780*/  LDL.LU R155, [R1+0x420] ;  /* 0x00042000019b7983 */ /* 0x000ea20000300800 */
[----:B---3--:R-:W-:-:S03]  /*20790*/  SEL R168, R19, R158, !P2 ;  /* 0x0000009e13a87207 */ /* 0x008fc60005000000 */
[----:B------:R-:W3:Y:S01]  /*207a0*/  LDL.LU R158, [R1+0x418] ;  /* 0x00041800019e7983 */ /* 0x000ee20000300800 */
[----:B----4-:R-:W-:-:S03]  /*207b0*/  ISETP.GE.AND P4, PT, R154, RZ, PT ;  /* 0x000000ff9a00720c */ /* 0x010fc60003f86270 */
[----:B------:R-:W4:Y:S01]  /*207c0*/  LDL.LU R154, [R1+0x12c] ;  /* 0x00012c00019a7983 */ /* 0x000f220000300800 */
[----:B------:R-:W-:-:S03]  /*207d0*/  SEL R167, R19, R153, !P2 ;  /* 0x0000009913a77207 */ /* 0x000fc60005000000 */
[----:B------:R-:W4:Y:S01]  /*207e0*/  LDL.LU R153, [R1+0x3d8] ;  /* 0x0003d80001997983 */ /* 0x000f220000300800 */
[----:B------:R-:W-:-:S03]  /*207f0*/  SEL R166, R19, R157, !P2 ;  /* 0x0000009d13a67207 */ /* 0x000fc60005000000 */
[----:B------:R-:W4:Y:S01]  /*20800*/  LDL.LU R157, [R1+0x3d0] ;  /* 0x0003d000019d7983 */ /* 0x000f220000300800 */
[----:B------:R-:W-:-:S03]  /*20810*/  ISETP.GE.AND P0, PT, R152, RZ, PT ;  /* 0x000000ff9800720c */ /* 0x000fc60003f06270 */
[----:B------:R-:W4:Y:S01]  /*20820*/  LDL.LU R152, [R1+0x128] ;  /* 0x0001280001987983 */ /* 0x000f220000300800 */
[----:B------:R-:W-:-:S03]  /*20830*/  SEL R165, R19, R151, !P2 ;  /* 0x0000009713a57207 */ /* 0x000fc60005000000 */
[----:B------:R-:W4:Y:S01]  /*20840*/  LDL.LU R151, [R1+0x3c8] ;  /* 0x0003c80001977983 */ /* 0x000f220000300800 */
[----:B------:R-:W-:-:S03]  /*20850*/  ISETP.GE.AND P1, PT, R156, RZ, PT ;  /* 0x000000ff9c00720c */ /* 0x000fc60003f26270 */
[----:B------:R-:W4:Y:S04]  /*20860*/  LDL.LU R156, [R1+0x3b4] ;  /* 0x0003b400019c7983 */ /* 0x000f280000300800 */
[----:B------:R-:W4:Y:S01]  /*20870*/  LDL.LU R160, [R1+0x124] ;  /* 0x0001240001a07983 */ /* 0x000f220000300800 */
[----:B------:R-:W-:Y:S01]  /*20880*/  @!P5 IMAD.MOV R95, RZ, RZ, -R95 ;  /* 0x000000ffff5fd224 */ /* 0x000fe200078e0a5f */
[C---:B------:R-:W-:Y:S01]  /*20890*/  SEL R164, R19.reuse, R159, !P2 ;  /* 0x0000009f13a47207 */ /* 0x040fe20005000000 */
[----:B------:R-:W-:Y:S02]  /*208a0*/  @!P3 IMAD.MOV R96, RZ, RZ, -R96 ;  /* 0x000000ffff60b224 */ /* 0x000fe400078e0a60 */
[----:B------:R-:W-:Y:S01]  /*208b0*/  @!P4 IMAD.MOV R97, RZ, RZ, -R97 ;  /* 0x000000ffff61c224 */ /* 0x000fe200078e0a61 */
[----:B--2---:R-:W-:-:S02]  /*208c0*/  SEL R163, R19, R155, !P2 ;  /* 0x0000009b13a37207 */ /* 0x004fc40005000000 */
[----:B------:R-:W2:Y:S01]  /*208d0*/  LDL.LU R155, [R1+0x3b0] ;  /* 0x0003b000019b7983 */ /* 0x000ea20000300800 */
[C---:B---3--:R-:W-:Y:S02]  /*208e0*/  SEL R162, R19.reuse, R158, !P2 ;  /* 0x0000009e13a27207 */ /* 0x048fe40005000000 */
[----:B----4-:R-:W-:Y:S02]  /*208f0*/  ISETP.GE.AND P5, PT, R154, RZ, PT ;  /* 0x000000ff9a00720c */ /* 0x010fe40003fa6270 */
[----:B------:R-:W3:Y:S01]  /*20900*/  LDL.LU R154, [R1+0x3ac] ;  /* 0x0003ac00019a7983 */ /* 0x000ee20000300800 */
[----:B------:R-:W-:-:S03]  /*20910*/  SEL R159, R19, R153, !P2 ;  /* 0x00000099139f7207 */ /* 0x000fc60005000000 */
[----:B------:R-:W4:Y:S01]  /*20920*/  LDL.LU R161, [R1+0x120] ;  /* 0x0001200001a17983 */ /* 0x000f220000300800 */
[----:B------:R-:W-:-:S03]  /*20930*/  SEL R158, R19, R157, !P2 ;  /* 0x0000009d139e7207 */ /* 0x000fc60005000000 */
[----:B------:R-:W2:Y:S01]  /*20940*/  LDL.LU R153, [R1+0x39c] ;  /* 0x00039c0001997983 */ /* 0x000ea20000300800 */
[----:B------:R-:W-:-:S03]  /*20950*/  ISETP.GE.AND P3, PT, R152, RZ, PT ;  /* 0x000000ff9800720c */ /* 0x000fc60003f66270 */
[----:B------:R-:W2:Y:S01]  /*20960*/  LDL.LU R152, [R1+0x398] ;  /* 0x0003980001987983 */ /* 0x000ea20000300800 */
[----:B------:R-:W-:-:S03]  /*20970*/  SEL R157, R19, R151, !P2 ;  /* 0x00000097139d7207 */ /* 0x000fc60005000000 */
[----:B------:R-:W2:Y:S04]  /*20980*/  LDL.LU R176, [R1+0x118] ;  /* 0x0001180001b07983 */ /* 0x000ea80000300800 */
[----:B------:R-:W3:Y:S04]  /*20990*/  LDL.LU R151, [R1+0x394] ;  /* 0x0003940001977983 */ /* 0x000ee80000300800 */
[----:B------:R-:W3:Y:S01]  /*209a0*/  LDL.LU R179, [R1+0x390] ;  /* 0x0003900001b37983 */ /* 0x000ee20000300800 */
[----:B------:R-:W-:-:S03]  /*209b0*/  ISETP.GE.AND P4, PT, R160, RZ, PT ;  /* 0x000000ffa000720c */ /* 0x000fc60003f86270 */
[----:B------:R-:W3:Y:S04]  /*209c0*/  LDL.LU R175, [R1+0x108] ;  /* 0x0001080001af7983 */ /* 0x000ee80000300800 */
[----:B------:R-:W3:Y:S01]  /*209d0*/  LDL.LU R160, [R1+0x38c] ;  /* 0x00038c0001a07983 */ /* 0x000ee20000300800 */
[----:B------:R-:W-:-:S03]  /*209e0*/  @!P0 IMAD.MOV R98, RZ, RZ, -R98 ;  /* 0x000000ffff628224 */ /* 0x000fc600078e0a62 */
[----:B------:R-:W3:Y:S01]  /*209f0*/  LDL.LU R182, [R1+0x374] ;  /* 0x0003740001b67983 */ /* 0x000ee20000300800 */
[----:B------:R-:W-:-:S03]  /*20a00*/  @!P1 IMAD.MOV R99, RZ, RZ, -R99 ;  /* 0x000000ffff639224 */ /* 0x000fc600078e0a63 */
[----:B------:R-:W3:Y:S01]  /*20a10*/  LDL.LU R177, [R1+0x104] ;  /* 0x0001040001b17983 */ /* 0x000ee20000300800 */
[----:B------:R-:W-:Y:S01]  /*20a20*/  @!P5 IMAD.MOV R100, RZ, RZ, -R100 ;  /* 0x000000ffff64d224 */ /* 0x000fe200078e0a64 */
[----:B----4-:R-:W-:Y:S02]  /*20a30*/  ISETP.GE.AND P0, PT, R161, RZ, PT ;  /* 0x000000ffa100720c */ /* 0x010fe40003f06270 */
[----:B------:R-:W4:Y:S04]  /*20a40*/  LDL.LU R161, [R1+0x354] ;  /* 0x0003540001a17983 */ /* 0x000f280000300800 */
[----:B------:R-:W4:Y:S04]  /*20a50*/  LDL.LU R178, [R1+0x350] ;  /* 0x0003500001b27983 */ /* 0x000f280000300800 */
[----:B------:R-:W4:Y:S01]  /*20a60*/  LDL.LU R181, [R1+0x100] ;  /* 0x0001000001b57983 */ /* 0x000f220000300800 */
[----:B--2---:R-:W-:-:S03]  /*20a70*/  ISETP.GE.AND P1, PT, R176, RZ, PT ;  /* 0x000000ffb000720c */ /* 0x004fc60003f26270 */
[----:B------:R-:W2:Y:S01]  /*20a80*/  LDL.LU R176, [R1+0x34c] ;  /* 0x00034c0001b07983 */ /* 0x000ea20000300800 */
[----:B---3--:R-:W-:-:S03]  /*20a90*/  SEL R150, R19, R179, !P2 ;  /* 0x000000b313967207 */ /* 0x008fc60005000000 */
[----:B------:R-:W3:Y:S01]  /*20aa0*/  LDL.LU R179, [R1+0x240] ;  /* 0x0002400001b37983 */ /* 0x000ee20000300800 */
[----:B------:R-:W-:-:S03]  /*20ab0*/  ISETP.GE.AND P5, PT, R175, RZ, PT ;  /* 0x000000ffaf00720c */ /* 0x000fc60003fa6270 */
[----:B------:R-:W3:Y:S01]  /*20ac0*/  LDL.LU R175, [R1+0xfc] ;  /* 0x0000fc0001af7983 */ /* 0x000ee20000300800 */
[----:B------:R-:W-:-:S03]  /*20ad0*/  SEL R149, R19, R160, !P2 ;  /* 0x000000a013957207 */ /* 0x000fc60005000000 */
[----:B------:R-:W3:Y:S01]  /*20ae0*/  LDL.LU R160, [R1+0x23c] ;  /* 0x00023c0001a07983 */ /* 0x000ee20000300800 */
[----:B------:R-:W-:Y:S01]  /*20af0*/  @!P3 IMAD.MOV R101, RZ, RZ, -R101 ;  /* 0x000000ffff65b224 */ /* 0x000fe200078e0a65 */
[----:B------:R-:W-:Y:S01]  /*20b00*/  SEL R148, R19, R182, !P2 ;  /* 0x000000b613947207 */ /* 0x000fe20005000000 */
[----:B------:R-:W-:Y:S01]  /*20b10*/  @!P4 IMAD.MOV R102, RZ, RZ, -R102 ;  /* 0x000000ffff66c224 */ /* 0x000fe200078e0a66 */
[----:B------:R-:W-:Y:S02]  /*20b20*/  ISETP.GE.AND P3, PT, R177, RZ, PT ;  /* 0x000000ffb100720c */ /* 0x000fe40003f66270 */
[----:B------:R-:W3:Y:S04]  /*20b30*/  LDL.LU R177, [R1+0x238] ;  /* 0x0002380001b17983 */ /* 0x000ee80000300800 */
[----:B------:R-:W3:Y:S01]  /*20b40*/  LDL.LU R182, [R1+0xf8] ;  /* 0x0000f80001b67983 */ /* 0x000ee20000300800 */
[----:B------:R-:W-:Y:S01]  /*20b50*/  @!P0 IMAD.MOV R103, RZ, RZ, -R103 ;  /* 0x000000ffff678224 */ /* 0x000fe200078e0a67 */
[----:B----4-:R-:W-:-:S02]  /*20b60*/  SEL R147, R19, R161, !P2 ;  /* 0x000000a113937207 */ /* 0x010fc40005000000 */
[----:B------:R-:W4:Y:S01]  /*20b70*/  LDL.LU R161, [R1+0x234] ;  /* 0x0002340001a17983 */ /* 0x000f220000300800 */
[----:B------:R-:W-:-:S03]  /*20b80*/  SEL R146, R19, R178, !P2 ;  /* 0x000000b213927207 */ /* 0x000fc60005000000 */
[----:B------:R-:W4:Y:S01]  /*20b90*/  LDL.LU R178, [R1+0x230] ;  /* 0x0002300001b27983 */ /* 0x000f220000300800 */
[----:B------:R-:W-:-:S03]  /*20ba0*/  ISETP.GE.AND P4, PT, R181, RZ, PT ;  /* 0x000000ffb500720c */ /* 0x000fc60003f86270 */
[----:B------:R-:W4:Y:S01]  /*20bb0*/  LDL.LU R181, [R1+0xf4] ;  /* 0x0000f40001b57983 */ /* 0x000f220000300800 */
[----:B--2---:R-:W-:-:S03]  /*20bc0*/  SEL R145, R19, R176, !P2 ;  /* 0x000000b013917207 */ /* 0x004fc60005000000 */
        /* <DEDUP_REMOVED lines=8> */
[C---:B------:R-:W-:Y:S02]  /*20c50*/  SEL R142, R19.reuse, R177, !P2 ;  /* 0x000000b1138e7207 */ /* 0x040fe40005000000 */
[----:B------:R-:W3:Y:S01]  /*20c60*/  LDL.LU R177, [R1+0x220] ;  /* 0x0002200001b17983 */ /* 0x000ee20000300800 */
[----:B------:R-:W-:Y:S01]  /*20c70*/  @!P4 IMAD.MOV R107, RZ, RZ, -R107 ;  /* 0x000000ffff6bc224 */ /* 0x000fe200078e0a6b */
[----:B------:R-:W-:Y:S02]  /*20c80*/  ISETP.GE.AND P4, PT, R2, RZ, PT ;  /* 0x000000ff0200720c */ /* 0x000fe40003f86270 */
[C---:B----4-:R-:W-:Y:S02]  /*20c90*/  SEL R141, R19.reuse, R161, !P2 ;  /* 0x000000a1138d7207 */ /* 0x050fe40005000000 */
[----:B------:R-:W4:Y:S01]  /*20ca0*/  LDL.LU R161, [R1+0x210] ;  /* 0x0002100001a17983 */ /* 0x000f220000300800 */
[----:B------:R-:W-:-:S03]  /*20cb0*/  SEL R140, R19, R178, !P2 ;  /* 0x000000b2138c7207 */ /* 0x000fc60005000000 */
[----:B------:R-:W4:Y:S01]  /*20cc0*/  LDL.LU R178, [R1+0x63c] ;  /* 0x00063c0001b27983 */ /* 0x000f220000300800 */
[----:B--2---:R-:W-:-:S03]  /*20cd0*/  SEL R139, R19, R176, !P2 ;  /* 0x000000b0138b7207 */ /* 0x004fc60005000000 */
[----:B------:R-:W2:Y:S01]  /*20ce0*/  LDL.LU R176, [R1+0xe8] ;  /* 0x0000e80001b07983 */ /* 0x000ea20000300800 */
[----:B---3--:R-:W-:Y:S02]  /*20cf0*/  ISETP.GE.AND P3, PT, R175, RZ, PT ;  /* 0x000000ffaf00720c */ /* 0x008fe40003f66270 */
[C---:B------:R-:W-:Y:S02]  /*20d00*/  SEL R137, R19.reuse, R160, !P2 ;  /* 0x000000a013897207 */ /* 0x040fe40005000000 */
[----:B------:R-:W3:Y:S04]  /*20d10*/  LDL.LU R160, [R1+0x1b8] ;  /* 0x0001b80001a07983 */ /* 0x000ee80000300800 */
[----:B------:R-:W3:Y:S04]  /*20d20*/  LDL.LU R183, [R1+0xe4] ;  /* 0x0000e40001b77983 */ /* 0x000ee80000300800 */
[----:B------:R-:W3:Y:S04]  /*20d30*/  LDL.LU R175, [R1+0x1b0] ;  /* 0x0001b00001af7983 */ /* 0x000ee80000300800 */
[----:B------:R-:W3:Y:S01]  /*20d40*/  LDL.LU R2, [R1+0x182c] ;  /* 0x00182c0001027983 */ /* 0x000ee20000300800 */
[----:B------:R-:W-:Y:S01]  /*20d50*/  SEL R136, R19, R177, !P2 ;  /* 0x000000b113887207 */ /* 0x000fe20005000000 */
[----:B------:R-:W-:-:S02]  /*20d60*/  @!P0 IMAD.MOV R108, RZ, RZ, -R108 ;  /* 0x000000ffff6c8224 */ /* 0x000fc400078e0a6c */
[----:B------:R-:W3:Y:S01]  /*20d70*/  LDL.LU R177, [R1+0x184] ;  /* 0x0001840001b17983 */ /* 0x000ee20000300800 */
[----:B------:R-:W-:Y:S01]  /*20d80*/  @!P5 IMAD.MOV R105, RZ, RZ, -R105 ;  /* 0x000000ffff69d224 */ /* 0x000fe200078e0a69 */
[----:B------:R-:W-:Y:S02]  /*20d90*/  ISETP.GE.AND P5, PT, R181, RZ, PT ;  /* 0x000000ffb500720c */ /* 0x000fe40003fa6270 */
[C---:B----4-:R-:W-:Y:S02]  /*20da0*/  SEL R104, R19.reuse, R178, !P2 ;  /* 0x000000b213687207 */ /* 0x050fe40005000000 */
[----:B------:R-:W4:Y:S01]  /*20db0*/  LDL.LU R178, [R1+0x180] ;  /* 0x0001800001b27983 */ /* 0x000f220000300800 */
[----:B--2---:R-:W-:Y:S02]  /*20dc0*/  ISETP.GE.AND P0, PT, R176, RZ, PT ;  /* 0x000000ffb000720c */ /* 0x004fe40003f06270 */
[----:B---3--:R-:W-:Y:S02]  /*20dd0*/  SEL R176, R19, R2, !P2 ;  /* 0x0000000213b07207 */ /* 0x008fe40005000000 */
[----:B------:R-:W2:Y:S01]  /*20de0*/  LDL.LU R2, [R1+0x1828] ;  /* 0x0018280001027983 */ /* 0x000ea20000300800 */
[----:B------:R-:W3:Y:S01]  /*20df0*/  S2R R181, SR_TID.X ;  /* 0x0000000000b57919 */ /* 0x000ee20000002100 */
[----:B------:R-:W-:Y:S01]  /*20e00*/  @!P1 IMAD.MOV R110, RZ, RZ, -R110 ;  /* 0x000000ffff6e9224 */ /* 0x000fe200078e0a6e */
[----:B------:R-:W-:-:S02]  /*20e10*/  ISETP.GE.AND P1, PT, R182, RZ, PT ;  /* 0x000000ffb600720c */ /* 0x000fc40003f26270 */
[----:B------:R-:W-:Y:S01]  /*20e20*/  SEL R138, R19, R179, !P2 ;  /* 0x000000b3138a7207 */ /* 0x000fe20005000000 */
[----:B------:R-:W-:Y:S01]  /*20e30*/  IMAD.U32 R6, RZ, RZ, UR60 ;  /* 0x0000003cff067e24 */ /* 0x000fe2000f8e00ff */
[----:B------:R-:W4:Y:S09]  /*20e40*/  LDL.LU R179, [R1+0x17c] ;  /* 0x00017c0001b37983 */ /* 0x000f320000300800 */
[----:B------:R-:W-:Y:S01]  /*20e50*/  @!P1 IMAD.MOV R109, RZ, RZ, -R109 ;  /* 0x000000ffff6d9224 */ /* 0x000fe200078e0a6d */
[----:B------:R-:W-:-:S02]  /*20e60*/  ISETP.GE.AND P1, PT, R183, RZ, PT ;  /* 0x000000ffb700720c */ /* 0x000fc40003f26270 */
[----:B---3--:R-:W-:Y:S02]  /*20e70*/  SHF.R.U32.HI R3, RZ, 0x6, R181 ;  /* 0x00000006ff037819 */ /* 0x008fe400000116b5 */
[----:B------:R-:W3:Y:S02]  /*20e80*/  LDL.LU R181, [R1+0x178] ;  /* 0x0001780001b57983 */ /* 0x000ee40000300800 */
[----:B------:R-:W-:Y:S02]  /*20e90*/  SGXT.U32 R3, R3, 0x1 ;  /* 0x000000010303781a */ /* 0x000fe40000000000 */
[----:B------:R-:W3:Y:S03]  /*20ea0*/  LDL.LU R182, [R1+0x164] ;  /* 0x0001640001b67983 */ /* 0x000ee60000300800 */
[----:B------:R-:W-:Y:S01]  /*20eb0*/  IMAD R241, R3, UR60, RZ ;  /* 0x0000003c03f17c24 */ /* 0x000fe2000f8e02ff */
[----:B------:R-:W3:Y:S04]  /*20ec0*/  LDL.LU R183, [R1+0x160] ;  /* 0x0001600001b77983 */ /* 0x000ee80000300800 */
[----:B--2---:R2:W-:Y:S04]  /*20ed0*/  STL.64 [R1+0x1768], R2 ;  /* 0x0017680201007387 */ /* 0x0045e80000100a00 */
[----:B------:R-:W3:Y:S01]  /*20ee0*/  LDL.LU R184, [R1+0x14c] ;  /* 0x00014c0001b87983 */ /* 0x000ee20000300800 */
[----:B--2---:R-:W-:-:S04]  /*20ef0*/  IMAD R2, R6, 0x2, R241 ;  /* 0x0000000206027824 */ /* 0x004fc800078e02f1 */
[----:B------:R-:W-:-:S04]  /*20f00*/  IMAD R2, R6, 0x2, R2 ;  /* 0x0000000206027824 */ /* 0x000fc800078e0202 */
[C---:B------:R-:W-:Y:S01]  /*20f10*/  IMAD R2, R6.reuse, 0x2, R2 ;  /* 0x0000000206027824 */ /* 0x040fe200078e0202 */
[----:B------:R-:W-:Y:S03]  /*20f20*/  STL [R1+0x17f4], R241 ;  /* 0x0017f4f101007387 */ /* 0x000fe60000100800 */
[C---:B------:R-:W-:Y:S01]  /*20f30*/  IMAD R242, R6.reuse, 0x2, R2 ;  /* 0x0000000206f27824 */ /* 0x040fe200078e0202 */
[----:B------:R-:W2:Y:S03]  /*20f40*/  LDL.LU R185, [R1+0x148] ;  /* 0x0001480001b97983 */ /* 0x000ea60000300800 */
[C---:B------:R-:W-:Y:S01]  /*20f50*/  IMAD R243, R6.reuse, 0x2, R242 ;  /* 0x0000000206f37824 */ /* 0x040fe200078e02f2 */
[----:B------:R-:W2:Y:S04]  /*20f60*/  LDL.LU R187, [R1+0x144] ;  /* 0x0001440001bb7983 */ /* 0x000ea80000300800 */
[----:B------:R1:W-:Y:S01]  /*20f70*/  STL [R1+0xa8], R2 ;  /* 0x0000a80201007387 */ /* 0x0003e20000100800 */
[----:B------:R-:W-:-:S03]  /*20f80*/  IMAD R244, R6, 0x2, R243 ;  /* 0x0000000206f47824 */ /* 0x000fc600078e02f3 */
[----:B------:R-:W2:Y:S04]  /*20f90*/  LDL.LU R188, [R1+0xdc] ;  /* 0x0000dc0001bc7983 */ /* 0x000ea80000300800 */
[----:B------:R-:W2:Y:S04]  /*20fa0*/  LDL.LU R189, [R1+0x7c] ;  /* 0x00007c0001bd7983 */ /* 0x000ea80000300800 */
[----:B------:R-:W-:Y:S04]  /*20fb0*/  STL [R1+0x17ec], R242 ;  /* 0x0017ecf201007387 */ /* 0x000fe80000100800 */
[----:B------:R-:W2:Y:S04]  /*20fc0*/  LDL.LU R190, [R1+0x68] ;  /* 0x0000680001be7983 */ /* 0x000ea80000300800 */
[----:B------:R-:W-:Y:S04]  /*20fd0*/  STL [R1+0x17f0], R243 ;  /* 0x0017f0f301007387 */ /* 0x000fe80000100800 */
[----:B------:R-:W2:Y:S04]  /*20fe0*/  LDL.LU R194, [R1+0x4c] ;  /* 0x00004c0001c27983 */ /* 0x000ea80000300800 */
[----:B------:R-:W-:Y:S04]  /*20ff0*/  STL [R1+0x17f8], R244 ;  /* 0x0017f8f401007387 */ /* 0x000fe80000100800 */
[----:B------:R-:W3:Y:S04]  /*21000*/  LDL.LU R193, [R1+0x40] ;  /* 0x0000400001c17983 */ /* 0x000ee80000300800 */
[----:B------:R-:W3:Y:S01]  /*21010*/  LDL.LU R192, [R1+0xc] ;  /* 0x00000c0001c07983 */ /* 0x000ee20000300800 */
[----:B------:R-:W-:-:S04]  /*21020*/  IMAD R245, R6, 0x2, R244 ;  /* 0x0000000206f57824 */ /* 0x000fc800078e02f4 */
[----:B------:R-:W-:-:S04]  /*21030*/  IMAD R246, R6, 0x2, R245 ;  /* 0x0000000206f67824 */ /* 0x000fc800078e02f5 */
[----:B------:R-:W-:-:S05]  /*21040*/  IMAD R247, R6, 0x2, R246 ;  /* 0x0000000206f77824 */ /* 0x000fca00078e02f6 */
[----:B------:R-:W-:-:S05]  /*21050*/  LEA R248, R6, R247, 0x1 ;  /* 0x000000f706f87211 */ /* 0x000fca00078e08ff */
[----:B------:R-:W-:-:S04]  /*21060*/  IMAD R249, R6, 0x2, R248 ;  /* 0x0000000206f97824 */ /* 0x000fc800078e02f8 */
[----:B------:R-:W-:-:S04]  /*21070*/  IMAD R250, R6, 0x2, R249 ;  /* 0x0000000206fa7824 */ /* 0x000fc800078e02f9 */
[C---:B------:R-:W-:Y:S01]  /*21080*/  IMAD R251, R6.reuse, 0x2, R250 ;  /* 0x0000000206fb7824 */ /* 0x040fe200078e02fa */
[----:B------:R-:W-:Y:S03]  /*21090*/  STL [R1+0x17fc], R245 ;  /* 0x0017fcf501007387 */ /* 0x000fe60000100800 */
[C---:B------:R-:W-:Y:S01]  /*210a0*/  IMAD R252, R6.reuse, 0x2, R251 ;  /* 0x0000000206fc7824 */ /* 0x040fe200078e02fb */
[----:B------:R-:W-:Y:S03]  /*210b0*/  STL [R1+0x1800], R246 ;  /* 0x001800f601007387 */ /* 0x000fe60000100800 */
[C---:B-1----:R-:W-:Y:S01]  /*210c0*/  IMAD R2, R6.reuse, 0x2, R252 ;  /* 0x0000000206027824 */ /* 0x042fe200078e02fc */
[----:B------:R-:W-:Y:S04]  /*210d0*/  STL [R1+0x1804], R247 ;  /* 0x001804f701007387 */ /* 0x000fe80000100800 */
[----:B------:R-:W-:Y:S01]  /*210e0*/  STL [R1+0x1808], R248 ;  /* 0x001808f801007387 */ /* 0x000fe20000100800 */
[----:B------:R-:W-:-:S03]  /*210f0*/  IMAD R2, R6, 0x2, R2 ;  /* 0x0000000206027824 */ /* 0x000fc600078e0202 */
[----:B------:R-:W-:Y:S04]  /*21100*/  STL [R1+0x180c], R249 ;  /* 0x00180cf901007387 */ /* 0x000fe80000100800 */
[----:B------:R-:W-:Y:S04]  /*21110*/  STL [R1+0x1810], R250 ;  /* 0x001810fa01007387 */ /* 0x000fe80000100800 */
[----:B------:R-:W-:Y:S04]  /*21120*/  STL [R1+0x1814], R251 ;  /* 0x001814fb01007387 */ /* 0x000fe80000100800 */
[----:B------:R-:W-:Y:S04]  /*21130*/  STL [R1+0x1818], R252 ;  /* 0x001818fc01007387 */ /* 0x000fe80000100800 */
[----:B------:R-:W4:Y:S04]  /*21140*/  LDL.LU R13, [R1+0x1824] ;  /* 0x00182400010d7983 */ /* 0x000f280000300800 */
[----:B------:R-:W4:Y:S04]  /*21150*/  LDL.LU R8, [R1+0x1820] ;  /* 0x0018200001087983 */ /* 0x000f280000300800 */
[----:B------:R1:W-:Y:S02]  /*21160*/  STL [R1+0x24], R2 ;  /* 0x0000240201007387 */ /* 0x0003e40000100800 */
[----:B-1----:R-:W-:-:S05]  /*21170*/  IMAD R2, R6, 0x2, R2 ;  /* 0x0000000206027824 */ /* 0x002fca00078e0202 */
        /* <DEDUP_REMOVED lines=19> */
[----:B-1----:R-:W-:-:S05]  /*212b0*/  LEA R2, R6, R2, 0x1 ;  /* 0x0000000206027211 */ /* 0x002fca00078e08ff */
[----:B------:R1:W-:Y:S02]  /*212c0*/  STL [R1+0x50], R2 ;  /* 0x0000500201007387 */ /* 0x0003e40000100800 */
[----:B-1----:R-:W-:-:S05]  /*212d0*/  IMAD R2, R6, 0x2, R2 ;  /* 0x0000000206027824 */ /* 0x002fca00078e0202 */
[----:B------:R-:W-:Y:S01]  /*212e0*/  STL [R1+0x54], R2 ;  /* 0x0000540201007387 */ /* 0x000fe20000100800 */
[C---:B--2---:R-:W-:Y:S02]  /*212f0*/  SEL R208, R19.reuse, R194, !P2 ;  /* 0x000000c213d07207 */ /* 0x044fe40005000000 */
[C---:B------:R-:W-:Y:S01]  /*21300*/  SEL R194, R19.reuse, R17, !P2 ;  /* 0x0000001113c27207 */ /* 0x040fe20005000000 */
[C---:B------:R-:W-:Y:S01]  /*21310*/  IMAD R17, R6.reuse, 0x2, R2 ;  /* 0x0000000206117824 */ /* 0x040fe200078e0202 */
[C---:B---3--:R-:W-:Y:S02]  /*21320*/  SEL R206, R19.reuse, R192, !P2 ;  /* 0x000000c013ce7207 */ /* 0x048fe40005000000 */
[----:B------:R-:W-:Y:S01]  /*21330*/  SEL R192, R19, R18, !P2 ;  /* 0x0000001213c07207 */ /* 0x000fe20005000000 */
[----:B------:R-:W-:-:S04]  /*21340*/  IMAD R18, R6, 0x2, R17 ;  /* 0x0000000206127824 */ /* 0x000fc800078e0211 */
[----:B------:R-:W-:-:S05]  /*21350*/  IMAD R3, R6, 0x2, R18 ;  /* 0x0000000206037824 */ /* 0x000fca00078e0212 */
[----:B------:R1:W-:Y:S02]  /*21360*/  STL [R1+0x60], R3 ;  /* 0x0000600301007387 */ /* 0x0003e40000100800 */
[----:B-1----:R-:W-:-:S04]  /*21370*/  IMAD R3, R6, 0x2, R3 ;  /* 0x0000000206037824 */ /* 0x002fc800078e0203 */
[C---:B------:R-:W-:Y:S01]  /*21380*/  IMAD R21, R6.reuse, 0x2, R3 ;  /* 0x0000000206157824 */ /* 0x040fe200078e0203 */
[----:B------:R1:W-:Y:S03]  /*21390*/  STL [R1+0x64], R3 ;  /* 0x0000640301007387 */ /* 0x0003e60000100800 */
[----:B------:R-:W-:-:S04]  /*213a0*/  IMAD R22, R6, 0x2, R21 ;  /* 0x0000000206167824 */ /* 0x000fc800078e0215 */
        /* <DEDUP_REMOVED lines=13> */
[----:B------:R1:W-:Y:S01]  /*21480*/  STL [R1+0x88], R3 ;  /* 0x0000880301007387 */ /* 0x0003e20000100800 */
[----:B------:R-:W-:Y:S01]  /*21490*/  IMAD R163, R163, UR37, RZ ;  /* 0x00000025a3a37c24 */ /* 0x000fe2000f8e02ff */
[----:B------:R-:W2:Y:S01]  /*214a0*/  LDCU UR37, c[0x0][0x3b0] ;  /* 0x00007600ff2577ac */ /* 0x000ea20008000800 */
[----:B-1----:R-:W-:-:S05]  /*214b0*/  LEA R3, R6, R3, 0x1 ;  /* 0x0000000306037211 */ /* 0x002fca00078e08ff */
[----:B------:R1:W-:Y:S02]  /*214c0*/  STL [R1+0x8c], R3 ;  /* 0x00008c0301007387 */ /* 0x0003e40000100800 */
[----:B-1----:R-:W-:-:S05]  /*214d0*/  IMAD R3, R6, 0x2, R3 ;  /* 0x0000000206037824 */ /* 0x002fca00078e0203 */
[----:B------:R1:W-:Y:S01]  /*214e0*/  STL [R1+0x90], R3 ;  /* 0x0000900301007387 */ /* 0x0003e20000100800 */
[----:B------:R-:W-:Y:S01]  /*214f0*/  IMAD R164, R164, UR38, RZ ;  /* 0x00000026a4a47c24 */ /* 0x000fe2000f8e02ff */
[----:B------:R-:W3:Y:S01]  /*21500*/  LDCU UR38, c[0x0][0x3b0] ;  /* 0x00007600ff2677ac */ /* 0x000ee20008000800 */
[----:B-1----:R-:W-:-:S05]  /*21510*/  IMAD R3, R6, 0x2, R3 ;  /* 0x0000000206037824 */ /* 0x002fca00078e0203 */
[----:B------:R1:W-:Y:S01]  /*21520*/  STL [R1+0x94], R3 ;  /* 0x0000940301007387 */ /* 0x0003e20000100800 */
[----:B--2---:R-:W-:Y:S02]  /*21530*/  IMAD R14, R29, UR37, RZ ;  /* 0x000000251d0e7c24 */ /* 0x004fe4000f8e02ff */
[----:B------:R-:W-:Y:S01]  /*21540*/  IMAD R166, R166, UR40, RZ ;  /* 0x00000028a6a67c24 */ /* 0x000fe2000f8e02ff */
[----:B------:R-:W2:Y:S01]  /*21550*/  LDCU UR40, c[0x0][0x3b0] ;  /* 0x00007600ff2877ac */ /* 0x000ea20008000800 */
[----:B-1----:R-:W-:Y:S02]  /*21560*/  IMAD R3, R6, 0x2, R3 ;  /* 0x0000000206037824 */ /* 0x002fe400078e0203 */
[----:B------:R-:W-:Y:S01]  /*21570*/  IMAD R165, R165, UR39, RZ ;  /* 0x00000027a5a57c24 */ /* 0x000fe2000f8e02ff */
[----:B------:R-:W1:Y:S02]  /*21580*/  LDCU UR39, c[0x0][0x3b0] ;  /* 0x00007600ff2777ac */ /* 0x000e640008000800 */
[----:B------:R2:W-:Y:S01]  /*21590*/  STL [R1+0x9c], R3 ;  /* 0x00009c0301007387 */ /* 0x0005e20000100800 */
[----:B---3--:R-:W-:-:S02]  /*215a0*/  IMAD R23, R28, UR38, RZ ;  /* 0x000000261c177c24 */ /* 0x008fc4000f8e02ff */
[----:B------:R-:W-:Y:S01]  /*215b0*/  IMAD.MOV.U32 R241, RZ, RZ, R238 ;  /* 0x000000fffff17224 */ /* 0x000fe200078e00ee */
[----:B------:R-:W3:Y:S01]  /*215c0*/  LDL R29, [R1+0x167c] ;  /* 0x00167c00011d7983 */ /* 0x000ee20000100800 */
[----:B------:R-:W-:Y:S01]  /*215d0*/  IMAD.MOV.U32 R2, RZ, RZ, R191 ;  /* 0x000000ffff027224 */ /* 0x000fe200078e00bf */
[----:B------:R-:W-:Y:S01]  /*215e0*/  SEL R207, R19, R193, !P2 ;  /* 0x000000c113cf7207 */ /* 0x000fe20005000000 */
[----:B------:R-:W-:Y:S01]  /*215f0*/  IMAD R159, R159, UR35, RZ ;  /* 0x000000239f9f7c24 */ /* 0x000fe2000f8e02ff */
[----:B------:R-:W3:Y:S01]  /*21600*/  LDL.LU R28, [R1+0x1dc] ;  /* 0x0001dc00011c7983 */ /* 0x000ee20000300800 */
[C---:B------:R-:W-:Y:S01]  /*21610*/  SEL R151, R19.reuse, R151, !P2 ;  /* 0x0000009713977207 */ /* 0x040fe20005000000 */
[----:B--2---:R-:W-:Y:S02]  /*21620*/  IMAD R3, R6, 0x2, R3 ;  /* 0x0000000206037824 */ /* 0x004fe400078e0203 */
[----:B------:R-:W-:Y:S01]  /*21630*/  IMAD R162, R162, UR36, RZ ;  /* 0x00000024a2a27c24 */ /* 0x000fe2000f8e02ff */
[C---:B------:R-:W-:Y:S01]  /*21640*/  SEL R152, R19.reuse, R152, !P2 ;  /* 0x0000009813987207 */ /* 0x040fe20005000000 */
[----:B------:R-:W-:Y:S01]  /*21650*/  IMAD R238, R26, UR40, RZ ;  /* 0x000000281aee7c24 */ /* 0x000fe2000f8e02ff */
[----:B------:R-:W-:Y:S01]  /*21660*/  SEL R193, R19, R24, !P2 ;  /* 0x0000001813c17207 */ /* 0x000fe20005000000 */
[----:B------:R-:W-:Y:S01]  /*21670*/  IMAD.MOV.U32 R26, RZ, RZ, R2 ;  /* 0x000000ffff1a7224 */ /* 0x000fe200078e0002 */
[----:B------:R-:W2:Y:S01]  /*21680*/  LDCU UR35, c[0x0][0x3b0] ;  /* 0x00007600ff2377ac */ /* 0x000ea20008000800 */
[----:B------:R-:W-:-:S02]  /*21690*/  IMAD R2, R6, 0x2, R3 ;  /* 0x0000000206027824 */ /* 0x000fc400078e0203 */
[----:B-1----:R-:W-:Y:S01]  /*216a0*/  IMAD R24, R27, UR39, RZ ;  /* 0x000000271b187c24 */ /* 0x002fe2000f8e02ff */
[----:B------:R-:W-:Y:S01]  /*216b0*/  STL [R1+0x17a8], R3 ;  /* 0x0017a80301007387 */ /* 0x000fe20000100800 */
[----:B------:R-:W-:Y:S01]  /*216c0*/  IMAD.MOV.U32 R27, RZ, RZ, R0 ;  /* 0x000000ffff1b7224 */ /* 0x000fe200078e0000 */
[----:B------:R-:W1:Y:S01]  /*216d0*/  LDCU UR36, c[0x0][0x3b0] ;  /* 0x00007600ff2477ac */ /* 0x000e620008000800 */
[----:B------:R-:W-:Y:S02]  /*216e0*/  IMAD R0, R6, 0x2, R2 ;  /* 0x0000000206007824 */ /* 0x000fe400078e0202 */
[----:B------:R-:W-:Y:S01]  /*216f0*/  IMAD R158, R158, UR34, RZ ;  /* 0x000000229e9e7c24 */ /* 0x000fe2000f8e02ff */
[----:B------:R-:W1:Y:S01]  /*21700*/  LDCU UR34, c[0x0][0x3b0] ;  /* 0x00007600ff2277ac */ /* 0x000e620008000800 */
[----:B------:R-:W-:Y:S02]  /*21710*/  IMAD R0, R6, 0x2, R0 ;  /* 0x0000000206007824 */ /* 0x000fe400078e0200 */
[----:B------:R-:W-:Y:S01]  /*21720*/  IMAD R170, R170, UR44, RZ ;  /* 0x0000002caaaa7c24 */ /* 0x000fe2000f8e02ff */
[----:B------:R-:W1:Y:S02]  /*21730*/  LDCU UR44, c[0x0][0x3b0] ;  /* 0x00007600ff2c77ac */ /* 0x000e640008000800 */
[----:B------:R2:W-:Y:S01]  /*21740*/  STL [R1+0xe4c], R0 ;  /* 0x000e4c0001007387 */ /* 0x0005e20000100800 */
[----:B------:R-:W-:Y:S01]  /*21750*/  IMAD R151, R151, UR27, RZ ;  /* 0x0000001b97977c24 */ /* 0x000fe2000f8e02ff */
[----:B------:R-:W1:Y:S01]  /*21760*/  LDCU UR27, c[0x0][0x3b0] ;  /* 0x00007600ff1b77ac */ /* 0x000e620008000800 */
[----:B------:R-:W-:-:S02]  /*21770*/  IMAD R157, R157, UR33, RZ ;  /* 0x000000219d9d7c24 */ /* 0x000fc4000f8e02ff */
[----:B------:R-:W-:Y:S01]  /*21780*/  IMAD R152, R152, UR28, RZ ;  /* 0x0000001c98987c24 */ /* 0x000fe2000f8e02ff */
[----:B------:R-:W1:Y:S01]  /*21790*/  LDCU UR33, c[0x0][0x3b0] ;  /* 0x00007600ff2177ac */ /* 0x000e620008000800 */
[C---:B--2---:R-:W-:Y:S01]  /*217a0*/  IMAD R0, R6.reuse, 0x2, R0 ;  /* 0x0000000206007824 */ /* 0x044fe200078e0200 */
[----:B------:R-:W2:Y:S03]  /*217b0*/  LDCU UR28, c[0x0][0x3b0] ;  /* 0x00007600ff1c77ac */ /* 0x000ea60008000800 */
[----:B------:R-:W-:Y:S01]  /*217c0*/  IMAD R3, R6, 0x2, R0 ;  /* 0x0000000206037824 */ /* 0x000fe200078e0200 */
[C---:B------:R-:W-:Y:S01]  /*217d0*/  SEL R156, R19.reuse, R156, !P2 ;  /* 0x0000009c139c7207 */ /* 0x040fe20005000000 */
[----:B------:R-:W-:Y:S01]  /*217e0*/  IMAD R146, R146, UR22, RZ ;  /* 0x0000001692927c24 */ /* 0x000fe2000f8e02ff */
[----:B------:R-:W1:Y:S01]  /*217f0*/  LDCU UR22, c[0x0][0x3b0] ;  /* 0x00007600ff1677ac */ /* 0x000e620008000800 */
[----:B------:R-:W-:Y:S01]  /*21800*/  IMAD R0, R6, 0x2, R3 ;  /* 0x0000000206007824 */ /* 0x000fe200078e0203 */
[----:B------:R-:W-:Y:S01]  /*21810*/  SEL R154, R19, R154, !P2 ;  /* 0x0000009a139a7207 */ /* 0x000fe20005000000 */
[----:B------:R-:W-:Y:S01]  /*21820*/  IMAD R149, R149, UR25, RZ ;  /* 0x0000001995957c24 */ /* 0x000fe2000f8e02ff */
[----:B------:R-:W-:Y:S01]  /*21830*/  STL [R1+0x181c], R2 ;  /* 0x00181c0201007387 */ /* 0x000fe20000100800 */
[----:B------:R-:W1:Y:S01]  /*21840*/  LDCU UR25, c[0x0][0x3b0] ;  /* 0x00007600ff1977ac */ /* 0x000e620008000800 */
[----:B------:R-:W-:-:S02]  /*21850*/  IMAD R148, R148, UR24, RZ ;  /* 0x0000001894947c24 */ /* 0x000fc4000f8e02ff */
[----:B------:R2:W-:Y:S01]  /*21860*/  STL [R1+0xe54], R0 ;  /* 0x000e540001007387 */ /* 0x0005e20000100800 */
[----:B------:R-:W-:Y:S01]  /*21870*/  IMAD R173, R173, UR47, RZ ;  /* 0x0000002fadad7c24 */ /* 0x000fe2000f8e02ff */
[----:B------:R-:W4:Y:S01]  /*21880*/  LDCU UR24, c[0x0][0x3b0] ;  /* 0x00007600ff1877ac */ /* 0x000f220008000800 */
[----:B------:R-:W-:Y:S01]  /*21890*/  IMAD R169, R169, UR43, RZ ;  /* 0x0000002ba9a97c24 */ /* 0x000fe2000f8e02ff */
[----:B------:R-:W-:Y:S01]  /*218a0*/  SEL R155, R19, R155, !P2 ;  /* 0x0000009b139b7207 */ /* 0x000fe20005000000 */
[----:B------:R-:W-:Y:S01]  /*218b0*/  IMAD R147, R147, UR23, RZ ;  /* 0x0000001793937c24 */ /* 0x000fe2000f8e02ff */
[----:B------:R-:W4:Y:S01]  /*218c0*/  LDCU UR47, c[0x0][0x3b0] ;  /* 0x00007600ff2f77ac */ /* 0x000f220008000800 */
[----:B------:R-:W-:Y:S02]  /*218d0*/  IMAD R15, R31, UR35, RZ ;  /* 0x000000231f0f7c24 */ /* 0x000fe4000f8e02ff */
[----:B--2---:R-:W-:Y:S01]  /*218e0*/  IMAD R0, R6, 0x2, R0 ;  /* 0x0000000206007824 */ /* 0x004fe200078e0200 */
[----:B------:R-:W2:Y:S01]  /*218f0*/  LDCU UR43, c[0x0][0x3b0] ;  /* 0x00007600ff2b77ac */ /* 0x000ea20008000800 */
[----:B------:R-:W-:Y:S01]  /*21900*/  IMAD R156, R156, UR32, RZ ;  /* 0x000000209c9c7c24 */ /* 0x000fe2000f8e02ff */
[----:B------:R-:W-:Y:S01]  /*21910*/  SEL R153, R19, R153, !P2 ;  /* 0x0000009913997207 */ /* 0x000fe20005000000 */
[----:B------:R-:W-:Y:S01]  /*21920*/  IMAD R154, R154, UR30, RZ ;  /* 0x0000001e9a9a7c24 */ /* 0x000fe2000f8e02ff */
[----:B------:R-:W2:Y:S01]  /*21930*/  LDCU UR23, c[0x0][0x3b0] ;  /* 0x00007600ff1777ac */ /* 0x000ea20008000800 */
[----:B------:R-:W-:Y:S01]  /*21940*/  IMAD R150, R150, UR26, RZ ;  /* 0x0000001a96967c24 */ /* 0x000fe2000f8e02ff */
[----:B------:R2:W-:Y:S01]  /*21950*/  STL [R1+0xe90], R0 ;  /* 0x000e900001007387 */ /* 0x0005e20000100800 */
[----:B-1----:R-:W-:Y:S01]  /*21960*/  IMAD R16, R30, UR36, RZ ;  /* 0x000000241e107c24 */ /* 0x002fe2000f8e02ff */
[----:B------:R-:W1:Y:S01]  /*21970*/  LDCU UR32, c[0x0][0x3b0] ;  /* 0x00007600ff2077ac */ /* 0x000e620008000800 */
[----:B------:R-:W-:-:S02]  /*21980*/  @!P4 IMAD.MOV R9, RZ, RZ, -R9 ;  /* 0x000000ffff09c224 */ /* 0x000fc400078e0a09 */
[----:B------:R-:W-:Y:S01]  /*21990*/  IMAD.MOV.U32 R46, RZ, RZ, R14 ;  /* 0x000000ffff2e7224 */ /* 0x000fe200078e000e */
[----:B------:R-:W1:Y:S01]  /*219a0*/  LDCU UR30, c[0x0][0x3b0] ;  /* 0x00007600ff1e77ac */ /* 0x000e620008000800 */
[----:B------:R-:W-:Y:S01]  /*219b0*/  IMAD R143, R143, UR19, RZ ;  /* 0x000000138f8f7c24 */ /* 0x000fe2000f8e02ff */
[----:B------:R-:W-:Y:S01]  /*219c0*/  SEL R14, R19, R48, !P2 ;  /* 0x00000030130e7207 */ /* 0x000fe20005000000 */
[----:B------:R-:W1:Y:S01]  /*219d0*/  LDCU UR26, c[0x0][0x3b0] ;  /* 0x00007600ff1a77ac */ /* 0x000e620008000800 */
[----:B------:R-:W-:Y:S01]  /*219e0*/  IMAD R167, R167, UR41, RZ ;  /* 0x00000029a7a77c24 */ /* 0x000fe2000f8e02ff */
[----:B------:R-:W1:Y:S01]  /*219f0*/  LDCU UR40, c[0x0][0x3b0] ;  /* 0x00007600ff2877ac */ /* 0x000e620008000800 */
[----:B------:R-:W-:Y:S02]  /*21a00*/  IMAD R145, R145, UR21, RZ ;  /* 0x0000001591917c24 */ /* 0x000fe4000f8e02ff */
[----:B------:R-:W-:Y:S01]  /*21a10*/  IMAD R140, R140, UR16, RZ ;  /* 0x000000108c8c7c24 */ /* 0x000fe2000f8e02ff */
[----:B------:R-:W1:Y:S01]  /*21a20*/  LDCU UR19, c[0x0][0x3b0] ;  /* 0x00007600ff1377ac */ /* 0x000e620008000800 */
[----:B------:R-:W-:-:S02]  /*21a30*/  IMAD R20, R32, UR34, RZ ;  /* 0x0000002220147c24 */ /* 0x000fc4000f8e02ff */
[----:B--2---:R-:W-:Y:S01]  /*21a40*/  IMAD R0, R6, 0x2, R0 ;  /* 0x0000000206007824 */ /* 0x004fe200078e0200 */
[----:B------:R-:W2:Y:S01]  /*21a50*/  LDCU UR41, c[0x0][0x3b0] ;  /* 0x00007600ff2977ac */ /* 0x000ea20008000800 */
[----:B------:R-:W-:Y:S01]  /*21a60*/  IMAD.MOV.U32 R48, RZ, RZ, R15 ;  /* 0x000000ffff307224 */ /* 0x000fe200078e000f */
[----:B------:R-:W-:Y:S01]  /*21a70*/  SEL R15, R19, R49, !P2 ;  /* 0x00000031130f7207 */ /* 0x000fe20005000000 */
[----:B------:R-:W-:Y:S01]  /*21a80*/  IMAD R155, R155, UR31, RZ ;  /* 0x0000001f9b9b7c24 */ /* 0x000fe2000f8e02ff */
[----:B------:R-:W1:Y:S01]  /*21a90*/  LDCU UR21, c[0x0][0x3b0] ;  /* 0x00007600ff1577ac */ /* 0x000e620008000800 */
[----:B------:R-:W-:Y:S02]  /*21aa0*/  IMAD R168, R168, UR42, RZ ;  /* 0x0000002aa8a87c24 */ /* 0x000fe4000f8e02ff */
[----:B------:R-:W-:Y:S01]  /*21ab0*/  IMAD R153, R153, UR29, RZ ;  /* 0x0000001d99997c24 */ /* 0x000fe2000f8e02ff */
[----:B------:R-:W1:Y:S01]  /*21ac0*/  LDCU UR16, c[0x0][0x3b0] ;  /* 0x00007600ff1077ac */ /* 0x000e620008000800 */
[----:B------:R-:W-:-:S02]  /*21ad0*/  IMAD R197, R197, UR44, RZ ;  /* 0x0000002cc5c57c24 */ /* 0x000fc4000f8e02ff */
[----:B------:R-:W-:Y:S01]  /*21ae0*/  IMAD R243, R39, UR27, RZ ;  /* 0x0000001b27f37c24 */ /* 0x000fe2000f8e02ff */
[----:B------:R-:W1:Y:S01]  /*21af0*/  LDCU UR38, c[0x0][0x3b0] ;  /* 0x00007600ff2677ac */ /* 0x000e620008000800 */
[----:B------:R-:W-:Y:S01]  /*21b00*/  @!P3 IMAD.MOV R10, RZ, RZ, -R10 ;  /* 0x000000ffff0ab224 */ /* 0x000fe200078e0a0a */
[C---:B------:R-:W-:Y:S01]  /*21b10*/  SEL R39, R19.reuse, R9, !P2 ;  /* 0x0000000913277207 */ /* 0x040fe20005000000 */
[----:B------:R-:W-:Y:S01]  /*21b20*/  IMAD.MOV.U32 R49, RZ, RZ, R16 ;  /* 0x000000ffff317224 */ /* 0x000fe200078e0010 */
[----:B------:R-:W1:Y:S01]  /*21b30*/  LDCU UR34, c[0x0][0x3b0] ;  /* 0x00007600ff2277ac */ /* 0x000e620008000800 */
[----:B------:R-:W-:Y:S01]  /*21b40*/  IMAD R142, R142, UR18, RZ ;  /* 0x000000128e8e7c24 */ /* 0x000fe2000f8e02ff */
[----:B------:R-:W-:Y:S01]  /*21b50*/  SEL R16, R19, R51, !P2 ;  /* 0x0000003313107207 */ /* 0x000fe20005000000 */
[----:B------:R-:W1:Y:S01]  /*21b60*/  LDCU UR31, c[0x0][0x3b0] ;  /* 0x00007600ff1f77ac */ /* 0x000e620008000800 */
[----:B------:R-:W-:Y:S02]  /*21b70*/  IMAD R144, R144, UR20, RZ ;  /* 0x0000001490907c24 */ /* 0x000fe4000f8e02ff */
[----:B------:R-:W-:Y:S01]  /*21b80*/  IMAD R252, R33, UR33, RZ ;  /* 0x0000002121fc7c24 */ /* 0x000fe2000f8e02ff */
[----:B------:R-:W1:Y:S01]  /*21b90*/  LDCU UR42, c[0x0][0x3b0] ;  /* 0x00007600ff2a77ac */ /* 0x000e620008000800 */
[----:B------:R-:W-:Y:S01]  /*21ba0*/  @!P5 IMAD.MOV R11, RZ, RZ, -R11 ;  /* 0x000000ffff0bd224 */ /* 0x000fe200078e0a0b */
[----:B----4-:R-:W-:Y:S01]  /*21bb0*/  ISETP.NE.AND P5, PT, R8, RZ, PT ;  /* 0x000000ff0800720c */ /* 0x010fe20003fa5270 */
[----:B------:R-:W-:Y:S01]  /*21bc0*/  IMAD.MOV.U32 R51, RZ, RZ, R17 ;  /* 0x000000ffff337224 */ /* 0x000fe200078e0011 */
[----:B------:R-:W4:Y:S01]  /*21bd0*/  LDCU UR29, c[0x0][0x3b0] ;  /* 0x00007600ff1d77ac */ /* 0x000f220008000800 */
[----:B------:R-:W-:Y:S01]  /*21be0*/  IMAD R9, R6, 0x2, R0 ;  /* 0x0000000206097824 */ /* 0x000fe200078e0200 */
[C---:B------:R-:W-:Y:S01]  /*21bf0*/  SEL R17, R19.reuse, R52, !P2 ;  /* 0x0000003413117207 */ /* 0x040fe20005000000 */
[----:B------:R-:W1:Y:S01]  /*21c00*/  LDCU UR44, c[0x0][0x3b0] ;  /* 0x00007600ff2c77ac */ /* 0x000e620008000800 */
[----:B------:R-:W-:Y:S01]  /*21c10*/  IMAD R244, R38, UR28, RZ ;  /* 0x0000001c26f47c24 */ /* 0x000fe2000f8e02ff */
[----:B------:R-:W1:Y:S01]  /*21c20*/  LDCU UR37, c[0x0][0x3b0] ;  /* 0x00007600ff2577ac */ /* 0x000e620008000800 */
[----:B------:R-:W-:Y:S01]  /*21c30*/  IMAD.MOV.U32 R52, RZ, RZ, R18 ;  /* 0x000000ffff347224 */ /* 0x000fe200078e0012 */
[----:B------:R-:W1:Y:S01]  /*21c40*/  LDCU UR18, c[0x0][0x3b0] ;  /* 0x00007600ff1277ac */ /* 0x000e620008000800 */
[----:B------:R-:W-:Y:S01]  /*21c50*/  IMAD R172, R172, UR46, RZ ;  /* 0x0000002eacac7c24 */ /* 0x000fe2000f8e02ff */
[C---:B------:R-:W-:Y:S01]  /*21c60*/  SEL R18, R19.reuse, R53, !P2 ;  /* 0x0000003513127207 */ /* 0x040fe20005000000 */
[----:B------:R-:W1:Y:S01]  /*21c70*/  LDCU UR20, c[0x0][0x3b0] ;  /* 0x00007600ff1477ac */ /* 0x000e620008000800 */
[C---:B------:R-:W-:Y:S01]  /*21c80*/  SEL R38, R19.reuse, R10, !P2 ;  /* 0x0000000a13267207 */ /* 0x040fe20005000000 */
[----:B------:R-:W1:Y:S01]  /*21c90*/  LDCU UR36, c[0x0][0x3b0] ;  /* 0x00007600ff2477ac */ /* 0x000e620008000800 */
[----:B------:R-:W-:Y:S01]  /*21ca0*/  IMAD R250, R44, UR22, RZ ;  /* 0x000000162cfa7c24 */ /* 0x000fe2000f8e02ff */
[----:B------:R-:W1:Y:S01]  /*21cb0*/  LDCU UR33, c[0x0][0x3b0] ;  /* 0x00007600ff2177ac */ /* 0x000e620008000800 */
[----:B------:R-:W-:Y:S01]  /*21cc0*/  IMAD.MOV.U32 R53, RZ, RZ, R20 ;  /* 0x000000ffff357224 */ /* 0x000fe200078e0014 */
[C---:B------:R-:W-:Y:S01]  /*21cd0*/  SEL R191, R19.reuse, R25, !P2 ;  /* 0x0000001913bf7207 */ /* 0x040fe20005000000 */
[----:B------:R-:W-:Y:S01]  /*21ce0*/  IMAD R10, R6, 0x2, R9 ;  /* 0x00000002060a7824 */ /* 0x000fe200078e0209 */
[----:B------:R-:W1:Y:S01]  /*21cf0*/  LDCU UR35, c[0x0][0x3b0] ;  /* 0x00007600ff2377ac */ /* 0x000e620008000800 */
[----:B------:R-:W-:Y:S01]  /*21d00*/  IMAD.MOV.U32 R44, RZ, RZ, R23 ;  /* 0x000000ffff2c7224 */ /* 0x000fe200078e0017 */
[C---:B------:R-:W-:Y:S01]  /*21d10*/  SEL R20, R19.reuse, R55, !P2 ;  /* 0x0000003713147207 */ /* 0x040fe20005000000 */
[----:B------:R-:W1:Y:S01]  /*21d20*/  LDCU UR46, c[0x0][0x3b0] ;  /* 0x00007600ff2e77ac */ /* 0x000e620008000800 */
[----:B------:R-:W-:Y:S01]  /*21d30*/  IMAD.MOV.U32 R25, RZ, RZ, R241 ;  /* 0x000000ffff197224 */ /* 0x000fe200078e00f1 */
[----:B------:R-:W-:Y:S01]  /*21d40*/  MOV R2, R21 ;  /* 0x0000001500027202 */ /* 0x000fe20000000f00 */
[----:B------:R-:W-:Y:S01]  /*21d50*/  IMAD.MOV.U32 R55, RZ, RZ, R22 ;  /* 0x000000ffff377224 */ /* 0x000fe200078e0016 */
[----:B------:R-:W-:Y:S01]  /*21d60*/  SEL R21, R19, R56, !P2 ;  /* 0x0000003813157207 */ /* 0x000fe20005000000 */
[----:B------:R-:W-:Y:S01]  /*21d70*/  IMAD R241, R41, UR25, RZ ;  /* 0x0000001929f17c24 */ /* 0x000fe2000f8e02ff */
[C---:B------:R-:W-:Y:S01]  /*21d80*/  SEL R31, R19.reuse, R66, !P2 ;  /* 0x00000042131f7207 */ /* 0x040fe20005000000 */
[----:B------:R-:W-:Y:S01]  /*21d90*/  IMAD R248, R42, UR24, RZ ;  /* 0x000000182af87c24 */ /* 0x000fe2000f8e02ff */
[C---:B------:R-:W-:Y:S01]  /*21da0*/  SEL R96, R19.reuse, R96, !P2 ;  /* 0x0000006013607207 */ /* 0x040fe20005000000 */
[----:B------:R-:W-:Y:S01]  /*21db0*/  @!P0 IMAD.MOV R7, RZ, RZ, -R7 ;  /* 0x000000ffff078224 */ /* 0x000fe200078e0a07 */
[C---:B------:R-:W-:Y:S01]  /*21dc0*/  SEL R93, R19.reuse, R93, !P2 ;  /* 0x0000005d135d7207 */ /* 0x040fe20005000000 */
[----:B------:R-:W-:Y:S01]  /*21dd0*/  IMAD.MOV.U32 R41, RZ, RZ, R27 ;  /* 0x000000ffff297224 */ /* 0x000fe200078e001b */
[----:B------:R-:W1:Y:S01]  /*21de0*/  LDCU UR39, c[0x0][0x3b0] ;  /* 0x00007600ff2777ac */ /* 0x000e620008000800 */
[----:B------:R-:W-:Y:S01]  /*21df0*/  IMAD.MOV.U32 R45, RZ, RZ, R24 ;  /* 0x000000ffff2d7224 */ /* 0x000fe200078e0018 */
[----:B------:R-:W-:Y:S01]  /*21e00*/  SEL R24, R19, R59, !P2 ;  /* 0x0000003b13187207 */ /* 0x000fe20005000000 */
[----:B------:R-:W-:Y:S01]  /*21e10*/  IMAD R56, R6, 0x2, R10 ;  /* 0x0000000206387824 */ /* 0x000fe200078e020a */
[----:B------:R-:W-:Y:S01]  /*21e20*/  STL [R1+0x178c], R9 ;  /* 0x00178c0901007387 */ /* 0x000fe20000100800 */
[----:B------:R-:W-:Y:S01]  /*21e30*/  IMAD R203, R203, UR47, RZ ;  /* 0x0000002fcbcb7c24 */ /* 0x000fe2000f8e02ff */
[----:B------:R-:W2:Y:S01]  /*21e40*/  LDCU UR47, c[0x0][0x3b0] ;  /* 0x00007600ff2f77ac */ /* 0x000ea20008000800 */
[----:B------:R-:W-:Y:S01]  /*21e50*/  IMAD.MOV.U32 R42, RZ, RZ, R26 ;  /* 0x000000ffff2a7224 */ /* 0x000fe200078e001a */
[----:B------:R-:W-:Y:S01]  /*21e60*/  SEL R26, R19, R61, !P2 ;  /* 0x0000003d131a7207 */ /* 0x000fe20005000000 */
[----:B------:R-:W-:Y:S01]  /*21e70*/  IMAD.MOV.U32 R66, RZ, RZ, R44 ;  /* 0x000000ffff427224 */ /* 0x000fe200078e002c */
[----:B------:R1:W-:Y:S01]  /*21e80*/  STL [R1+0x1790], R10 ;  /* 0x0017900a01007387 */ /* 0x0003e20000100800 */
[----:B------:R-:W-:Y:S01]  /*21e90*/  IMAD.MOV.U32 R59, RZ, RZ, R55 ;  /* 0x000000ffff3b7224 */ /* 0x000fe200078e0037 */
[----:B------:R-:W2:Y:S01]  /*21ea0*/  LDCU UR22, c[0x0][0x3b0] ;  /* 0x00007600ff1677ac */ /* 0x000ea20008000800 */
[----:B------:R-:W-:-:S02]  /*21eb0*/  IMAD R195, R195, UR43, RZ ;  /* 0x0000002bc3c37c24 */ /* 0x000fc4000f8e02ff */
[----:B------:R-:W-:Y:S01]  /*21ec0*/  IMAD R249, R43, UR23, RZ ;  /* 0x000000172bf97c24 */ /* 0x000fe2000f8e02ff */
[----:B------:R-:W2:Y:S01]  /*21ed0*/  LDCU UR43, c[0x0][0x3b0] ;  /* 0x00007600ff2b77ac */ /* 0x000ea20008000800 */
[----:B------:R-:W-:Y:S02]  /*21ee0*/  IMAD.MOV.U32 R61, RZ, RZ, R52 ;  /* 0x000000ffff3d7224 */ /* 0x000fe400078e0034 */
[----:B------:R-:W-:Y:S01]  /*21ef0*/  IMAD R194, R194, UR50, RZ ;  /* 0x00000032c2c27c24 */ /* 0x000fe2000f8e02ff */
[----:B------:R-:W2:Y:S01]  /*21f00*/  LDCU UR50, c[0x0][0x3b0] ;  /* 0x00007600ff3277ac */ /* 0x000ea20008000800 */
[----:B-1----:R-:W-:Y:S02]  /*21f10*/  IMAD R251, R34, UR32, RZ ;  /* 0x0000002022fb7c24 */ /* 0x002fe4000f8e02ff */
[----:B------:R-:W-:Y:S01]  /*21f20*/  IMAD R246, R36, UR30, RZ ;  /* 0x0000001e24f67c24 */ /* 0x000fe2000f8e02ff */
[----:B------:R-:W1:Y:S01]  /*21f30*/  LDCU UR32, c[0x0][0x3b0] ;  /* 0x00007600ff2077ac */ /* 0x000e620008000800 */
[----:B------:R-:W-:Y:S01]  /*21f40*/  IMAD R242, R40, UR26, RZ ;  /* 0x0000001a28f27c24 */ /* 0x000fe2000f8e02ff */
[----:B------:R-:W-:Y:S01]  /*21f50*/  MOV R36, R5 ;  /* 0x0000000500247202 */ /* 0x000fe20000000f00 */
[----:B------:R-:W-:Y:S01]  /*21f60*/  IMAD.MOV.U32 R43, RZ, RZ, R25 ;  /* 0x000000ffff2b7224 */ /* 0x000fe200078e0019 */
[C---:B------:R-:W-:Y:S01]  /*21f70*/  SEL R25, R19.reuse, R60, !P2 ;  /* 0x0000003c13197207 */ /* 0x040fe20005000000 */
[----:B------:R-:W-:Y:S01]  /*21f80*/  IMAD R10, R6, 0x2, R56 ;  /* 0x00000002060a7824 */ /* 0x000fe200078e0238 */
[----:B------:R-:W-:Y:S01]  /*21f90*/  SEL R40, R19, R7, !P2 ;  /* 0x0000000713287207 */ /* 0x000fe20005000000 */
[----:B------:R-:W-:Y:S01]  /*21fa0*/  IMAD.MOV.U32 R52, RZ, RZ, R240 ;  /* 0x000000ffff347224 */ /* 0x000fe200078e00f0 */
[----:B------:R-:W-:Y:S01]  /*21fb0*/  MOV R56, R41 ;  /* 0x0000002900387202 */ /* 0x000fe20000000f00 */
[----:B------:R-:W-:Y:S01]  /*21fc0*/  IMAD R55, R90, UR40, RZ ;  /* 0x000000285a377c24 */ /* 0x000fe2000f8e02ff */
[----:B------:R-:W1:Y:S01]  /*21fd0*/  LDCU UR30, c[0x0][0x3b0] ;  /* 0x00007600ff1e77ac */ /* 0x000e620008000800 */
[----:B------:R-:W-:Y:S01]  /*21fe0*/  IMAD R205, R205, UR48, RZ ;  /* 0x00000030cdcd7c24 */ /* 0x000fe2000f8e02ff */
[C---:B------:R-:W-:Y:S01]  /*21ff0*/  SEL R94, R19.reuse, R94, !P2 ;  /* 0x0000005e135e7207 */ /* 0x040fe20005000000 */
[----:B------:R-:W-:Y:S01]  /*22000*/  IMAD.MOV.U32 R90, RZ, RZ, R66 ;  /* 0x000000ffff5a7224 */ /* 0x000fe200078e0042 */
[----:B------:R-:W1:Y:S01]  /*22010*/  LDCU UR48, c[0x0][0x3b0] ;  /* 0x00007600ff3077ac */ /* 0x000e620008000800 */
[----:B------:R-:W-:Y:S01]  /*22020*/  SEL R97, R19, R97, !P2 ;  /* 0x0000006113617207 */ /* 0x000fe20005000000 */
[----:B------:R-:W-:Y:S01]  /*22030*/  IMAD R7, R47, UR19, RZ ;  /* 0x000000132f077c24 */ /* 0x000fe2000f8e02ff */
[C---:B------:R-:W-:Y:S01]  /*22040*/  SEL R23, R19.reuse, R58, !P2 ;  /* 0x0000003a13177207 */ /* 0x040fe20005000000 */
[----:B------:R-:W-:Y:S01]  /*22050*/  IMAD.MOV.U32 R60, RZ, RZ, R53 ;  /* 0x000000ffff3c7224 */ /* 0x000fe200078e0035 */
[----:B------:R-:W1:Y:S01]  /*22060*/  LDCU UR19, c[0x0][0x3b0] ;  /* 0x00007600ff1377ac */ /* 0x000e620008000800 */
[----:B------:R-:W-:Y:S01]  /*22070*/  IMAD.MOV.U32 R66, RZ, RZ, R59 ;  /* 0x000000ffff427224 */ /* 0x000fe200078e003b */
[----:B------:R-:W-:Y:S01]  /*22080*/  SEL R95, R19, R95, !P2 ;  /* 0x0000005f135f7207 */ /* 0x000fe20005000000 */
[----:B--2---:R-:W-:Y:S01]  /*22090*/  IMAD R191, R191, UR41, RZ ;  /* 0x00000029bfbf7c24 */ /* 0x004fe2000f8e02ff */
[----:B------:R-:W2:Y:S01]  /*220a0*/  LDCU UR41, c[0x0][0x3b0] ;  /* 0x00007600ff2977ac */ /* 0x000ea20008000800 */
[----:B------:R-:W-:-:S02]  /*220b0*/  IMAD R135, R135, UR21, RZ ;  /* 0x0000001587877c24 */ /* 0x000fc4000f8e02ff */
[----:B------:R-:W-:Y:S01]  /*220c0*/  IMAD R240, R92, UR38, RZ ;  /* 0x000000265cf07c24 */ /* 0x000fe2000f8e02ff */
[----:B------:R-:W1:Y:S01]  /*220d0*/  LDCU UR21, c[0x0][0x3b0] ;  /* 0x00007600ff1577ac */ /* 0x000e620008000800 */
[----:B------:R-:W-:Y:S01]  /*220e0*/  IMAD R59, R96, UR34, RZ ;  /* 0x00000022603b7c24 */ /* 0x000fe2000f8e02ff */
[----:B------:R-:W-:Y:S01]  /*220f0*/  LEA R96, P0, R133, R12, 0x2 ;  /* 0x0000000c85607211 */ /* 0x000fe200078010ff */
[----:B------:R-:W-:Y:S01]  /*22100*/  IMAD R136, R136, UR7, RZ ;  /* 0x0000000788887c24 */ /* 0x000fe2000f8e02ff */
[----:B------:R-:W1:Y:S01]  /*22110*/  LDCU UR7, c[0x0][0x3b0] ;  /* 0x00007600ff0777ac */ /* 0x000e620008000800 */
[----:B------:R-:W-:Y:S01]  /*22120*/  IMAD R247, R35, UR31, RZ ;  /* 0x0000001f23f77c24 */ /* 0x000fe2000f8e02ff */
[----:B------:R-:W-:Y:S01]  /*22130*/  SEL R33, R19, R68, !P2 ;  /* 0x0000004413217207 */ /* 0x000fe20005000000 */
[----:B------:R-:W-:Y:S01]  /*22140*/  IMAD.MOV.U32 R58, RZ, RZ, R42 ;  /* 0x000000ffff3a7224 */ /* 0x000fe200078e002a */
[----:B------:R-:W1:Y:S01]  /*22150*/  LDCU UR31, c[0x0][0x3b0] ;  /* 0x00007600ff1f77ac */ /* 0x000e620008000800 */
[----:B------:R-:W-:-:S02]  /*22160*/  IMAD.MOV.U32 R92, RZ, RZ, R52 ;  /* 0x000000ffff5c7224 */ /* 0x000fc400078e0034 */
[----:B------:R-:W-:Y:S01]  /*22170*/  IMAD R171, R171, UR45, RZ ;  /* 0x0000002dabab7c24 */ /* 0x000fe2000f8e02ff */
[----:B------:R-:W1:Y:S01]  /*22180*/  LDCU UR28, c[0x0][0x3b0] ;  /* 0x00007600ff1c77ac */ /* 0x000e620008000800 */
[----:B------:R-:W-:Y:S02]  /*22190*/  IMAD R192, R192, UR49, RZ ;  /* 0x00000031c0c07c24 */ /* 0x000fe4000f8e02ff */
[----:B------:R-:W-:Y:S01]  /*221a0*/  IMAD R193, R193, UR42, RZ ;  /* 0x0000002ac1c17c24 */ /* 0x000fe2000f8e02ff */
[----:B------:R-:W1:Y:S01]  /*221b0*/  LDCU UR45, c[0x0][0x3b0] ;  /* 0x00007600ff2d77ac */ /* 0x000e620008000800 */
[----:B----4-:R-:W-:Y:S01]  /*221c0*/  IMAD R245, R37, UR29, RZ ;  /* 0x0000001d25f57c24 */ /* 0x010fe2000f8e02ff */
[----:B------:R-:W-:Y:S01]  /*221d0*/  SEL R37, R19, R11, !P2 ;  /* 0x0000000b13257207 */ /* 0x000fe20005000000 */
[----:B------:R-:W-:Y:S01]  /*221e0*/  IMAD R52, R93, UR37, RZ ;  /* 0x000000255d347c24 */ /* 0x000fe2000f8e02ff */
[----:B------:R-:W4:Y:S01]  /*221f0*/  LDCU UR49, c[0x0][0x3b0] ;  /* 0x00007600ff3177ac */ /* 0x000f220008000800 */
[----:B------:R-:W-:-:S02]  /*22200*/  IMAD R14, R14, UR18, RZ ;  /* 0x000000120e0e7c24 */ /* 0x000fc4000f8e02ff */
[----:B------:R-:W-:Y:S01]  /*22210*/  IMAD.MOV.U32 R68, RZ, RZ, R43 ;  /* 0x000000ffff447224 */ /* 0x000fe200078e002b */
[----:B------:R-:W1:Y:S01]  /*22220*/  LDCU UR42, c[0x0][0x3b0] ;  /* 0x00007600ff2a77ac */ /* 0x000e620008000800 */
[----:B------:R-:W-:Y:S02]  /*22230*/  IMAD.MOV.U32 R93, RZ, RZ, R56 ;  /* 0x000000ffff5d7224 */ /* 0x000fe400078e0038 */
[----:B------:R-:W-:Y:S01]  /*22240*/  IMAD R134, R134, UR20, RZ ;  /* 0x0000001486867c24 */ /* 0x000fe2000f8e02ff */
[----:B------:R-:W1:Y:S01]  /*22250*/  LDCU UR29, c[0x0][0x3b0] ;  /* 0x00007600ff1d77ac */ /* 0x000e620008000800 */
[----:B------:R-:W-:Y:S02]  /*22260*/  IMAD R11, R6, 0x2, R10 ;  /* 0x00000002060b7824 */ /* 0x000fe400078e020a */
[----:B------:R-:W-:Y:S01]  /*22270*/  IMAD R56, R94, UR36, RZ ;  /* 0x000000245e387c24 */ /* 0x000fe2000f8e02ff */
[----:B------:R-:W1:Y:S01]  /*22280*/  LDCU UR24, c[0x0][0x3b0] ;  /* 0x00007600ff1877ac */ /* 0x000e620008000800 */
[----:B------:R-:W-:Y:S01]  /*22290*/  IMAD.MOV.U32 R94, RZ, RZ, R58 ;  /* 0x000000ffff5e7224 */ /* 0x000fe200078e003a */
[----:B------:R-:W1:Y:S01]  /*222a0*/  LDCU UR18, c[0x0][0x3b0] ;  /* 0x00007600ff1277ac */ /* 0x000e620008000800 */
[----:B------:R-:W-:Y:S01]  /*222b0*/  IMAD R58, R95, UR35, RZ ;  /* 0x000000235f3a7c24 */ /* 0x000fe2000f8e02ff */
[----:B------:R-:W1:Y:S01]  /*222c0*/  LDCU UR20, c[0x0][0x3b0] ;  /* 0x00007600ff1477ac */ /* 0x000e620008000800 */
[----:B------:R-:W-:Y:S01]  /*222d0*/  IMAD R201, R201, UR46, RZ ;  /* 0x0000002ec9c97c24 */ /* 0x000fe2000f8e02ff */
[----:B------:R-:W-:Y:S01]  /*222e0*/  STL [R1+0x17c4], R0 ;  /* 0x0017c40001007387 */ /* 0x000fe20000100800 */
[----:B------:R-:W-:Y:S01]  /*222f0*/  IMAD.MOV.U32 R95, RZ, RZ, R68 ;  /* 0x000000ffff5f7224 */ /* 0x000fe200078e0044 */
[----:B------:R-:W1:Y:S01]  /*22300*/  LDCU UR27, c[0x0][0x3b0] ;  /* 0x00007600ff1b77ac */ /* 0x000e620008000800 */
[----:B------:R-:W-:Y:S01]  /*22310*/  @!P1 IMAD.MOV R36, RZ, RZ, -R36 ;  /* 0x000000ffff249224 */ /* 0x000fe200078e0a24 */
[----:B------:R-:W-:Y:S01]  /*22320*/  STL [R1+0x1794], R11 ;  /* 0x0017940b01007387 */ /* 0x000fe20000100800 */
[----:B------:R-:W1:Y:S01]  /*22330*/  LDCU UR46, c[0x0][0x3b0] ;  /* 0x00007600ff2e77ac */ /* 0x000e620008000800 */
[----:B------:R-:W-:Y:S01]  /*22340*/  IMAD R104, R104, UR75, RZ ;  /* 0x0000004b68687c24 */ /* 0x000fe2000f8e02ff */
[C---:B------:R-:W-:Y:S01]  /*22350*/  SEL R108, R19.reuse, R108, !P2 ;  /* 0x0000006c136c7207 */ /* 0x040fe20005000000 */
[----:B------:R-:W1:Y:S01]  /*22360*/  LDCU UR23, c[0x0][0x3b0] ;  /* 0x00007600ff1777ac */ /* 0x000e620008000800 */
[C---:B------:R-:W-:Y:S01]  /*22370*/  SEL R30, R19.reuse, R65, !P2 ;  /* 0x00000041131e7207 */ /* 0x040fe20005000000 */
[----:B------:R-:W-:Y:S01]  /*22380*/  IMAD.MOV.U32 R65, RZ, RZ, R46 ;  /* 0x000000ffff417224 */ /* 0x000fe200078e002e */
[C---:B------:R-:W-:Y:S01]  /*22390*/  SEL R98, R19.reuse, R98, !P2 ;  /* 0x0000006213627207 */ /* 0x040fe20005000000 */
[----:B------:R-:W1:Y:S01]  /*223a0*/  LDCU UR25, c[0x0][0x3b0] ;  /* 0x00007600ff1977ac */ /* 0x000e620008000800 */
[----:B------:R-:W-:-:S02]  /*223b0*/  SEL R91, R19, R91, !P2 ;  /* 0x0000005b135b7207 */ /* 0x000fc40005000000 */
[----:B---3--:R-:W-:Y:S02]  /*223c0*/  ISETP.GE.AND P3, PT, R29, RZ, PT ;  /* 0x000000ff1d00720c */ /* 0x008fe40003f66270 */
[C---:B------:R-:W-:Y:S02]  /*223d0*/  SEL R100, R19.reuse, R100, !P2 ;  /* 0x0000006413647207 */ /* 0x040fe40005000000 */
[C---:B------:R-:W-:Y:S02]  /*223e0*/  SEL R99, R19.reuse, R99, !P2 ;  /* 0x0000006313637207 */ /* 0x040fe40005000000 */
[C---:B------:R-:W-:Y:S02]  /*223f0*/  SEL R102, R19.reuse, R102, !P2 ;  /* 0x0000006613667207 */ /* 0x040fe40005000000 */
[C---:B------:R-:W-:Y:S02]  /*22400*/  SEL R101, R19.reuse, R101, !P2 ;  /* 0x0000006513657207 */ /* 0x040fe40005000000 */
[----:B------:R-:W-:-:S02]  /*22410*/  SEL R103, R19, R103, !P2 ;  /* 0x0000006713677207 */ /* 0x000fc40005000000 */
[C---:B------:R-:W-:Y:S01]  /*22420*/  SEL R106, R19.reuse, R106, !P2 ;  /* 0x0000006a136a7207 */ /* 0x040fe20005000000 */
[----:B------:R-:W-:Y:S01]  /*22430*/  @!P3 IMAD.MOV R13, RZ, RZ, -R13 ;  /* 0x000000ffff0db224 */ /* 0x000fe200078e0a0d */
[C---:B------:R-:W-:Y:S02]  /*22440*/  SEL R5, R19.reuse, R28, !P2 ;  /* 0x0000001c13057207 */ /* 0x040fe40005000000 */
[C---:B------:R-:W-:Y:S01]  /*22450*/  SEL R32, R19.reuse, R67, !P2 ;  /* 0x0000004313207207 */ /* 0x040fe20005000000 */
[----:B------:R-:W-:Y:S01]  /*22460*/  IMAD.MOV.U32 R68, RZ, RZ, R61 ;  /* 0x000000ffff447224 */ /* 0x000fe200078e003d */
[----:B------:R-:W-:Y:S01]  /*22470*/  @!P5 LOP3.LUT R13, RZ, R8, RZ, 0x33, !PT ;  /* 0x00000008ff0dd212 */ /* 0x000fe200078e33ff */
[----:B------:R-:W-:Y:S01]  /*22480*/  IMAD R8, R50, UR16, RZ ;  /* 0x0000001032087c24 */ /* 0x000fe2000f8e02ff */
[----:B------:R-:W-:Y:S01]  /*22490*/  SEL R28, R19, R63, !P2 ;  /* 0x0000003f131c7207 */ /* 0x000fe20005000000 */
[----:B------:R-:W3:Y:S01]  /*224a0*/  LDCU UR16, c[0x0][0x3b0] ;  /* 0x00007600ff1077ac */ /* 0x000ee20008000800 */
[----:B------:R-:W-:-:S02]  /*224b0*/  IMAD.MOV.U32 R63, RZ, RZ, R49 ;  /* 0x000000ffff3f7224 */ /* 0x000fc400078e0031 */
[----:B------:R-:W-:Y:S01]  /*224c0*/  IMAD R49, R86, UR44, RZ ;  /* 0x0000002c56317c24 */ /* 0x000fe2000f8e02ff */
[C---:B------:R-:W-:Y:S01]  /*224d0*/  SEL R27, R19.reuse, R62, !P2 ;  /* 0x0000003e131b7207 */ /* 0x040fe20005000000 */
[----:B------:R-:W-:Y:S01]  /*224e0*/  IMAD.MOV.U32 R86, RZ, RZ, R60 ;  /* 0x000000ffff567224 */ /* 0x000fe200078e003c */
[----:B------:R-:W-:Y:S01]  /*224f0*/  SEL R109, R19, R109, !P2 ;  /* 0x0000006d136d7207 */ /* 0x000fe20005000000 */
[----:B------:R-:W-:Y:S01]  /*22500*/  IMAD R60, R97, UR33, RZ ;  /* 0x00000021613c7c24 */ /* 0x000fe2000f8e02ff */
[----:B------:R-:W-:Y:S02]  /*22510*/  LEA.HI.X.SX32 R97, R133, R4, 0x2, P0 ;  /* 0x0000000485617211 */ /* 0x000fe400000f16ff */
[----:B------:R-:W-:Y:S01]  /*22520*/  SEL R107, R19, R107, !P2 ;  /* 0x0000006b136b7207 */ /* 0x000fe20005000000 */
[----:B------:R-:W-:Y:S01]  /*22530*/  IMAD R141, R141, UR17, RZ ;  /* 0x000000118d8d7c24 */ /* 0x000fe2000f8e02ff */
[C---:B------:R-:W-:Y:S01]  /*22540*/  SEL R29, R19.reuse, R64, !P2 ;  /* 0x00000040131d7207 */ /* 0x040fe20005000000 */
[----:B------:R1:W-:Y:S01]  /*22550*/  STL.64 [R1+0xe80], R96 ;  /* 0x000e806001007387 */ /* 0x0003e20000100a00 */
[----:B------:R-:W-:Y:S01]  /*22560*/  IMAD.MOV.U32 R64, RZ, RZ, R48 ;  /* 0x000000ffff407224 */ /* 0x000fe200078e0030 */
[----:B------:R-:W-:Y:S01]  /*22570*/  SEL R36, R19, R36, !P2 ;  /* 0x0000002413247207 */ /* 0x000fe20005000000 */
[----:B------:R-:W-:Y:S01]  /*22580*/  IMAD R46, R83, UR47, RZ ;  /* 0x0000002f532e7c24 */ /* 0x000fe2000f8e02ff */
[C---:B------:R-:W-:Y:S01]  /*22590*/  SEL R22, R19.reuse, R57, !P2 ;  /* 0x0000003913167207 */ /* 0x040fe20005000000 */
[----:B------:R-:W-:Y:S01]  /*225a0*/  IMAD.MOV.U32 R67, RZ, RZ, R45 ;  /* 0x000000ffff437224 */ /* 0x000fe200078e002d */
[C---:B------:R-:W-:Y:S01]  /*225b0*/  SEL R161, R19.reuse, R161, !P2 ;  /* 0x000000a113a17207 */ /* 0x040fe20005000000 */
[----:B------:R-:W-:Y:S01]  /*225c0*/  IMAD.MOV.U32 R83, RZ, RZ, R247 ;  /* 0x000000ffff537224 */ /* 0x000fe200078e00f7 */
[C---:B------:R-:W-:Y:S01]  /*225d0*/  SEL R160, R19.reuse, R160, !P2 ;  /* 0x000000a013a07207 */ /* 0x040fe20005000000 */
[----:B------:R-:W-:Y:S01]  /*225e0*/  IMAD.MOV.U32 R62, RZ, RZ, R51 ;  /* 0x000000ffff3e7224 */ /* 0x000fe200078e0033 */
[----:B------:R-:W-:Y:S01]  /*225f0*/  SEL R175, R19, R175, !P2 ;  /* 0x000000af13af7207 */ /* 0x000fe20005000000 */
[----:B------:R-:W-:Y:S01]  /*22600*/  IMAD R50, R87, UR43, RZ ;  /* 0x0000002b57327c24 */ /* 0x000fe2000f8e02ff */
[C---:B------:R-:W-:Y:S01]  /*22610*/  SEL R177, R19.reuse, R177, !P2 ;  /* 0x000000b113b17207 */ /* 0x040fe20005000000 */
[----:B-1----:R-:W-:Y:S01]  /*22620*/  IMAD.MOV.U32 R97, RZ, RZ, R95 ;  /* 0x000000ffff617224 */ /* 0x002fe200078e005f */
[C---:B------:R-:W-:Y:S01]  /*22630*/  SEL R178, R19.reuse, R178, !P2 ;  /* 0x000000b213b27207 */ /* 0x040fe20005000000 */
[----:B------:R-:W-:Y:S01]  /*22640*/  IMAD.MOV.U32 R95, RZ, RZ, R93 ;  /* 0x000000ffff5f7224 */ /* 0x000fe200078e005d */
[C---:B------:R-:W-:Y:S01]  /*22650*/  SEL R179, R19.reuse, R179, !P2 ;  /* 0x000000b313b37207 */ /* 0x040fe20005000000 */
[----:B------:R-:W-:Y:S01]  /*22660*/  IMAD.MOV.U32 R93, RZ, RZ, R92 ;  /* 0x000000ffff5d7224 */ /* 0x000fe200078e005c */
[C---:B------:R-:W-:Y:S01]  /*22670*/  SEL R181, R19.reuse, R181, !P2 ;  /* 0x000000b513b57207 */ /* 0x040fe20005000000 */
[----:B------:R-:W-:Y:S01]  /*22680*/  IMAD.MOV.U32 R92, RZ, RZ, R238 ;  /* 0x000000ffff5c7224 */ /* 0x000fe200078e00ee */
[-C--:B------:R-:W-:Y:S01]  /*22690*/  LEA R238, P5, R104, R12.reuse, 0x2 ;  /* 0x0000000c68ee7211 */ /* 0x080fe200078a10ff */
[----:B------:R-:W-:Y:S01]  /*226a0*/  IMAD R247, R108, UR22, RZ ;  /* 0x000000166cf77c24 */ /* 0x000fe2000f8e02ff */
[----:B------:R-:W-:Y:S01]  /*226b0*/  LEA R108, P0, R132, R12, 0x2 ;  /* 0x0000000c846c7211 */ /* 0x000fe200078010ff */
[----:B------:R-:W-:Y:S01]  /*226c0*/  IMAD R43, R80, UR50, RZ ;  /* 0x00000032502b7c24 */ /* 0x000fe2000f8e02ff */
[C---:B------:R-:W-:Y:S01]  /*226d0*/  SEL R182, R19.reuse, R182, !P2 ;  /* 0x000000b613b67207 */ /* 0x040fe20005000000 */
[----:B------:R-:W-:Y:S01]  /*226e0*/  IMAD.MOV.U32 R87, RZ, RZ, R64 ;  /* 0x000000ffff577224 */ /* 0x000fe200078e0040 */
[C---:B------:R-:W-:Y:S01]  /*226f0*/  SEL R183, R19.reuse, R183, !P2 ;  /* 0x000000b713b77207 */ /* 0x040fe20005000000 */
[----:B------:R-:W-:Y:S01]  /*22700*/  IMAD R61, R98, UR32, RZ ;  /* 0x00000020623d7c24 */ /* 0x000fe2000f8e02ff */
[C---:B------:R-:W-:Y:S01]  /*22710*/  SEL R184, R19.reuse, R184, !P2 ;  /* 0x000000b813b87207 */ /* 0x040fe20005000000 */
[----:B------:R-:W-:Y:S01]  /*22720*/  IMAD R41, R76, UR56, RZ ;  /* 0x000000384c297c24 */ /* 0x000fe2000f8e02ff */
[C---:B------:R-:W-:Y:S01]  /*22730*/  SEL R185, R19.reuse, R185, !P2 ;  /* 0x000000b913b97207 */ /* 0x040fe20005000000 */
[----:B------:R-:W-:Y:S01]  /*22740*/  IMAD R45, R82, UR48, RZ ;  /* 0x00000030522d7c24 */ /* 0x000fe2000f8e02ff */
[----:B------:R-:W-:Y:S01]  /*22750*/  SEL R187, R19, R187, !P2 ;  /* 0x000000bb13bb7207 */ /* 0x000fe20005000000 */
[----:B------:R-:W-:Y:S01]  /*22760*/  IMAD R57, R91, UR39, RZ ;  /* 0x000000275b397c24 */ /* 0x000fe2000f8e02ff */
[C---:B------:R-:W-:Y:S01]  /*22770*/  SEL R188, R19.reuse, R188, !P2 ;  /* 0x000000bc13bc7207 */ /* 0x040fe20005000000 */
[----:B------:R-:W-:Y:S01]  /*22780*/  IMAD.MOV.U32 R80, RZ, RZ, R244 ;  /* 0x000000ffff507224 */ /* 0x000fe200078e00f4 */
[C---:B------:R-:W-:Y:S01]  /*22790*/  SEL R189, R19.reuse, R189, !P2 ;  /* 0x000000bd13bd7207 */ /* 0x040fe20005000000 */
[----:B------:R-:W-:Y:S01]  /*227a0*/  IMAD R64, R100, UR30, RZ ;  /* 0x0000001e64407c24 */ /* 0x000fe2000f8e02ff */
        /* <DEDUP_REMOVED lines=10> */
[-C--:B------:R-:W-:Y:S01]  /*22850*/  LEA R98, P1, R131, R12.reuse, 0x2 ;  /* 0x0000000c83627211 */ /* 0x080fe200078210ff */
[----:B--2---:R-:W-:Y:S01]  /*22860*/  IMAD R53, R89, UR41, RZ ;  /* 0x0000002959357c24 */ /* 0x004fe2000f8e02ff */
[----:B------:R-:W-:Y:S01]  /*22870*/  MOV R94, R239 ;  /* 0x000000ef005e7202 */ /* 0x000fe20000000f00 */
[----:B------:R-:W-:Y:S01]  /*22880*/  IMAD.MOV.U32 R67, RZ, RZ, R62 ;  /* 0x000000ffff437224 */ /* 0x000fe200078e003e */
[-C--:B------:R-:W-:Y:S01]  /*22890*/  LEA R100, P2, R130, R12.reuse, 0x2 ;  /* 0x0000000c82647211 */ /* 0x080fe200078410ff */
[----:B------:R-:W-:Y:S01]  /*228a0*/  IMAD R246, R109, UR21, RZ ;  /* 0x000000156df67c24 */ /* 0x000fe2000f8e02ff */
[----:B------:R-:W-:Y:S01]  /*228b0*/  LEA R38, P3, R129, R12, 0x2 ;  /* 0x0000000c81267211 */ /* 0x000fe200078610ff */
[----:B---3--:R-:W-:Y:S01]  /*228c0*/  IMAD R242, R36, UR16, RZ ;  /* 0x0000001024f27c24 */ /* 0x008fe2000f8e02ff */
[----:B------:R-:W-:Y:S01]  /*228d0*/  LEA.HI.X.SX32 R239, R104, R4, 0x2, P5 ;  /* 0x0000000468ef7211 */ /* 0x000fe200028f16ff */
[----:B------:R-:W-:Y:S01]  /*228e0*/  IMAD R19, R54, UR7, RZ ;  /* 0x0000000736137c24 */ /* 0x000fe2000f8e02ff */
[----:B------:R-:W-:Y:S01]  /*228f0*/  LEA R36, P4, R128, R12, 0x2 ;  /* 0x0000000c80247211 */ /* 0x000fe200078810ff */
[----:B------:R-:W-:Y:S01]  /*22900*/  IMAD.MOV.U32 R89, RZ, RZ, R65 ;  /* 0x000000ffff597224 */ /* 0x000fe200078e0041 */
[----:B------:R-:W-:Y:S01]  /*22910*/  LEA.HI.X.SX32 R109, R132, R4, 0x2, P0 ;  /* 0x00000004846d7211 */ /* 0x000fe200000f16ff */
[----:B------:R-:W-:Y:S01]  /*22920*/  IMAD R62, R99, UR31, RZ ;  /* 0x0000001f633e7c24 */ /* 0x000fe2000f8e02ff */
[----:B------:R-:W1:Y:S01]  /*22930*/  LDCU UR17, c[0x0][0x3b0] ;  /* 0x00007600ff1177ac */ /* 0x000e620008000800 */
[----:B------:R-:W-:Y:S01]  /*22940*/  IMAD R0, R102, UR28, RZ ;  /* 0x0000001c66007c24 */ /* 0x000fe2000f8e02ff */
[----:B------:R-:W-:Y:S01]  /*22950*/  LEA R102, P5, R127, R12, 0x2 ;  /* 0x0000000c7f667211 */ /* 0x000fe200078a10ff */
[----:B------:R-:W-:Y:S01]  /*22960*/  IMAD R199, R199, UR45, RZ ;  /* 0x0000002dc7c77c24 */ /* 0x000fe2000f8e02ff */
[----:B------:R-:W-:Y:S01]  /*22970*/  LEA.HI.X.SX32 R99, R131, R4, 0x2, P1 ;  /* 0x0000000483637211 */ /* 0x000fe200008f16ff */
[----:B----4-:R-:W-:Y:S01]  /*22980*/  IMAD R44, R81, UR49, RZ ;  /* 0x00000031512c7c24 */ /* 0x010fe2000f8e02ff */
[----:B------:R-:W2:Y:S01]  /*22990*/  LDCU UR45, c[0x0][0x3b0] ;  /* 0x00007600ff2d77ac */ /* 0x000ea20008000800 */
[----:B------:R-:W-:-:S02]  /*229a0*/  IMAD R51, R88, UR42, RZ ;  /* 0x0000002a58337c24 */ /* 0x000fc4000f8e02ff */
[----:B------:R-:W-:Y:S01]  /*229b0*/  IMAD.MOV.U32 R69, RZ, RZ, R250 ;  /* 0x000000ffff457224 */ /* 0x000fe200078e00fa */
[----:B------:R-:W3:Y:S01]  /*229c0*/  LDCU UR26, c[0x0][0x3b0] ;  /* 0x00007600ff1a77ac */ /* 0x000ee20008000800 */
[----:B------:R-:W-:Y:S02]  /*229d0*/  IMAD.MOV.U32 R54, RZ, RZ, R241 ;  /* 0x000000ffff367224 */ /* 0x000fe400078e00f1 */
[----:B------:R-:W-:Y:S01]  /*229e0*/  IMAD R65, R101, UR29, RZ ;  /* 0x0000001d65417c24 */ /* 0x000fe2000f8e02ff */
[----:B------:R-:W-:Y:S01]  /*229f0*/  LEA.HI.X.SX32 R101, R130, R4, 0x2, P2 ;  /* 0x0000000482657211 */ /* 0x000fe200010f16ff */
[----:B------:R-:W-:Y:S01]  /*22a00*/  IMAD.MOV.U32 R88, RZ, RZ, R63 ;  /* 0x000000ffff587224 */ /* 0x000fe200078e003f */
[----:B------:R-:W4:Y:S01]  /*22a10*/  LDCU UR75, c[0x0][0x3b0] ;  /* 0x00007600ff4b77ac */ /* 0x000f220008000800 */
[----:B------:R-:W-:Y:S02]  /*22a20*/  IMAD.MOV.U32 R81, RZ, RZ, R245 ;  /* 0x000000ffff517224 */ /* 0x000fe400078e00f5 */
[----:B------:R-:W-:Y:S01]  /*22a30*/  IMAD R250, R106, UR24, RZ ;  /* 0x000000186afa7c24 */ /* 0x000fe2000f8e02ff */
[----:B------:R-:W-:Y:S01]  /*22a40*/  LEA R106, P6, R126, R12, 0x2 ;  /* 0x0000000c7e6a7211 */ /* 0x000fe200078c10ff */
[----:B------:R-:W-:Y:S01]  /*22a50*/  IMAD R241, R39, UR18, RZ ;  /* 0x0000001227f17c24 */ /* 0x000fe2000f8e02ff */
[-C--:B------:R-:W-:Y:S01]  /*22a60*/  LEA.HI.X.SX32 R39, R129, R4.reuse, 0x2, P3 ;  /* 0x0000000481277211 */ /* 0x080fe200018f16ff */
[----:B------:R-:W-:Y:S01]  /*22a70*/  IMAD.MOV.U32 R63, RZ, RZ, R2 ;  /* 0x000000ffff3f7224 */ /* 0x000fe200078e0002 */
[----:B------:R-:W-:Y:S01]  /*22a80*/  STL.64 [R1+0x1770], R238 ;  /* 0x001770ee01007387 */ /* 0x000fe20000100a00 */
[----:B------:R-:W-:Y:S01]  /*22a90*/  IMAD R245, R37, UR20, RZ ;  /* 0x0000001425f57c24 */ /* 0x000fe2000f8e02ff */
[----:B------:R-:W-:Y:S01]  /*22aa0*/  LEA.HI.X.SX32 R37, R128, R4, 0x2, P4 ;  /* 0x0000000480257211 */ /* 0x000fe200020f16ff */
[----:B------:R-:W-:Y:S01]  /*22ab0*/  IMAD R2, R103, UR27, RZ ;  /* 0x0000001b67027c24 */ /* 0x000fe2000f8e02ff */
[----:B------:R-:W-:Y:S01]  /*22ac0*/  LEA R104, P0, R125, R12, 0x2 ;  /* 0x0000000c7d687211 */ /* 0x000fe200078010ff */
[----:B------:R-:W-:Y:S01]  /*22ad0*/  IMAD.MOV.U32 R70, RZ, RZ, R249 ;  /* 0x000000ffff467224 */ /* 0x000fe200078e00f9 */
[----:B------:R-:W-:Y:S01]  /*22ae0*/  STL.64 [R1+0xe78], R108 ;  /* 0x000e786c01007387 */ /* 0x000fe20000100a00 */
[----:B------:R-:W-:Y:S01]  /*22af0*/  LEA.HI.X.SX32 R103, R127, R4, 0x2, P5 ;  /* 0x000000047f677211 */ /* 0x000fe200028f16ff */
[----:B------:R-:W-:-:S02]  /*22b00*/  IMAD R47, R84, UR46, RZ ;  /* 0x0000002e542f7c24 */ /* 0x000fc4000f8e02ff */
[----:B------:R-:W-:Y:S01]  /*22b10*/  IMAD R249, R107, UR23, RZ ;  /* 0x000000176bf97c24 */ /* 0x000fe2000f8e02ff */
[----:B------:R1:W-:Y:S01]  /*22b20*/  STL.64 [R1+0xe70], R98 ;  /* 0x000e706201007387 */ /* 0x0003e20000100a00 */
[----:B------:R-:W-:Y:S01]  /*22b30*/  IMAD.MOV.U32 R84, RZ, RZ, R251 ;  /* 0x000000ffff547224 */ /* 0x000fe200078e00fb */
[-C--:B------:R-:W-:Y:S01]  /*22b40*/  LEA.HI.X.SX32 R107, R126, R4.reuse, 0x2, P6 ;  /* 0x000000047e6b7211 */ /* 0x080fe200030f16ff */
[----:B------:R-:W-:Y:S01]  /*22b50*/  IMAD R251, R105, UR25, RZ ;  /* 0x0000001969fb7c24 */ /* 0x000fe2000f8e02ff */
[----:B------:R2:W-:Y:S01]  /*22b60*/  STL.64 [R1+0xe68], R100 ;  /* 0x000e686401007387 */ /* 0x0005e20000100a00 */
[----:B------:R-:W-:-:S03]  /*22b70*/  LEA.HI.X.SX32 R105, R125, R4, 0x2, P0 ;  /* 0x000000047d697211 */ /* 0x000fc600000f16ff */
[----:B------:R3:W-:Y:S01]  /*22b80*/  STL.64 [R1+0xe60], R38 ;  /* 0x000e602601007387 */ /* 0x0007e20000100a00 */
[----:B-1----:R-:W-:-:S03]  /*22b90*/  LEA R98, P1, R124, R12, 0x2 ;  /* 0x0000000c7c627211 */ /* 0x002fc600078210ff */
[----:B------:R1:W-:Y:S01]  /*22ba0*/  STL.64 [R1+0xe58], R36 ;  /* 0x000e582401007387 */ /* 0x0003e20000100a00 */
[----:B--2---:R-:W-:-:S03]  /*22bb0*/  LEA R100, P2, R123, R12, 0x2 ;  /* 0x0000000c7b647211 */ /* 0x004fc600078410ff */
[----:B------:R2:W-:Y:S01]  /*22bc0*/  STL.64 [R1+0xe30], R102 ;  /* 0x000e306601007387 */ /* 0x0005e20000100a00 */
[----:B------:R-:W-:Y:S02]  /*22bd0*/  LEA.HI.X.SX32 R99, R124, R4, 0x2, P1 ;  /* 0x000000047c637211 */ /* 0x000fe400008f16ff */
[----:B---3--:R-:W-:Y:S01]  /*22be0*/  LEA R38, P3, R122, R12, 0x2 ;  /* 0x0000000c7a267211 */ /* 0x008fe200078610ff */
[----:B------:R-:W3:Y:S01]  /*22bf0*/  LDL.LU R127, [R1+0x114] ;  /* 0x00011400017f7983 */ /* 0x000ee20000300800 */
[----:B------:R-:W-:-:S03]  /*22c00*/  LEA.HI.X.SX32 R101, R123, R4, 0x2, P2 ;  /* 0x000000047b657211 */ /* 0x000fc600010f16ff */
[----:B------:R4:W-:Y:S01]  /*22c10*/  STL.64 [R1+0xe28], R106 ;  /* 0x000e286a01007387 */ /* 0x0009e20000100a00 */
[----:B-1----:R-:W-:-:S03]  /*22c20*/  LEA R36, P4, R121, R12, 0x2 ;  /* 0x0000000c79247211 */ /* 0x002fc600078810ff */
[----:B------:R-:W3:Y:S01]  /*22c30*/  LDL.LU R128, [R1+0x11c] ;  /* 0x00011c0001807983 */ /* 0x000ee20000300800 */
[----:B--2---:R-:W-:Y:S02]  /*22c40*/  LEA R102, P5, R120, R12, 0x2 ;  /* 0x0000000c78667211 */ /* 0x004fe400078a10ff */
[-C--:B------:R-:W-:Y:S01]  /*22c50*/  LEA.HI.X.SX32 R39, R122, R4.reuse, 0x2, P3 ;  /* 0x000000047a277211 */ /* 0x080fe200018f16ff */
[----:B------:R1:W-:Y:S01]  /*22c60*/  STL.64 [R1+0xe20], R104 ;  /* 0x000e206801007387 */ /* 0x0003e20000100a00 */
[----:B------:R-:W-:Y:S01]  /*22c70*/  IMAD R198, R198, UR54, RZ ;  /* 0x00000036c6c67c24 */ /* 0x000fe2000f8e02ff */
[----:B------:R-:W-:Y:S01]  /*22c80*/  LEA.HI.X.SX32 R37, R121, R4, 0x2, P4 ;  /* 0x0000000479257211 */ /* 0x000fe200020f16ff */
[----:B------:R-:W2:Y:S01]  /*22c90*/  LDCU UR54, c[0x0][0x3b0] ;  /* 0x00007600ff3677ac */ /* 0x000ea20008000800 */
[----:B------:R-:W3:Y:S01]  /*22ca0*/  LDL.LU R129, [R1+0x134] ;  /* 0x0001340001817983 */ /* 0x000ee20000300800 */
[----:B----4-:R-:W-:-:S03]  /*22cb0*/  LEA R106, P6, R119, R12, 0x2 ;  /* 0x0000000c776a7211 */ /* 0x010fc600078c10ff */
[----:B------:R4:W-:Y:S01]  /*22cc0*/  STL.64 [R1+0xe18], R98 ;  /* 0x000e186201007387 */ /* 0x0009e20000100a00 */
[----:B------:R-:W-:Y:S01]  /*22cd0*/  IMAD R15, R15, UR17, RZ ;  /* 0x000000110f0f7c24 */ /* 0x000fe2000f8e02ff */
[----:B------:R-:W-:Y:S01]  /*22ce0*/  LEA.HI.X.SX32 R103, R120, R4, 0x2, P5 ;  /* 0x0000000478677211 */ /* 0x000fe200028f16ff */
[----:B------:R-:W2:Y:S01]  /*22cf0*/  LDCU UR17, c[0x0][0x3b0] ;  /* 0x00007600ff1177ac */ /* 0x000ea20008000800 */
[----:B------:R-:W3:Y:S01]  /*22d00*/  LDL.LU R130, [R1+0x174] ;  /* 0x0001740001827983 */ /* 0x000ee20000300800 */
[----:B-1----:R-:W-:Y:S01]  /*22d10*/  LEA R104, P0, R118, R12, 0x2 ;  /* 0x0000000c76687211 */ /* 0x002fe200078010ff */
[----:B------:R-:W-:Y:S02]  /*22d20*/  IMAD R48, R85, UR45, RZ ;  /* 0x0000002d55307c24 */ /* 0x000fe4000f8e02ff */
[----:B------:R1:W-:Y:S01]  /*22d30*/  STL.64 [R1+0xe10], R100 ;  /* 0x000e106401007387 */ /* 0x0003e20000100a00 */
[----:B------:R-:W-:-:S03]  /*22d40*/  MOV R85, R252 ;  /* 0x000000fc00557202 */ /* 0x000fc60000000f00 */
[----:B------:R-:W3:Y:S01]  /*22d50*/  LDL.LU R131, [R1+0x194] ;  /* 0x0001940001837983 */ /* 0x000ee20000300800 */
[----:B----4-:R-:W-:Y:S01]  /*22d60*/  LEA R98, P1, R117, R12, 0x2 ;  /* 0x0000000c75627211 */ /* 0x010fe200078210ff */
[----:B------:R-:W-:Y:S01]  /*22d70*/  IMAD R252, R110, UR26, RZ ;  /* 0x0000001a6efc7c24 */ /* 0x000fe2000f8e02ff */
[-C--:B------:R-:W-:Y:S01]  /*22d80*/  LEA.HI.X.SX32 R107, R119, R4.reuse, 0x2, P6 ;  /* 0x00000004776b7211 */ /* 0x080fe200030f16ff */
[----:B------:R4:W-:Y:S01]  /*22d90*/  STL.64 [R1+0xe08], R38 ;  /* 0x000e082601007387 */ /* 0x0009e20000100a00 */
[----:B------:R-:W-:-:S03]  /*22da0*/  LEA.HI.X.SX32 R105, R118, R4, 0x2, P0 ;  /* 0x0000000476697211 */ /* 0x000fc600000f16ff */
[----:B------:R-:W3:Y:S01]  /*22db0*/  LDL.LU R132, [R1+0x198] ;  /* 0x0001980001847983 */ /* 0x000ee20000300800 */
[----:B------:R-:W-:-:S03]  /*22dc0*/  LEA.HI.X.SX32 R99, R117, R4, 0x2, P1 ;  /* 0x0000000475637211 */ /* 0x000fc600008f16ff */
[----:B------:R2:W-:Y:S01]  /*22dd0*/  STL.64 [R1+0xe00], R36 ;  /* 0x000e002401007387 */ /* 0x0005e20000100a00 */
[----:B-1----:R-:W-:-:S03]  /*22de0*/  LEA R100, P2, R116, R12, 0x2 ;  /* 0x0000000c74647211 */ /* 0x002fc600078410ff */
[----:B------:R-:W3:Y:S04]  /*22df0*/  LDL.LU R110, [R1+0x1a4] ;  /* 0x0001a400016e7983 */ /* 0x000ee80000300800 */
[----:B------:R1:W-:Y:S04]  /*22e00*/  STL.64 [R1+0xdf8], R102 ;  /* 0x000df86601007387 */ /* 0x0003e80000100a00 */
[----:B------:R-:W3:Y:S01]  /*22e10*/  LDL.LU R238, [R1+0x1bc] ;  /* 0x0001bc0001ee7983 */ /* 0x000ee20000300800 */
[----:B----4-:R-:W-:-:S03]  /*22e20*/  LEA R38, P3, R115, R12, 0x2 ;  /* 0x0000000c73267211 */ /* 0x010fc600078610ff */
[----:B------:R-:W-:Y:S01]  /*22e30*/  STL.64 [R1+0xdf0], R106 ;  /* 0x000df06a01007387 */ /* 0x000fe20000100a00 */
[----:B------:R-:W-:-:S03]  /*22e40*/  LEA.HI.X.SX32 R101, R116, R4, 0x2, P2 ;  /* 0x0000000474657211 */ /* 0x000fc600010f16ff */
[----:B------:R-:W4:Y:S04]  /*22e50*/  LDL.LU R239, [R1+0x1cc] ;  /* 0x0001cc0001ef7983 */ /* 0x000f280000300800 */
[----:B------:R1:W-:Y:S01]  /*22e60*/  STL.64 [R1+0xde8], R104 ;  /* 0x000de86801007387 */ /* 0x0003e20000100a00 */
[----:B--2---:R-:W-:Y:S01]  /*22e70*/  LEA R36, P4, R114, R12, 0x2 ;  /* 0x0000000c72247211 */ /* 0x004fe200078810ff */
[----:B------:R-:W-:Y:S01]  /*22e80*/  IMAD.MOV.U32 R9, RZ, RZ, R248 ;  /* 0x000000ffff097224 */ /* 0x000fe200078e00f8 */
[----:B------:R-:W-:Y:S01]  /*22e90*/  LEA.HI.X.SX32 R39, R115, R4, 0x2, P3 ;  /* 0x0000000473277211 */ /* 0x000fe200018f16ff */
[----:B------:R-:W-:Y:S01]  /*22ea0*/  IMAD R248, R6, 0x2, R11 ;  /* 0x0000000206f87824 */ /* 0x000fe200078e020b */
[----:B-1----:R-:W-:Y:S01]  /*22eb0*/  LEA R102, P5, R113, R12, 0x2 ;  /* 0x0000000c71667211 */ /* 0x002fe200078a10ff */
[----:B------:R-:W2:Y:S04]  /*22ec0*/  LDL.LU R104, [R1+0x1d0] ;  /* 0x0001d00001687983 */ /* 0x000ea80000300800 */
[----:B------:R3:W-:Y:S04]  /*22ed0*/  STL.64 [R1+0xde0], R98 ;  /* 0x000de06201007387 */ /* 0x0007e80000100a00 */
[----:B------:R-:W2:Y:S01]  /*22ee0*/  LDL.LU R133, [R1+0x1d8] ;  /* 0x0001d80001857983 */ /* 0x000ea20000300800 */
[----:B------:R-:W-:Y:S01]  /*22ef0*/  IMAD R42, R78, UR54, RZ ;  /* 0x000000364e2a7c24 */ /* 0x000fe2000f8e02ff */
[----:B------:R-:W-:-:S02]  /*22f00*/  LEA.HI.X.SX32 R37, R114, R4, 0x2, P4 ;  /* 0x0000000472257211 */ /* 0x000fc400020f16ff */
[----:B------:R1:W-:Y:S01]  /*22f10*/  STL.64 [R1+0xdd8], R100 ;  /* 0x000dd86401007387 */ /* 0x0003e20000100a00 */
[----:B------:R-:W-:-:S03]  /*22f20*/  IMAD.MOV.U32 R78, RZ, RZ, R243 ;  /* 0x000000ffff4e7224 */ /* 0x000fc600078e00f3 */
[----:B------:R-:W2:Y:S01]  /*22f30*/  LDL.LU R11, [R1+0x1e4] ;  /* 0x0001e400010b7983 */ /* 0x000ea20000300800 */
[----:B------:R-:W-:Y:S01]  /*22f40*/  IMAD R243, R40, UR17, RZ ;  /* 0x0000001128f37c24 */ /* 0x000fe2000f8e02ff */
[----:B------:R-:W-:Y:S02]  /*22f50*/  LEA.HI.X.SX32 R103, R113, R4, 0x2, P5 ;  /* 0x0000000471677211 */ /* 0x000fe400028f16ff */
[----:B------:R1:W-:Y:S04]  /*22f60*/  STL.64 [R1+0xdd0], R38 ;  /* 0x000dd02601007387 */ /* 0x0003e80000100a00 */
[----:B------:R-:W2:Y:S04]  /*22f70*/  LDL.LU R40, [R1+0x1f0] ;  /* 0x0001f00001287983 */ /* 0x000ea80000300800 */
[----:B------:R1:W-:Y:S04]  /*22f80*/  STL.64 [R1+0xdc8], R36 ;  /* 0x000dc82401007387 */ /* 0x0003e80000100a00 */
[----:B------:R-:W2:Y:S04]  /*22f90*/  LDL.LU R109, [R1+0x1f4] ;  /* 0x0001f400016d7983 */ /* 0x000ea80000300800 */
[----:B------:R1:W-:Y:S04]  /*22fa0*/  STL.64 [R1+0xdc0], R102 ;  /* 0x000dc06601007387 */ /* 0x0003e80000100a00 */
[----:B------:R-:W2:Y:S01]  /*22fb0*/  LDL.LU R108, [R1+0x110] ;  /* 0x00011000016c7983 */ /* 0x000ea20000300800 */
[----:B------:R-:W-:-:S02]  /*22fc0*/  LEA R106, P6, R112, R12, 0x2 ;  /* 0x0000000c706a7211 */ /* 0x000fc400078c10ff */
[C---:B------:R-:W-:Y:S02]  /*22fd0*/  LEA R120, P0, R111.reuse, R12, 0x2 ;  /* 0x0000000c6f787211 */ /* 0x040fe400078010ff */
[-C--:B------:R-:W-:Y:S02]  /*22fe0*/  LEA.HI.X.SX32 R107, R112, R4.reuse, 0x2, P6 ;  /* 0x00000004706b7211 */ /* 0x080fe400030f16ff */
[----:B------:R-:W-:-:S03]  /*22ff0*/  LEA.HI.X.SX32 R121, R111, R4, 0x2, P0 ;  /* 0x000000046f797211 */ /* 0x000fc600000f16ff */
[----:B------:R1:W-:Y:S04]  /*23000*/  STL.64 [R1+0xdb8], R106 ;  /* 0x000db86a01007387 */ /* 0x0003e80000100a00 */
[----:B------:R-:W2:Y:S04]  /*23010*/  LDL.LU R125, [R1+0x10c] ;  /* 0x00010c00017d7983 */ /* 0x000ea80000300800 */
[----:B------:R-:W-:Y:S04]  /*23020*/  STL.64 [R1+0xdb0], R120 ;  /* 0x000db07801007387 */ /* 0x000fe80000100a00 */
[----:B------:R-:W2:Y:S01]  /*23030*/  LDL.LU R105, [R1+0xe0] ;  /* 0x0000e00001697983 */ /* 0x000ea20000300800 */
[----:B---3--:R-:W-:-:S04]  /*23040*/  LEA R98, P1, R127, R12, 0x2 ;  /* 0x0000000c7f627211 */ /* 0x008fc800078210ff */
[----:B------:R-:W-:Y:S02]  /*23050*/  LEA.HI.X.SX32 R99, R127, R4, 0x2, P1 ;  /* 0x000000047f637211 */ /* 0x000fe400008f16ff */
[----:B-1----:R-:W-:-:S03]  /*23060*/  LEA R100, P2, R128, R12, 0x2 ;  /* 0x0000000c80647211 */ /* 0x002fc600078410ff */
[----:B------:R1:W-:Y:S01]  /*23070*/  STL.64 [R1+0xda8], R98 ;  /* 0x000da86201007387 */ /* 0x0003e20000100a00 */
[----:B------:R-:W-:-:S03]  /*23080*/  LEA.HI.X.SX32 R101, R128, R4, 0x2, P2 ;  /* 0x0000000480657211 */ /* 0x000fc600010f16ff */
[----:B------:R-:W3:Y:S01]  /*23090*/  LDL.LU R126, [R1+0xd8] ;  /* 0x0000d800017e7983 */ /* 0x000ee20000300800 */
[----:B------:R-:W-:-:S03]  /*230a0*/  LEA R38, P3, R129, R12, 0x2 ;  /* 0x0000000c81267211 */ /* 0x000fc600078610ff */
        /* <DEDUP_REMOVED lines=19> */
[----:B-1----:R-:W-:-:S03]  /*231e0*/  LEA R98, P1, R238, R12, 0x2 ;  /* 0x0000000cee627211 */ /* 0x002fc600078210ff */
[----:B------:R-:W-:Y:S01]  /*231f0*/  STL.64 [R1+0xd78], R112 ;  /* 0x000d787001007387 */ /* 0x000fe20000100a00 */
[----:B------:R-:W-:-:S03]  /*23200*/  LEA.HI.X.SX32 R99, R238, R4, 0x2, P1 ;  /* 0x00000004ee637211 */ /* 0x000fc600008f16ff */
[----:B------:R-:W3:Y:S01]  /*23210*/  LDL.LU R132, [R1+0xc0] ;  /* 0x0000c00001847983 */ /* 0x000ee20000300800 */
[----:B----4-:R-:W-:-:S03]  /*23220*/  LEA R100, P2, R239, R12, 0x2 ;  /* 0x0000000cef647211 */ /* 0x010fc600078410ff */
[----:B------:R1:W-:Y:S01]  /*23230*/  STL.64 [R1+0xd70], R98 ;  /* 0x000d706201007387 */ /* 0x0003e20000100a00 */
[----:B------:R-:W-:-:S03]  /*23240*/  LEA.HI.X.SX32 R101, R239, R4, 0x2, P2 ;  /* 0x00000004ef657211 */ /* 0x000fc600010f16ff */
[----:B------:R-:W4:Y:S04]  /*23250*/  LDL.LU R238, [R1+0xbc] ;  /* 0x0000bc0001ee7983 */ /* 0x000f280000300800 */
[----:B------:R1:W-:Y:S04]  /*23260*/  STL.64 [R1+0xd68], R100 ;  /* 0x000d686401007387 */ /* 0x0003e80000100a00 */
[----:B------:R-:W4:Y:S01]  /*23270*/  LDL.LU R239, [R1+0xb8] ;  /* 0x0000b80001ef7983 */ /* 0x000f220000300800 */
[----:B--2---:R-:W-:-:S04]  /*23280*/  LEA R38, P3, R104, R12, 0x2 ;  /* 0x0000000c68267211 */ /* 0x004fc800078610ff */
[----:B------:R-:W-:Y:S02]  /*23290*/  LEA.HI.X.SX32 R39, R104, R4, 0x2, P3 ;  /* 0x0000000468277211 */ /* 0x000fe400018f16ff */
[----:B------:R-:W-:-:S03]  /*232a0*/  LEA R36, P4, R133, R12, 0x2 ;  /* 0x0000000c85247211 */ /* 0x000fc600078810ff */
[----:B------:R2:W-:Y:S01]  /*232b0*/  STL.64 [R1+0xd60], R38 ;  /* 0x000d602601007387 */ /* 0x0005e20000100a00 */
[----:B------:R-:W-:-:S03]  /*232c0*/  LEA.HI.X.SX32 R37, R133, R4, 0x2, P4 ;  /* 0x0000000485257211 */ /* 0x000fc600020f16ff */
[----:B------:R-:W4:Y:S01]  /*232d0*/  LDL.LU R104, [R1+0xb4] ;  /* 0x0000b40001687983 */ /* 0x000f220000300800 */
        /* <DEDUP_REMOVED lines=12> */
[----:B-1----:R-:W-:-:S03]  /*233a0*/  LEA R98, P1, R108, R12, 0x2 ;  /* 0x0000000c6c627211 */ /* 0x002fc600078210ff */
[----:B------:R1:W-:Y:S01]  /*233b0*/  STL.64 [R1+0xd40], R110 ;  /* 0x000d406e01007387 */ /* 0x0003e20000100a00 */
[----:B------:R-:W-:-:S03]  /*233c0*/  LEA.HI.X.SX32 R99, R108, R4, 0x2, P1 ;  /* 0x000000046c637211 */ /* 0x000fc600008f16ff */
[----:B------:R-:W4:Y:S04]  /*233d0*/  LDL.LU R109, [R1+0x204] ;  /* 0x00020400016d7983 */ /* 0x000f280000300800 */
[----:B------:R1:W-:Y:S04]  /*233e0*/  STL.64 [R1+0xd38], R98 ;  /* 0x000d386201007387 */ /* 0x0003e80000100a00 */
[----:B------:R-:W4:Y:S01]  /*233f0*/  LDL.LU R108, [R1+0x208] ;  /* 0x00020800016c7983 */ /* 0x000f220000300800 */
[----:B------:R-:W-:-:S04]  /*23400*/  LEA R100, P2, R125, R12, 0x2 ;  /* 0x0000000c7d647211 */ /* 0x000fc800078410ff */
[----:B------:R-:W-:Y:S02]  /*23410*/  LEA.HI.X.SX32 R101, R125, R4, 0x2, P2 ;  /* 0x000000047d657211 */ /* 0x000fe400010f16ff */
[----:B--2---:R-:W-:-:S03]  /*23420*/  LEA R38, P3, R105, R12, 0x2 ;  /* 0x0000000c69267211 */ /* 0x004fc600078610ff */
[----:B------:R2:W-:Y:S01]  /*23430*/  STL.64 [R1+0xd30], R100 ;  /* 0x000d306401007387 */ /* 0x0005e20000100a00 */
[----:B------:R-:W-:-:S03]  /*23440*/  LEA.HI.X.SX32 R39, R105, R4, 0x2, P3 ;  /* 0x0000000469277211 */ /* 0x000fc600018f16ff */
[----:B------:R-:W4:Y:S04]  /*23450*/  LDL.LU R125, [R1+0x288] ;  /* 0x00028800017d7983 */ /* 0x000f280000300800 */
[----:B------:R1:W-:Y:S04]  /*23460*/  STL.64 [R1+0xd28], R38 ;  /* 0x000d282601007387 */ /* 0x0003e80000100a00 */
[----:B------:R-:W4:Y:S01]  /*23470*/  LDL.LU R105, [R1+0x28c] ;  /* 0x00028c0001697983 */ /* 0x000f220000300800 */
[----:B---3--:R-:W-:-:S04]  /*23480*/  LEA R36, P4, R126, R12, 0x2 ;  /* 0x0000000c7e247211 */ /* 0x008fc800078810ff */
[----:B------:R-:W-:Y:S02]  /*23490*/  LEA.HI.X.SX32 R37, R126, R4, 0x2, P4 ;  /* 0x000000047e257211 */ /* 0x000fe400020f16ff */
        /* <DEDUP_REMOVED lines=16> */
[----:B--2---:R-:W-:-:S03]  /*235a0*/  LEA R100, P2, R131, R12, 0x2 ;  /* 0x0000000c83647211 */ /* 0x004fc600078410ff */
[----:B------:R2:W-:Y:S01]  /*235b0*/  STL.64 [R1+0xd00], R98 ;  /* 0x000d006201007387 */ /* 0x0005e20000100a00 */
[----:B------:R-:W-:-:S03]  /*235c0*/  LEA.HI.X.SX32 R101, R131, R4, 0x2, P2 ;  /* 0x0000000483657211 */ /* 0x000fc600010f16ff */
[----:B------:R-:W3:Y:S01]  /*235d0*/  LDL.LU R130, [R1+0x2bc] ;  /* 0x0002bc0001827983 */ /* 0x000ee20000300800 */
[----:B------:R-:W-:-:S03]  /*235e0*/  LEA R38, P3, R132, R12, 0x2 ;  /* 0x0000000c84267211 */ /* 0x000fc600078610ff */
[----:B------:R1:W-:Y:S01]  /*235f0*/  STL.64 [R1+0xcf8], R100 ;  /* 0x000cf86401007387 */ /* 0x0003e20000100a00 */
[----:B------:R-:W-:-:S03]  /*23600*/  LEA.HI.X.SX32 R39, R132, R4, 0x2, P3 ;  /* 0x0000000484277211 */ /* 0x000fc600018f16ff */
[----:B------:R-:W3:Y:S01]  /*23610*/  LDL.LU R131, [R1+0x2c0] ;  /* 0x0002c00001837983 */ /* 0x000ee20000300800 */
[----:B----4-:R-:W-:-:S03]  /*23620*/  LEA R36, P4, R238, R12, 0x2 ;  /* 0x0000000cee247211 */ /* 0x010fc600078810ff */
[----:B------:R4:W-:Y:S01]  /*23630*/  STL.64 [R1+0xcf0], R38 ;  /* 0x000cf02601007387 */ /* 0x0009e20000100a00 */
[----:B------:R-:W-:-:S03]  /*23640*/  LEA.HI.X.SX32 R37, R238, R4, 0x2, P4 ;  /* 0x00000004ee257211 */ /* 0x000fc600020f16ff */
[----:B------:R-:W3:Y:S01]  /*23650*/  LDL.LU R132, [R1+0x2c4] ;  /* 0x0002c40001847983 */ /* 0x000ee20000300800 */
[----:B------:R-:W-:-:S03]  /*23660*/  LEA R102, P5, R239, R12, 0x2 ;  /* 0x0000000cef667211 */ /* 0x000fc600078a10ff */
[----:B------:R1:W-:Y:S01]  /*23670*/  STL.64 [R1+0xce8], R36 ;  /* 0x000ce82401007387 */ /* 0x0003e20000100a00 */
[----:B------:R-:W-:-:S03]  /*23680*/  LEA.HI.X.SX32 R103, R239, R4, 0x2, P5 ;  /* 0x00000004ef677211 */ /* 0x000fc600028f16ff */
[----:B------:R-:W3:Y:S04]  /*23690*/  LDL.LU R238, [R1+0x2c8] ;  /* 0x0002c80001ee7983 */ /* 0x000ee80000300800 */
[----:B------:R2:W-:Y:S04]  /*236a0*/  STL.64 [R1+0xce0], R102 ;  /* 0x000ce06601007387 */ /* 0x0005e80000100a00 */
[----:B------:R-:W3:Y:S01]  /*236b0*/  LDL.LU R239, [R1+0x2cc] ;  /* 0x0002cc0001ef7983 */ /* 0x000ee20000300800 */
[----:B-1----:R-:W-:-:S04]  /*236c0*/  LEA R106, P6, R104, R12, 0x2 ;  /* 0x0000000c686a7211 */ /* 0x002fc800078c10ff */
[----:B------:R-:W-:Y:S02]  /*236d0*/  LEA.HI.X.SX32 R107, R104, R4, 0x2, P6 ;  /* 0x00000004686b7211 */ /* 0x000fe400030f16ff */
[----:B------:R-:W-:-:S03]  /*236e0*/  LEA R110, P0, R133, R12, 0x2 ;  /* 0x0000000c856e7211 */ /* 0x000fc600078010ff */
[----:B------:R1:W-:Y:S01]  /*236f0*/  STL.64 [R1+0xcd8], R106 ;  /* 0x000cd86a01007387 */ /* 0x0003e20000100a00 */
[----:B------:R-:W-:-:S03]  /*23700*/  LEA.HI.X.SX32 R111, R133, R4, 0x2, P0 ;  /* 0x00000004856f7211 */ /* 0x000fc600000f16ff */
[----:B------:R-:W3:Y:S01]  /*23710*/  LDL.LU R104, [R1+0x2d4] ;  /* 0x0002d40001687983 */ /* 0x000ee20000300800 */
[----:B--2---:R-:W-:-:S03]  /*23720*/  LEA R98, P1, R11, R12, 0x2 ;  /* 0x0000000c0b627211 */ /* 0x004fc600078210ff */
[----:B------:R3:W-:Y:S01]  /*23730*/  STL.64 [R1+0xcd0], R110 ;  /* 0x000cd06e01007387 */ /* 0x0007e20000100a00 */
[----:B------:R-:W-:-:S03]  /*23740*/  LEA.HI.X.SX32 R99, R11, R4, 0x2, P1 ;  /* 0x000000040b637211 */ /* 0x000fc600008f16ff */
[----:B------:R-:W2:Y:S01]  /*23750*/  LDL.LU R133, [R1+0x2d8] ;  /* 0x0002d80001857983 */ /* 0x000ea20000300800 */
[----:B------:R-:W-:-:S03]  /*23760*/  LEA R100, P2, R40, R12, 0x2 ;  /* 0x0000000c28647211 */ /* 0x000fc600078410ff */
[----:B------:R1:W-:Y:S01]  /*23770*/  STL.64 [R1+0xcc8], R98 ;  /* 0x000cc86201007387 */ /* 0x0003e20000100a00 */
[----:B------:R-:W-:-:S03]  /*23780*/  LEA.HI.X.SX32 R101, R40, R4, 0x2, P2 ;  /* 0x0000000428657211 */ /* 0x000fc600010f16ff */
[----:B------:R-:W2:Y:S01]  /*23790*/  LDL.LU R11, [R1+0x2dc] ;  /* 0x0002dc00010b7983 */ /* 0x000ea20000300800 */
[----:B----4-:R-:W-:-:S03]  /*237a0*/  LEA R38, P3, R109, R12, 0x2 ;  /* 0x0000000c6d267211 */ /* 0x010fc600078610ff */
[----:B------:R4:W-:Y:S01]  /*237b0*/  STL.64 [R1+0xcc0], R100 ;  /* 0x000cc06401007387 */ /* 0x0009e20000100a00 */
[----:B------:R-:W-:-:S03]  /*237c0*/  LEA.HI.X.SX32 R39, R109, R4, 0x2, P3 ;  /* 0x000000046d277211 */ /* 0x000fc600018f16ff */
[----:B------:R-:W2:Y:S01]  /*237d0*/  LDL.LU R40, [R1+0x2e0] ;  /* 0x0002e00001287983 */ /* 0x000ea20000300800 */
[----:B------:R-:W-:-:S03]  /*237e0*/  LEA R36, P4, R108, R12, 0x2 ;  /* 0x0000000c6c247211 */ /* 0x000fc600078810ff */
[----:B------:R1:W-:Y:S01]  /*237f0*/  STL.64 [R1+0xcb8], R38 ;  /* 0x000cb82601007387 */ /* 0x0003e20000100a00 */
[----:B------:R-:W-:-:S03]  /*23800*/  LEA.HI.X.SX32 R37, R108, R4, 0x2, P4 ;  /* 0x000000046c257211 */ /* 0x000fc600020f16ff */
[----:B------:R-:W2:Y:S04]  /*23810*/  LDL.LU R109, [R1+0x2e4] ;  /* 0x0002e400016d7983 */ /* 0x000ea80000300800 */
[----:B------:R3:W-:Y:S04]  /*23820*/  STL.64 [R1+0xcb0], R36 ;  /* 0x000cb02401007387 */ /* 0x0007e80000100a00 */
[----:B------:R-:W2:Y:S01]  /*23830*/  LDL.LU R108, [R1+0x2e8] ;  /* 0x0002e800016c7983 */ /* 0x000ea20000300800 */
[----:B------:R-:W-:-:S04]  /*23840*/  LEA R102, P5, R125, R12, 0x2 ;  /* 0x0000000c7d667211 */ /* 0x000fc800078a10ff */
[----:B------:R-:W-:Y:S02]  /*23850*/  LEA.HI.X.SX32 R103, R125, R4, 0x2, P5 ;  /* 0x000000047d677211 */ /* 0x000fe400028f16ff */
[----:B-1----:R-:W-:-:S03]  /*23860*/  LEA R106, P6, R105, R12, 0x2 ;  /* 0x0000000c696a7211 */ /* 0x002fc600078c10ff */
[----:B------:R1:W-:Y:S01]  /*23870*/  STL.64 [R1+0xca8], R102 ;  /* 0x000ca86601007387 */ /* 0x0003e20000100a00 */
[----:B------:R-:W-:-:S03]  /*23880*/  LEA.HI.X.SX32 R107, R105, R4, 0x2, P6 ;  /* 0x00000004696b7211 */ /* 0x000fc600030f16ff */
[----:B------:R-:W2:Y:S04]  /*23890*/  LDL.LU R125, [R1+0x2ec] ;  /* 0x0002ec00017d7983 */ /* 0x000ea80000300800 */
[----:B------:R1:W-:Y:S04]  /*238a0*/  STL.64 [R1+0xca0], R106 ;  /* 0x000ca06a01007387 */ /* 0x0003e80000100a00 */
[----:B------:R-:W2:Y:S01]  /*238b0*/  LDL.LU R105, [R1+0x2f0] ;  /* 0x0002f00001697983 */ /* 0x000ea20000300800 */
[----:B---3--:R-:W-:-:S04]  /*238c0*/  LEA R110, P0, R126, R12, 0x2 ;  /* 0x0000000c7e6e7211 */ /* 0x008fc800078010ff */
[----:B------:R-:W-:Y:S02]  /*238d0*/  LEA.HI.X.SX32 R111, R126, R4, 0x2, P0 ;  /* 0x000000047e6f7211 */ /* 0x000fe400000f16ff */
        /* <DEDUP_REMOVED lines=11> */
[----:B------:R-:W2:Y:S01]  /*23990*/  LDL.LU R128, [R1+0x2fc] ;  /* 0x0002fc0001807983 */ /* 0x000ea20000300800 */
[----:B------:R-:W-:-:S03]  /*239a0*/  LEA R36, P4, R130, R12, 0x2 ;  /* 0x0000000c82247211 */ /* 0x000fc600078810ff */
[----:B------:R2:W-:Y:S01]  /*239b0*/  STL.64 [R1+0xc80], R38 ;  /* 0x000c802601007387 */ /* 0x0005e20000100a00 */
[----:B------:R-:W-:-:S03]  /*239c0*/  LEA.HI.X.SX32 R37, R130, R4, 0x2, P4 ;  /* 0x0000000482257211 */ /* 0x000fc600020f16ff */
[----:B------:R-:W2:Y:S01]  /*239d0*/  LDL.LU R129, [R1+0x300] ;  /* 0x0003000001817983 */ /* 0x000ea20000300800 */
[----:B-1----:R-:W-:-:S03]  /*239e0*/  LEA R102, P5, R131, R12, 0x2 ;  /* 0x0000000c83667211 */ /* 0x002fc600078a10ff */
[----:B------:R1:W-:Y:S01]  /*239f0*/  STL.64 [R1+0xc78], R36 ;  /* 0x000c782401007387 */ /* 0x0003e20000100a00 */
[----:B------:R-:W-:-:S03]  /*23a00*/  LEA.HI.X.SX32 R103, R131, R4, 0x2, P5 ;  /* 0x0000000483677211 */ /* 0x000fc600028f16ff */
[----:B------:R-:W2:Y:S01]  /*23a10*/  LDL.LU R130, [R1+0x304] ;  /* 0x0003040001827983 */ /* 0x000ea20000300800 */
[----:B------:R-:W-:-:S03]  /*23a20*/  LEA R106, P6, R132, R12, 0x2 ;  /* 0x0000000c846a7211 */ /* 0x000fc600078c10ff */
[----:B------:R1:W-:Y:S01]  /*23a30*/  STL.64 [R1+0xc70], R102 ;  /* 0x000c706601007387 */ /* 0x0003e20000100a00 */
[----:B------:R-:W-:-:S03]  /*23a40*/  LEA.HI.X.SX32 R107, R132, R4, 0x2, P6 ;  /* 0x00000004846b7211 */ /* 0x000fc600030f16ff */
[----:B------:R-:W2:Y:S01]  /*23a50*/  LDL.LU R131, [R1+0x308] ;  /* 0x0003080001837983 */ /* 0x000ea20000300800 */
[----:B---3--:R-:W-:-:S03]  /*23a60*/  LEA R110, P0, R238, R12, 0x2 ;  /* 0x0000000cee6e7211 */ /* 0x008fc600078010ff */
[----:B------:R3:W-:Y:S01]  /*23a70*/  STL.64 [R1+0xc68], R106 ;  /* 0x000c686a01007387 */ /* 0x0007e20000100a00 */
[----:B------:R-:W-:-:S03]  /*23a80*/  LEA.HI.X.SX32 R111, R238, R4, 0x2, P0 ;  /* 0x00000004ee6f7211 */ /* 0x000fc600000f16ff */
[----:B------:R-:W2:Y:S01]  /*23a90*/  LDL.LU R132, [R1+0x30c] ;  /* 0x00030c0001847983 */ /* 0x000ea20000300800 */
[----:B----4-:R-:W-:-:S03]  /*23aa0*/  LEA R98, P1, R239, R12, 0x2 ;  /* 0x0000000cef627211 */ /* 0x010fc600078210ff */
[----:B------:R4:W-:Y:S01]  /*23ab0*/  STL.64 [R1+0xc60], R110 ;  /* 0x000c606e01007387 */ /* 0x0009e20000100a00 */
[----:B------:R-:W-:-:S03]  /*23ac0*/  LEA.HI.X.SX32 R99, R239, R4, 0x2, P1 ;  /* 0x00000004ef637211 */ /* 0x000fc600008f16ff */
[----:B------:R-:W2:Y:S04]  /*23ad0*/  LDL.LU R238, [R1+0x310] ;  /* 0x0003100001ee7983 */ /* 0x000ea80000300800 */
[----:B------:R1:W-:Y:S04]  /*23ae0*/  STL.64 [R1+0xc58], R98 ;  /* 0x000c586201007387 */ /* 0x0003e80000100a00 */
[----:B------:R-:W2:Y:S01]  /*23af0*/  LDL.LU R239, [R1+0x314] ;  /* 0x0003140001ef7983 */ /* 0x000ea20000300800 */
[----:B------:R-:W-:-:S04]  /*23b00*/  LEA R100, P2, R104, R12, 0x2 ;  /* 0x0000000c68647211 */ /* 0x000fc800078410ff */
[----:B------:R-:W-:Y:S02]  /*23b10*/  LEA.HI.X.SX32 R101, R104, R4, 0x2, P2 ;  /* 0x0000000468657211 */ /* 0x000fe400010f16ff */
[----:B--2---:R-:W-:-:S03]  /*23b20*/  LEA R38, P3, R133, R12, 0x2 ;  /* 0x0000000c85267211 */ /* 0x004fc600078610ff */
        /* <DEDUP_REMOVED lines=26> */
[----:B------:R-:W2:Y:S04]  /*23cd0*/  LDL.LU R125, [R1+0x31c] ;  /* 0x00031c00017d7983 */ /* 0x000ea80000300800 */
[----:B------:R1:W-:Y:S04]  /*23ce0*/  STL.64 [R1+0xc18], R100 ;  /* 0x000c186401007387 */ /* 0x0003e80000100a00 */
[----:B------:R-:W2:Y:S01]  /*23cf0*/  LDL.LU R105, [R1+0x320] ;  /* 0x0003200001697983 */ /* 0x000ea20000300800 */
[----:B-1----:R-:W-:-:S04]  /*23d00*/  LEA R38, P3, R126, R12, 0x2 ;  /* 0x0000000c7e267211 */ /* 0x002fc800078610ff */
[----:B------:R-:W-:Y:S02]  /*23d10*/  LEA.HI.X.SX32 R39, R126, R4, 0x2, P3 ;  /* 0x000000047e277211 */ /* 0x000fe400018f16ff */
        /* <DEDUP_REMOVED lines=15> */
[----:B------:R-:W2:Y:S02]  /*23e10*/  LDL.LU R129, [R1+0x330] ;  /* 0x0003300001817983 */ /* 0x000ea40000300800 */
[C---:B--2---:R-:W-:Y:S02]  /*23e20*/  LEA R98, P1, R131.reuse, R12, 0x2 ;  /* 0x0000000c83627211 */ /* 0x044fe400078210ff */
[----:B------:R2:W-:Y:S02]  /*23e30*/  STL.64 [R1+0xbf0], R110 ;  /* 0x000bf06e01007387 */ /* 0x0005e40000100a00 */
[----:B------:R-:W-:Y:S02]  /*23e40*/  LEA.HI.X.SX32 R99, R131, R4, 0x2, P1 ;  /* 0x0000000483637211 */ /* 0x000fe400008f16ff */
        /* <DEDUP_REMOVED lines=9> */
[----:B---3--:R-:W-:-:S03]  /*23ee0*/  LEA R36, P4, R239, R12, 0x2 ;  /* 0x0000000cef247211 */ /* 0x008fc600078810ff */
[----:B------:R3:W-:Y:S01]  /*23ef0*/  STL.64 [R1+0xbd8], R38 ;  /* 0x000bd82601007387 */ /* 0x0007e20000100a00 */
[----:B------:R-:W-:-:S03]  /*23f00*/  LEA.HI.X.SX32 R37, R239, R4, 0x2, P4 ;  /* 0x00000004ef257211 */ /* 0x000fc600020f16ff */
[----:B------:R-:W2:Y:S04]  /*23f10*/  LDL.LU R238, [R1+0x644] ;  /* 0x0006440001ee7983 */ /* 0x000ea80000300800 */
[----:B------:R1:W-:Y:S04]  /*23f20*/  STL.64 [R1+0xbd0], R36 ;  /* 0x000bd02401007387 */ /* 0x0003e80000100a00 */
[----:B------:R-:W2:Y:S01]  /*23f30*/  LDL.LU R239, [R1+0x648] ;  /* 0x0006480001ef7983 */ /* 0x000ea20000300800 */
[----:B----4-:R-:W-:-:S04]  /*23f40*/  LEA R102, P5, R104, R12, 0x2 ;  /* 0x0000000c68667211 */ /* 0x010fc800078a10ff */
[----:B------:R-:W-:Y:S02]  /*23f50*/  LEA.HI.X.SX32 R103, R104, R4, 0x2, P5 ;  /* 0x0000000468677211 */ /* 0x000fe400028f16ff */
        /* <DEDUP_REMOVED lines=22> */
[----:B------:R-:W-:-:S04]  /*240c0*/  LEA R36, P4, R125, R12, 0x2 ;  /* 0x0000000c7d247211 */ /* 0x000fc800078810ff */
[----:B------:R-:W-:Y:S02]  /*240d0*/  LEA.HI.X.SX32 R37, R125, R4, 0x2, P4 ;  /* 0x000000047d257211 */ /* 0x000fe400020f16ff */
[----:B----4-:R-:W-:-:S03]  /*240e0*/  LEA R102, P5, R105, R12, 0x2 ;  /* 0x0000000c69667211 */ /* 0x010fc600078a10ff */
[----:B------:R4:W-:Y:S01]  /*240f0*/  STL.64 [R1+0xb98], R36 ;  /* 0x000b982401007387 */ /* 0x0009e20000100a00 */
[----:B------:R-:W-:-:S03]  /*24100*/  LEA.HI.X.SX32 R103, R105, R4, 0x2, P5 ;  /* 0x0000000469677211 */ /* 0x000fc600028f16ff */
[----:B------:R-:W2:Y:S04]  /*24110*/  LDL.LU R125, [R1+0x664] ;  /* 0x00066400017d7983 */ /* 0x000ea80000300800 */
[----:B------:R1:W-:Y:S04]  /*24120*/  STL.64 [R1+0xb90], R102 ;  /* 0x000b906601007387 */ /* 0x0003e80000100a00 */
[----:B------:R-:W2:Y:S02]  /*24130*/  LDL.LU R105, [R1+0x668] ;  /* 0x0006680001697983 */ /* 0x000ea40000300800 */
[----:B--2---:R-:W-:-:S04]  /*24140*/  LEA R106, P6, R126, R12, 0x2 ;  /* 0x0000000c7e6a7211 */ /* 0x004fc800078c10ff */
[----:B------:R-:W-:Y:S02]  /*24150*/  LEA.HI.X.SX32 R107, R126, R4, 0x2, P6 ;  /* 0x000000047e6b7211 */ /* 0x000fe400030f16ff */
        /* <DEDUP_REMOVED lines=58> */
[----:B------:R-:W-:-:S04]  /*24500*/  LEA R110, P0, R125, R12, 0x2 ;  /* 0x0000000c7d6e7211 */ /* 0x000fc800078010ff */
[----:B------:R-:W-:Y:S02]  /*24510*/  LEA.HI.X.SX32 R111, R125, R4, 0x2, P0 ;  /* 0x000000047d6f7211 */ /* 0x000fe400000f16ff */
        /* <DEDUP_REMOVED lines=35> */
[----:B------:R-:W2:Y:S02]  /*24750*/  LDL.LU R132, [R1+0x6c8] ;  /* 0x0006c80001847983 */ /* 0x000ea40000300800 */
[C---:B--2---:R-:W-:Y:S02]  /*24760*/  LEA R38, P3, R239.reuse, R12, 0x2 ;  /* 0x0000000cef267211 */ /* 0x044fe400078610ff */
[----:B------:R2:W-:Y:S02]  /*24770*/  STL.64 [R1+0xac8], R100 ;  /* 0x000ac86401007387 */ /* 0x0005e40000100a00 */
[----:B------:R-:W-:Y:S02]  /*24780*/  LEA.HI.X.SX32 R39, R239, R4, 0x2, P3 ;  /* 0x00000004ef277211 */ /* 0x000fe400018f16ff */
        /* <DEDUP_REMOVED lines=626> */
[----:B------:R-:W2:Y:S01]  /*26eb0*/  LDL.LU R133, [R1+0x298] ;  /* 0x0002980001857983 */ /* 0x000ea20000300800 */
[----:B------:R-:W-:-:S03]  /*26ec0*/  LEA.HI.X.SX32 R107, R40, R4, 0x2, P6 ;  /* 0x00000004286b7211 */ /* 0x000fc600030f16ff */
[----:B------:R1:W-:Y:S01]  /*26ed0*/  STL.64 [R1+0x5e0], R102 ;  /* 0x0005e06601007387 */ /* 0x0003e20000100a00 */
[----:B---3--:R-:W-:-:S03]  /*26ee0*/  LEA R110, P0, R109, R12, 0x2 ;  /* 0x0000000c6d6e7211 */ /* 0x008fc600078010ff */
[----:B------:R-:W3:Y:S01]  /*26ef0*/  LDL.LU R11, [R1+0x294] ;  /* 0x00029400010b7983 */ /* 0x000ee20000300800 */
[----:B------:R-:W-:-:S03]  /*26f00*/  LEA.HI.X.SX32 R111, R109, R4, 0x2, P0 ;  /* 0x000000046d6f7211 */ /* 0x000fc600000f16ff */
[----:B------:R1:W-:Y:S01]  /*26f10*/  STL.64 [R1+0x5d8], R106 ;  /* 0x0005d86a01007387 */ /* 0x0003e20000100a00 */
[----:B----4-:R-:W-:-:S03]  /*26f20*/  LEA R98, P1, R108, R12, 0x2 ;  /* 0x0000000c6c627211 */ /* 0x010fc600078210ff */
[----:B------:R-:W4:Y:S01]  /*26f30*/  LDL.LU R40, [R1+0x290] ;  /* 0x0002900001287983 */ /* 0x000f220000300800 */
[----:B------:R-:W-:-:S03]  /*26f40*/  LEA.HI.X.SX32 R99, R108, R4, 0x2, P1 ;  /* 0x000000046c637211 */ /* 0x000fc600008f16ff */
[----:B------:R1:W-:Y:S04]  /*26f50*/  STL.64 [R1+0x5d0], R110 ;  /* 0x0005d06e01007387 */ /* 0x0003e80000100a00 */
[----:B------:R-:W4:Y:S04]  /*26f60*/  LDL.LU R109, [R1+0x284] ;  /* 0x00028400016d7983 */ /* 0x000f280000300800 */
[----:B------:R1:W-:Y:S04]  /*26f70*/  STL.64 [R1+0x5c8], R98 ;  /* 0x0005c86201007387 */ /* 0x0003e80000100a00 */
[----:B------:R-:W4:Y:S01]  /*26f80*/  LDL.LU R108, [R1+0x280] ;  /* 0x00028000016c7983 */ /* 0x000f220000300800 */
[----:B------:R-:W-:-:S02]  /*26f90*/  LEA R100, P2, R124, R12, 0x2 ;  /* 0x0000000c7c647211 */ /* 0x000fc400078410ff */
[C---:B--2---:R-:W-:Y:S02]  /*26fa0*/  LEA R38, P3, R105.reuse, R12, 0x2 ;  /* 0x0000000c69267211 */ /* 0x044fe400078610ff */
[-C--:B------:R-:W-:Y:S02]  /*26fb0*/  LEA.HI.X.SX32 R101, R124, R4.reuse, 0x2, P2 ;  /* 0x000000047c657211 */ /* 0x080fe400010f16ff */
[----:B------:R-:W-:-:S03]  /*26fc0*/  LEA.HI.X.SX32 R39, R105, R4, 0x2, P3 ;  /* 0x0000000469277211 */ /* 0x000fc600018f16ff */
[----:B------:R2:W-:Y:S04]  /*26fd0*/  STL.64 [R1+0x5c0], R100 ;  /* 0x0005c06401007387 */ /* 0x0005e80000100a00 */
[----:B------:R-:W4:Y:S04]  /*26fe0*/  LDL.LU R122, [R1+0x27c] ;  /* 0x00027c00017a7983 */ /* 0x000f280000300800 */
[----:B------:R1:W-:Y:S04]  /*26ff0*/  STL.64 [R1+0x5b8], R38 ;  /* 0x0005b82601007387 */ /* 0x0003e80000100a00 */
[----:B------:R-:W4:Y:S01]  /*27000*/  LDL.LU R105, [R1+0x278] ;  /* 0x0002780001697983 */ /* 0x000f220000300800 */
[----:B-1----:R-:W-:-:S04]  /*27010*/  LEA R36, P4, R125, R12, 0x2 ;  /* 0x0000000c7d247211 */ /* 0x002fc800078810ff */
[----:B------:R-:W-:Y:S02]  /*27020*/  LEA.HI.X.SX32 R37, R125, R4, 0x2, P4 ;  /* 0x000000047d257211 */ /* 0x000fe400020f16ff */
[----:B------:R-:W-:-:S03]  /*27030*/  LEA R102, P5, R126, R12, 0x2 ;  /* 0x0000000c7e667211 */ /* 0x000fc600078a10ff */
[----:B------:R1:W-:Y:S01]  /*27040*/  STL.64 [R1+0x5b0], R36 ;  /* 0x0005b02401007387 */ /* 0x0003e20000100a00 */
[----:B------:R-:W-:-:S03]  /*27050*/  LEA.HI.X.SX32 R103, R126, R4, 0x2, P5 ;  /* 0x000000047e677211 */ /* 0x000fc600028f16ff */
[----:B------:R-:W4:Y:S01]  /*27060*/  LDL.LU R123, [R1+0x274] ;  /* 0x00027400017b7983 */ /* 0x000f220000300800 */
[----:B------:R-:W-:-:S04]  /*27070*/  LEA R106, P6, R127, R12, 0x2 ;  /* 0x0000000c7f6a7211 */ /* 0x000fc800078c10ff */
[----:B------:R-:W-:Y:S02]  /*27080*/  LEA.HI.X.SX32 R107, R127, R4, 0x2, P6 ;  /* 0x000000047f6b7211 */ /* 0x000fe400030f16ff */
[C---:B------:R-:W-:Y:S01]  /*27090*/  LEA R110, P0, R128.reuse, R12, 0x2 ;  /* 0x0000000c806e7211 */ /* 0x040fe200078010ff */
[----:B------:R1:W-:Y:S03]  /*270a0*/  STL.64 [R1+0x5a8], R102 ;  /* 0x0005a86601007387 */ /* 0x0003e60000100a00 */
[----:B------:R-:W-:Y:S02]  /*270b0*/  LEA.HI.X.SX32 R111, R128, R4, 0x2, P0 ;  /* 0x00000004806f7211 */ /* 0x000fe400000f16ff */
[C---:B------:R-:W-:Y:S01]  /*270c0*/  LEA R98, P1, R129.reuse, R12, 0x2 ;  /* 0x0000000c81627211 */ /* 0x040fe200078210ff */
[----:B------:R1:W-:Y:S03]  /*270d0*/  STL.64 [R1+0x5a0], R106 ;  /* 0x0005a06a01007387 */ /* 0x0003e60000100a00 */
[----:B------:R-:W-:Y:S01]  /*270e0*/  LEA.HI.X.SX32 R99, R129, R4, 0x2, P1 ;  /* 0x0000000481637211 */ /* 0x000fe200008f16ff */
[----:B------:R-:W4:Y:S01]  /*270f0*/  LDL.LU R124, [R1+0x270] ;  /* 0x00027000017c7983 */ /* 0x000f220000300800 */
[----:B--2---:R-:W-:-:S03]  /*27100*/  LEA R100, P2, R130, R12, 0x2 ;  /* 0x0000000c82647211 */ /* 0x004fc600078410ff */
[----:B------:R2:W-:Y:S01]  /*27110*/  STL.64 [R1+0x598], R110 ;  /* 0x0005986e01007387 */ /* 0x0005e20000100a00 */
[----:B------:R-:W-:-:S03]  /*27120*/  LEA.HI.X.SX32 R101, R130, R4, 0x2, P2 ;  /* 0x0000000482657211 */ /* 0x000fc600010f16ff */
[----:B------:R-:W4:Y:S01]  /*27130*/  LDL.LU R125, [R1+0x26c] ;  /* 0x00026c00017d7983 */ /* 0x000f220000300800 */
[----:B------:R-:W-:-:S03]  /*27140*/  LEA R38, P3, R131, R12, 0x2 ;  /* 0x0000000c83267211 */ /* 0x000fc600078610ff */
[----:B------:R2:W-:Y:S01]  /*27150*/  STL.64 [R1+0x590], R98 ;  /* 0x0005906201007387 */ /* 0x0005e20000100a00 */
[----:B------:R-:W-:Y:S02]  /*27160*/  LEA.HI.X.SX32 R39, R131, R4, 0x2, P3 ;  /* 0x0000000483277211 */ /* 0x000fe400018f16ff */
[C---:B-1----:R-:W-:Y:S01]  /*27170*/  LEA R36, P4, R132.reuse, R12, 0x2 ;  /* 0x0000000c84247211 */ /* 0x042fe200078810ff */
[----:B------:R3:W-:Y:S03]  /*27180*/  STL.64 [R1+0x588], R100 ;  /* 0x0005886401007387 */ /* 0x0007e60000100a00 */
[----:B------:R-:W-:Y:S01]  /*27190*/  LEA.HI.X.SX32 R37, R132, R4, 0x2, P4 ;  /* 0x0000000484257211 */ /* 0x000fe200020f16ff */
[----:B------:R-:W4:Y:S01]  /*271a0*/  LDL.LU R126, [R1+0x268] ;  /* 0x00026800017e7983 */ /* 0x000f220000300800 */
[----:B------:R-:W-:-:S03]  /*271b0*/  LEA R102, P5, R238, R12, 0x2 ;  /* 0x0000000cee667211 */ /* 0x000fc600078a10ff */
[----:B------:R4:W-:Y:S01]  /*271c0*/  STL.64 [R1+0x580], R38 ;  /* 0x0005802601007387 */ /* 0x0009e20000100a00 */
[----:B------:R-:W-:-:S03]  /*271d0*/  LEA.HI.X.SX32 R103, R238, R4, 0x2, P5 ;  /* 0x00000004ee677211 */ /* 0x000fc600028f16ff */
[----:B------:R-:W4:Y:S04]  /*271e0*/  LDL.LU R127, [R1+0x264] ;  /* 0x00026400017f7983 */ /* 0x000f280000300800 */
[----:B------:R1:W-:Y:S01]  /*271f0*/  STL.64 [R1+0x578], R36 ;  /* 0x0005782401007387 */ /* 0x0003e20000100a00 */
[----:B------:R-:W-:-:S03]  /*27200*/  LEA R106, P6, R239, R12, 0x2 ;  /* 0x0000000cef6a7211 */ /* 0x000fc600078c10ff */
[----:B------:R1:W-:Y:S01]  /*27210*/  STL.64 [R1+0x570], R102 ;  /* 0x0005706601007387 */ /* 0x0003e20000100a00 */
[----:B------:R-:W-:-:S03]  /*27220*/  LEA.HI.X.SX32 R107, R239, R4, 0x2, P6 ;  /* 0x00000004ef6b7211 */ /* 0x000fc600030f16ff */
[----:B------:R-:W4:Y:S01]  /*27230*/  LDL.LU R128, [R1+0x260] ;  /* 0x0002600001807983 */ /* 0x000f220000300800 */
[CC--:B--2---:R-:W-:Y:S02]  /*27240*/  LEA R110, P0, R104.reuse, R12.reuse, 0x2 ;  /* 0x0000000c686e7211 */ /* 0x0c4fe400078010ff */
[C---:B------:R-:W-:Y:S02]  /*27250*/  LEA R98, P1, R133.reuse, R12, 0x2 ;  /* 0x0000000c85627211 */ /* 0x040fe400078210ff */
[-C--:B------:R-:W-:Y:S01]  /*27260*/  LEA.HI.X.SX32 R111, R104, R4.reuse, 0x2, P0 ;  /* 0x00000004686f7211 */ /* 0x080fe200000f16ff */
[----:B------:R2:W-:Y:S01]  /*27270*/  STL.64 [R1+0x568], R106 ;  /* 0x0005686a01007387 */ /* 0x0005e20000100a00 */
[----:B------:R-:W-:-:S03]  /*27280*/  LEA.HI.X.SX32 R99, R133, R4, 0x2, P1 ;  /* 0x0000000485637211 */ /* 0x000fc600008f16ff */
[----:B------:R-:W4:Y:S01]  /*27290*/  LDL.LU R129, [R1+0x25c] ;  /* 0x00025c0001817983 */ /* 0x000f220000300800 */
[----:B---3--:R-:W-:-:S03]  /*272a0*/  LEA R100, P2, R11, R12, 0x2 ;  /* 0x0000000c0b647211 */ /* 0x008fc600078410ff */
[----:B------:R-:W-:Y:S01]  /*272b0*/  STL.64 [R1+0x560], R110 ;  /* 0x0005606e01007387 */ /* 0x000fe20000100a00 */
[----:B------:R-:W-:-:S03]  /*272c0*/  LEA.HI.X.SX32 R101, R11, R4, 0x2, P2 ;  /* 0x000000040b657211 */ /* 0x000fc600010f16ff */
[----:B------:R-:W3:Y:S01]  /*272d0*/  LDL.LU R130, [R1+0x258] ;  /* 0x0002580001827983 */ /* 0x000ee20000300800 */
[----:B----4-:R-:W-:-:S03]  /*272e0*/  LEA R38, P3, R40, R12, 0x2 ;  /* 0x0000000c28267211 */ /* 0x010fc600078610ff */
[----:B------:R4:W-:Y:S01]  /*272f0*/  STL.64 [R1+0x558], R98 ;  /* 0x0005586201007387 */ /* 0x0009e20000100a00 */
[----:B------:R-:W-:-:S03]  /*27300*/  LEA.HI.X.SX32 R39, R40, R4, 0x2, P3 ;  /* 0x0000000428277211 */ /* 0x000fc600018f16ff */
[----:B------:R-:W3:Y:S01]  /*27310*/  LDL.LU R131, [R1+0x254] ;  /* 0x0002540001837983 */ /* 0x000ee20000300800 */
[----:B-1----:R-:W-:-:S03]  /*27320*/  LEA R36, P4, R109, R12, 0x2 ;  /* 0x0000000c6d247211 */ /* 0x002fc600078810ff */
[----:B------:R-:W3:Y:S01]  /*27330*/  LDL.LU R132, [R1+0x250] ;  /* 0x0002500001847983 */ /* 0x000ee20000300800 */
[----:B------:R-:W-:-:S03]  /*27340*/  LEA.HI.X.SX32 R37, R109, R4, 0x2, P4 ;  /* 0x000000046d257211 */ /* 0x000fc600020f16ff */
[----:B------:R1:W-:Y:S01]  /*27350*/  STL.64 [R1+0x550], R100 ;  /* 0x0005506401007387 */ /* 0x0003e20000100a00 */
[----:B------:R-:W-:-:S03]  /*27360*/  LEA R102, P5, R108, R12, 0x2 ;  /* 0x0000000c6c667211 */ /* 0x000fc600078a10ff */
[----:B------:R-:W3:Y:S01]  /*27370*/  LDL.LU R238, [R1+0x24c] ;  /* 0x00024c0001ee7983 */ /* 0x000ee20000300800 */
[----:B------:R-:W-:-:S03]  /*27380*/  LEA.HI.X.SX32 R103, R108, R4, 0x2, P5 ;  /* 0x000000046c677211 */ /* 0x000fc600028f16ff */
[----:B------:R-:W3:Y:S04]  /*27390*/  LDL.LU R239, [R1+0x248] ;  /* 0x0002480001ef7983 */ /* 0x000ee80000300800 */
[----:B------:R-:W-:Y:S04]  /*273a0*/  STL.64 [R1+0x548], R38 ;  /* 0x0005482601007387 */ /* 0x000fe80000100a00 */
[----:B------:R-:W3:Y:S04]  /*273b0*/  LDL.LU R104, [R1+0x244] ;  /* 0x0002440001687983 */ /* 0x000ee80000300800 */
[----:B------:R-:W3:Y:S04]  /*273c0*/  LDL.LU R133, [R1+0x21c] ;  /* 0x00021c0001857983 */ /* 0x000ee80000300800 */
[----:B------:R-:W-:Y:S04]  /*273d0*/  STL.64 [R1+0x540], R36 ;  /* 0x0005402401007387 */ /* 0x000fe80000100a00 */
[----:B------:R-:W3:Y:S04]  /*273e0*/  LDL.LU R11, [R1+0x218] ;  /* 0x00021800010b7983 */ /* 0x000ee80000300800 */
[----:B------:R-:W3:Y:S04]  /*273f0*/  LDL.LU R40, [R1+0x214] ;  /* 0x0002140001287983 */ /* 0x000ee80000300800 */
[----:B------:R-:W-:Y:S04]  /*27400*/  STL.64 [R1+0x538], R102 ;  /* 0x0005386601007387 */ /* 0x000fe80000100a00 */
[----:B------:R-:W3:Y:S04]  /*27410*/  LDL.LU R109, [R1+0x20c] ;  /* 0x00020c00016d7983 */ /* 0x000ee80000300800 */
[----:B------:R-:W3:Y:S01]  /*27420*/  LDL.LU R108, [R1+0x200] ;  /* 0x00020000016c7983 */ /* 0x000ee20000300800 */
[CC--:B--2---:R-:W-:Y:S01]  /*27430*/  LEA R106, P6, R122.reuse, R12.reuse, 0x2 ;  /* 0x0000000c7a6a7211 */ /* 0x0c4fe200078c10ff */
[----:B----4-:R-:W-:Y:S01]  /*27440*/  IMAD.MOV.U32 R98, RZ, RZ, R96 ;  /* 0x000000ffff627224 */ /* 0x010fe200078e0060 */
[C---:B------:R-:W-:Y:S01]  /*27450*/  LEA R110, P0, R105.reuse, R12, 0x2 ;  /* 0x0000000c696e7211 */ /* 0x040fe200078010ff */
[----:B-1----:R-:W-:Y:S01]  /*27460*/  IMAD.MOV.U32 R100, RZ, RZ, R94 ;  /* 0x000000ffff647224 */ /* 0x002fe200078e005e */
[-C--:B------:R-:W-:Y:S01]  /*27470*/  LEA.HI.X.SX32 R107, R122, R4.reuse, 0x2, P6 ;  /* 0x000000047a6b7211 */ /* 0x080fe200030f16ff */
[----:B------:R-:W-:Y:S01]  /*27480*/  IMAD.MOV.U32 R99, RZ, RZ, R97 ;  /* 0x000000ffff637224 */ /* 0x000fe200078e0061 */
[----:B------:R-:W-:Y:S01]  /*27490*/  LEA.HI.X.SX32 R111, R105, R4, 0x2, P0 ;  /* 0x00000004696f7211 */ /* 0x000fe200000f16ff */
[----:B------:R-:W-:-:S02]  /*274a0*/  IMAD.MOV.U32 R101, RZ, RZ, R95 ;  /* 0x000000ffff657224 */ /* 0x000fc400078e005f */
[----:B------:R1:W-:Y:S04]  /*274b0*/  STL.64 [R1+0x530], R106 ;  /* 0x0005306a01007387 */ /* 0x0003e80000100a00 */
[----:B------:R2:W-:Y:S01]  /*274c0*/  STL.64 [R1+0x528], R110 ;  /* 0x0005286e01007387 */ /* 0x0005e20000100a00 */
[----:B------:R-:W-:Y:S02]  /*274d0*/  IMAD.MOV.U32 R105, RZ, RZ, R99 ;  /* 0x000000ffff697224 */ /* 0x000fe400078e0063 */
[----:B-1----:R-:W-:Y:S02]  /*274e0*/  IMAD.MOV.U32 R106, RZ, RZ, R100 ;  /* 0x000000ffff6a7224 */ /* 0x002fe400078e0064 */
[----:B--2---:R-:W-:Y:S02]  /*274f0*/  IMAD.MOV.U32 R110, RZ, RZ, R98 ;  /* 0x000000ffff6e7224 */ /* 0x004fe400078e0062 */
[----:B------:R-:W-:Y:S01]  /*27500*/  IMAD.MOV.U32 R107, RZ, RZ, R101 ;  /* 0x000000ffff6b7224 */ /* 0x000fe200078e0065 */
[----:B------:R-:W-:-:S04]  /*27510*/  LEA R96, P1, R123, R12, 0x2 ;  /* 0x0000000c7b607211 */ /* 0x000fc800078210ff */
[----:B------:R-:W-:-:S05]  /*27520*/  LEA.HI.X.SX32 R97, R123, R4, 0x2, P1 ;  /* 0x000000047b617211 */ /* 0x000fca00008f16ff */
[----:B------:R3:W-:Y:S01]  /*27530*/  STL.64 [R1+0x520], R96 ;  /* 0x0005206001007387 */ /* 0x0007e20000100a00 */
[----:B------:R-:W-:-:S04]  /*27540*/  LEA R94, P2, R124, R12, 0x2 ;  /* 0x0000000c7c5e7211 */ /* 0x000fc800078410ff */
[----:B------:R-:W-:Y:S02]  /*27550*/  LEA.HI.X.SX32 R95, R124, R4, 0x2, P2 ;  /* 0x000000047c5f7211 */ /* 0x000fe400010f16ff */
[----:B------:R-:W-:-:S04]  /*27560*/  LEA R38, P3, R125, R12, 0x2 ;  /* 0x0000000c7d267211 */ /* 0x000fc800078610ff */
[----:B------:R-:W-:Y:S01]  /*27570*/  LEA.HI.X.SX32 R39, R125, R4, 0x2, P3 ;  /* 0x000000047d277211 */ /* 0x000fe200018f16ff */
[----:B------:R1:W-:Y:S01]  /*27580*/  STL.64 [R1+0x518], R94 ;  /* 0x0005185e01007387 */ /* 0x0003e20000100a00 */
[----:B------:R-:W-:-:S04]  /*27590*/  LEA R36, P4, R126, R12, 0x2 ;  /* 0x0000000c7e247211 */ /* 0x000fc800078810ff */
[----:B------:R-:W-:Y:S02]  /*275a0*/  LEA.HI.X.SX32 R37, R126, R4, 0x2, P4 ;  /* 0x000000047e257211 */ /* 0x000fe400020f16ff */
[C---:B------:R-:W-:Y:S01]  /*275b0*/  LEA R102, P5, R127.reuse, R12, 0x2 ;  /* 0x0000000c7f667211 */ /* 0x040fe200078a10ff */
[----:B------:R2:W-:Y:S03]  /*275c0*/  STL.64 [R1+0x510], R38 ;  /* 0x0005102601007387 */ /* 0x0005e60000100a00 */
[----:B------:R-:W-:Y:S01]  /*275d0*/  LEA.HI.X.SX32 R103, R127, R4, 0x2, P5 ;  /* 0x000000047f677211 */ /* 0x000fe200028f16ff */
[----:B------:R4:W-:Y:S01]  /*275e0*/  STL.64 [R1+0x508], R36 ;  /* 0x0005082401007387 */ /* 0x0009e20000100a00 */
[----:B------:R-:W-:-:S04]  /*275f0*/  LEA R100, P6, R128, R12, 0x2 ;  /* 0x0000000c80647211 */ /* 0x000fc800078c10ff */
[----:B------:R-:W-:Y:S01]  /*27600*/  LEA.HI.X.SX32 R101, R128, R4, 0x2, P6 ;  /* 0x0000000480657211 */ /* 0x000fe200030f16ff */
[----:B------:R1:W-:Y:S01]  /*27610*/  STL.64 [R1+0x500], R102 ;  /* 0x0005006601007387 */ /* 0x0003e20000100a00 */
[----:B------:R-:W-:-:S04]  /*27620*/  LEA R98, P0, R129, R12, 0x2 ;  /* 0x0000000c81627211 */ /* 0x000fc800078010ff */
[----:B------:R-:W-:Y:S02]  /*27630*/  LEA.HI.X.SX32 R99, R129, R4, 0x2, P0 ;  /* 0x0000000481637211 */ /* 0x000fe400000f16ff */
[C---:B---3--:R-:W-:Y:S01]  /*27640*/  LEA R96, P1, R130.reuse, R12, 0x2 ;  /* 0x0000000c82607211 */ /* 0x048fe200078210ff */
[----:B------:R3:W-:Y:S03]  /*27650*/  STL.64 [R1+0x4f8], R100 ;  /* 0x0004f86401007387 */ /* 0x0007e60000100a00 */
[----:B------:R-:W-:Y:S02]  /*27660*/  LEA.HI.X.SX32 R97, R130, R4, 0x2, P1 ;  /* 0x0000000482617211 */ /* 0x000fe400008f16ff */
[-C--:B-1----:R-:W-:Y:S02]  /*27670*/  LEA R94, P2, R131, R12.reuse, 0x2 ;  /* 0x0000000c835e7211 */ /* 0x082fe400078410ff */
[----:B--2---:R-:W-:-:S02]  /*27680*/  LEA R38, P3, R132, R12, 0x2 ;  /* 0x0000000c84267211 */ /* 0x004fc400078610ff */
[-C--:B------:R-:W-:Y:S01]  /*27690*/  LEA.HI.X.SX32 R95, R131, R4.reuse, 0x2, P2 ;  /* 0x00000004835f7211 */ /* 0x080fe200010f16ff */
[----:B------:R1:W-:Y:S01]  /*276a0*/  STL.64 [R1+0x4f0], R98 ;  /* 0x0004f06201007387 */ /* 0x0003e20000100a00 */
[----:B------:R-:W-:Y:S02]  /*276b0*/  LEA.HI.X.SX32 R39, R132, R4, 0x2, P3 ;  /* 0x0000000484277211 */ /* 0x000fe400018f16ff */
[CC--:B----4-:R-:W-:Y:S01]  /*276c0*/  LEA R36, P4, R238.reuse, R12.reuse, 0x2 ;  /* 0x0000000cee247211 */ /* 0x0d0fe200078810ff */
[----:B------:R2:W-:Y:S01]  /*276d0*/  STL.64 [R1+0x4e8], R96 ;  /* 0x0004e86001007387 */ /* 0x0005e20000100a00 */
[C---:B------:R-:W-:Y:S02]  /*276e0*/  LEA R102, P5, R239.reuse, R12, 0x2 ;  /* 0x0000000cef667211 */ /* 0x040fe400078a10ff */
[-C--:B------:R-:W-:Y:S01]  /*276f0*/  LEA.HI.X.SX32 R37, R238, R4.reuse, 0x2, P4 ;  /* 0x00000004ee257211 */ /* 0x080fe200020f16ff */
[----:B------:R4:W-:Y:S01]  /*27700*/  STL.64 [R1+0x4e0], R94 ;  /* 0x0004e05e01007387 */ /* 0x0009e20000100a00 */
[----:B------:R-:W-:-:S02]  /*27710*/  LEA.HI.X.SX32 R103, R239, R4, 0x2, P5 ;  /* 0x00000004ef677211 */ /* 0x000fc400028f16ff */
[-C--:B---3--:R-:W-:Y:S01]  /*27720*/  LEA R100, P6, R104, R12.reuse, 0x2 ;  /* 0x0000000c68647211 */ /* 0x088fe200078c10ff */
[----:B------:R3:W-:Y:S01]  /*27730*/  STL.64 [R1+0x4d8], R38 ;  /* 0x0004d82601007387 */ /* 0x0007e20000100a00 */
[----:B-1----:R-:W-:-:S03]  /*27740*/  LEA R98, P0, R133, R12, 0x2 ;  /* 0x0000000c85627211 */ /* 0x002fc600078010ff */
[----:B------:R1:W-:Y:S01]  /*27750*/  STL.64 [R1+0x4d0], R36 ;  /* 0x0004d02401007387 */ /* 0x0003e20000100a00 */
[-C--:B------:R-:W-:Y:S02]  /*27760*/  LEA.HI.X.SX32 R101, R104, R4.reuse, 0x2, P6 ;  /* 0x0000000468657211 */ /* 0x080fe400030f16ff */
[----:B------:R-:W-:Y:S02]  /*27770*/  LEA.HI.X.SX32 R99, R133, R4, 0x2, P0 ;  /* 0x0000000485637211 */ /* 0x000fe400000f16ff */
[CC--:B--2---:R-:W-:Y:S02]  /*27780*/  LEA R96, P1, R11.reuse, R12.reuse, 0x2 ;  /* 0x0000000c0b607211 */ /* 0x0c4fe400078210ff */
[C---:B----4-:R-:W-:Y:S02]  /*27790*/  LEA R94, P2, R40.reuse, R12, 0x2 ;  /* 0x0000000c285e7211 */ /* 0x050fe400078410ff */
[-C--:B------:R-:W-:Y:S01]  /*277a0*/  LEA.HI.X.SX32 R97, R11, R4.reuse, 0x2, P1 ;  /* 0x000000040b617211 */ /* 0x080fe200008f16ff */
[----:B------:R2:W-:Y:S01]  /*277b0*/  STL.64 [R1+0x4c8], R102 ;  /* 0x0004c86601007387 */ /* 0x0005e20000100a00 */
[----:B------:R-:W-:-:S02]  /*277c0*/  LEA.HI.X.SX32 R95, R40, R4, 0x2, P2 ;  /* 0x00000004285f7211 */ /* 0x000fc400010f16ff */
[-C--:B---3--:R-:W-:Y:S01]  /*277d0*/  LEA R38, P3, R109, R12.reuse, 0x2 ;  /* 0x0000000c6d267211 */ /* 0x088fe200078610ff */
[----:B------:R3:W-:Y:S01]  /*277e0*/  STL.64 [R1+0x4c0], R100 ;  /* 0x0004c06401007387 */ /* 0x0007e20000100a00 */
[----:B-1----:R-:W-:-:S03]  /*277f0*/  LEA R36, P4, R108, R12, 0x2 ;  /* 0x0000000c6c247211 */ /* 0x002fc600078810ff */
[----:B------:R1:W-:Y:S01]  /*27800*/  STL.64 [R1+0x4b8], R98 ;  /* 0x0004b86201007387 */ /* 0x0003e20000100a00 */
[----:B------:R-:W-:Y:S02]  /*27810*/  LEA.HI.X.SX32 R39, R109, R4, 0x2, P3 ;  /* 0x000000046d277211 */ /* 0x000fe400018f16ff */
[C---:B--2---:R-:W-:Y:S01]  /*27820*/  LEA R102, P5, R107.reuse, R12, 0x2 ;  /* 0x0000000c6b667211 */ /* 0x044fe200078a10ff */
[----:B------:R2:W-:Y:S01]  /*27830*/  STL.64 [R1+0x4b0], R96 ;  /* 0x0004b06001007387 */ /* 0x0005e20000100a00 */
[----:B------:R-:W-:Y:S02]  /*27840*/  LEA.HI.X.SX32 R37, R108, R4, 0x2, P4 ;  /* 0x000000046c257211 */ /* 0x000fe400020f16ff */
[C---:B---3--:R-:W-:Y:S01]  /*27850*/  LEA R100, P6, R106.reuse, R12, 0x2 ;  /* 0x0000000c6a647211 */ /* 0x048fe200078c10ff */
[----:B------:R3:W-:Y:S01]  /*27860*/  STL.64 [R1+0x4a8], R94 ;  /* 0x0004a85e01007387 */ /* 0x0007e20000100a00 */
[----:B------:R-:W-:Y:S02]  /*27870*/  LEA.HI.X.SX32 R103, R107, R4, 0x2, P5 ;  /* 0x000000046b677211 */ /* 0x000fe400028f16ff */
[----:B-1----:R-:W-:Y:S01]  /*27880*/  LEA R98, P0, R105, R12, 0x2 ;  /* 0x0000000c69627211 */ /* 0x002fe200078010ff */
[----:B------:R1:W-:Y:S01]  /*27890*/  STL.64 [R1+0x4a0], R38 ;  /* 0x0004a02601007387 */ /* 0x0003e20000100a00 */
[----:B------:R-:W-:-:S02]  /*278a0*/  LEA.HI.X.SX32 R101, R106, R4, 0x2, P6 ;  /* 0x000000046a657211 */ /* 0x000fc400030f16ff */
[C---:B--2---:R-:W-:Y:S01]  /*278b0*/  LEA R96, P1, R110.reuse, R12, 0x2 ;  /* 0x0000000c6e607211 */ /* 0x044fe200078210ff */
[----:B------:R2:W-:Y:S01]  /*278c0*/  STL.64 [R1+0x498], R36 ;  /* 0x0004982401007387 */ /* 0x0005e20000100a00 */
[----:B------:R-:W-:Y:S02]  /*278d0*/  LEA.HI.X.SX32 R99, R105, R4, 0x2, P0 ;  /* 0x0000000469637211 */ /* 0x000fe400000f16ff */
[----:B---3--:R-:W-:Y:S02]  /*278e0*/  LEA R94, P2, R93, R12, 0x2 ;  /* 0x0000000c5d5e7211 */ /* 0x008fe400078410ff */
[----:B------:R-:W-:Y:S02]  /*278f0*/  LEA.HI.X.SX32 R97, R110, R4, 0x2, P1 ;  /* 0x000000046e617211 */ /* 0x000fe400008f16ff */
[----:B-1----:R-:W-:Y:S01]  /*27900*/  LEA R38, P3, R237, R12, 0x2 ;  /* 0x0000000ced267211 */ /* 0x002fe200078610ff */
[----:B------:R1:W-:Y:S01]  /*27910*/  STL.64 [R1+0x490], R102 ;  /* 0x0004906601007387 */ /* 0x0003e20000100a00 */
[----:B------:R-:W-:-:S02]  /*27920*/  LEA.HI.X.SX32 R95, R93, R4, 0x2, P2 ;  /* 0x000000045d5f7211 */ /* 0x000fc400010f16ff */
[C---:B--2---:R-:W-:Y:S01]  /*27930*/  LEA R36, P4, R236.reuse, R12, 0x2 ;  /* 0x0000000cec247211 */ /* 0x044fe200078810ff */
[----:B------:R2:W-:Y:S01]  /*27940*/  STL.64 [R1+0x488], R100 ;  /* 0x0004886401007387 */ /* 0x0005e20000100a00 */
[-C--:B------:R-:W-:Y:S02]  /*27950*/  LEA.HI.X.SX32 R39, R237, R4.reuse, 0x2, P3 ;  /* 0x00000004ed277211 */ /* 0x080fe400018f16ff */
[----:B------:R-:W-:Y:S01]  /*27960*/  LEA.HI.X.SX32 R37, R236, R4, 0x2, P4 ;  /* 0x00000004ec257211 */ /* 0x000fe200020f16ff */
[----:B------:R3:W-:Y:S01]  /*27970*/  STL.64 [R1+0x480], R98 ;  /* 0x0004806201007387 */ /* 0x0007e20000100a00 */
[----:B-1----:R-:W-:-:S03]  /*27980*/  LEA R102, P5, R235, R12, 0x2 ;  /* 0x0000000ceb667211 */ /* 0x002fc600078a10ff */
[----:B------:R1:W-:Y:S01]  /*27990*/  STL.64 [R1+0x478], R96 ;  /* 0x0004786001007387 */ /* 0x0003e20000100a00 */
[----:B--2---:R-:W-:-:S03]  /*279a0*/  LEA R100, P6, R234, R12, 0x2 ;  /* 0x0000000cea647211 */ /* 0x004fc600078c10ff */
[----:B------:R2:W-:Y:S01]  /*279b0*/  STL.64 [R1+0x470], R94 ;  /* 0x0004705e01007387 */ /* 0x0005e20000100a00 */
[----:B------:R-:W-:Y:S02]  /*279c0*/  LEA.HI.X.SX32 R103, R235, R4, 0x2, P5 ;  /* 0x00000004eb677211 */ /* 0x000fe400028f16ff */
[C---:B---3--:R-:W-:Y:S01]  /*279d0*/  LEA R98, P0, R233.reuse, R12, 0x2 ;  /* 0x0000000ce9627211 */ /* 0x048fe200078010ff */
[----:B------:R3:W-:Y:S01]  /*279e0*/  STL.64 [R1+0x468], R38 ;  /* 0x0004682601007387 */ /* 0x0007e20000100a00 */
[----:B------:R-:W-:Y:S02]  /*279f0*/  LEA.HI.X.SX32 R101, R234, R4, 0x2, P6 ;  /* 0x00000004ea657211 */ /* 0x000fe400030f16ff */
[----:B-1----:R-:W-:Y:S01]  /*27a00*/  LEA R96, P1, R232, R12, 0x2 ;  /* 0x0000000ce8607211 */ /* 0x002fe200078210ff */
[----:B------:R1:W-:Y:S01]  /*27a10*/  STL.64 [R1+0x460], R36 ;  /* 0x0004602401007387 */ /* 0x0003e20000100a00 */
[----:B------:R-:W-:Y:S02]  /*27a20*/  LEA.HI.X.SX32 R99, R233, R4, 0x2, P0 ;  /* 0x00000004e9637211 */ /* 0x000fe400000f16ff */
[----:B--2---:R-:W-:-:S02]  /*27a30*/  LEA R94, P2, R231, R12, 0x2 ;  /* 0x0000000ce75e7211 */ /* 0x004fc400078410ff */
[----:B------:R-:W-:Y:S02]  /*27a40*/  LEA.HI.X.SX32 R97, R232, R4, 0x2, P1 ;  /* 0x00000004e8617211 */ /* 0x000fe400008f16ff */
[C---:B---3--:R-:W-:Y:S01]  /*27a50*/  LEA R38, P3, R230.reuse, R12, 0x2 ;  /* 0x0000000ce6267211 */ /* 0x048fe200078610ff */
[----:B------:R2:W-:Y:S01]  /*27a60*/  STL.64 [R1+0x458], R102 ;  /* 0x0004586601007387 */ /* 0x0005e20000100a00 */
[----:B------:R-:W-:Y:S02]  /*27a70*/  LEA.HI.X.SX32 R95, R231, R4, 0x2, P2 ;  /* 0x00000004e75f7211 */ /* 0x000fe400010f16ff */
[C---:B-1----:R-:W-:Y:S01]  /*27a80*/  LEA R36, P4, R229.reuse, R12, 0x2 ;  /* 0x0000000ce5247211 */ /* 0x042fe200078810ff */
[----:B------:R1:W-:Y:S01]  /*27a90*/  STL.64 [R1+0x450], R100 ;  /* 0x0004506401007387 */ /* 0x0003e20000100a00 */
[-C--:B------:R-:W-:Y:S02]  /*27aa0*/  LEA.HI.X.SX32 R39, R230, R4.reuse, 0x2, P3 ;  /* 0x00000004e6277211 */ /* 0x080fe400018f16ff */
[----:B------:R-:W-:Y:S01]  /*27ab0*/  LEA.HI.X.SX32 R37, R229, R4, 0x2, P4 ;  /* 0x00000004e5257211 */ /* 0x000fe200020f16ff */
[----:B------:R3:W-:Y:S01]  /*27ac0*/  STL.64 [R1+0x448], R98 ;  /* 0x0004486201007387 */ /* 0x0007e20000100a00 */
[----:B--2---:R-:W-:-:S03]  /*27ad0*/  LEA R102, P5, R228, R12, 0x2 ;  /* 0x0000000ce4667211 */ /* 0x004fc600078a10ff */
[----:B------:R2:W-:Y:S01]  /*27ae0*/  STL.64 [R1+0x440], R96 ;  /* 0x0004406001007387 */ /* 0x0005e20000100a00 */
[----:B-1----:R-:W-:-:S03]  /*27af0*/  LEA R100, P6, R227, R12, 0x2 ;  /* 0x0000000ce3647211 */ /* 0x002fc600078c10ff */
[----:B------:R1:W-:Y:S01]  /*27b00*/  STL.64 [R1+0x438], R94 ;  /* 0x0004385e01007387 */ /* 0x0003e20000100a00 */
[----:B------:R-:W-:Y:S02]  /*27b10*/  LEA.HI.X.SX32 R103, R228, R4, 0x2, P5 ;  /* 0x00000004e4677211 */ /* 0x000fe400028f16ff */
[C---:B---3--:R-:W-:Y:S01]  /*27b20*/  LEA R98, P0, R226.reuse, R12, 0x2 ;  /* 0x0000000ce2627211 */ /* 0x048fe200078010ff */
[----:B------:R3:W-:Y:S01]  /*27b30*/  STL.64 [R1+0x430], R38 ;  /* 0x0004302601007387 */ /* 0x0007e20000100a00 */
[----:B------:R-:W-:Y:S02]  /*27b40*/  LEA.HI.X.SX32 R101, R227, R4, 0x2, P6 ;  /* 0x00000004e3657211 */ /* 0x000fe400030f16ff */
[----:B--2---:R-:W-:Y:S01]  /*27b50*/  LEA R96, P1, R225, R12, 0x2 ;  /* 0x0000000ce1607211 */ /* 0x004fe200078210ff */
[----:B------:R2:W-:Y:S01]  /*27b60*/  STL.64 [R1+0x428], R36 ;  /* 0x0004282401007387 */ /* 0x0005e20000100a00 */
[----:B------:R-:W-:Y:S02]  /*27b70*/  LEA.HI.X.SX32 R99, R226, R4, 0x2, P0 ;  /* 0x00000004e2637211 */ /* 0x000fe400000f16ff */
[----:B-1----:R-:W-:-:S02]  /*27b80*/  LEA R94, P2, R224, R12, 0x2 ;  /* 0x0000000ce05e7211 */ /* 0x002fc400078410ff */
[----:B------:R-:W-:Y:S02]  /*27b90*/  LEA.HI.X.SX32 R97, R225, R4, 0x2, P1 ;  /* 0x00000004e1617211 */ /* 0x000fe400008f16ff */
[C---:B---3--:R-:W-:Y:S01]  /*27ba0*/  LEA R38, P3, R223.reuse, R12, 0x2 ;  /* 0x0000000cdf267211 */ /* 0x048fe200078610ff */
[----:B------:R1:W-:Y:S01]  /*27bb0*/  STL.64 [R1+0x420], R102 ;  /* 0x0004206601007387 */ /* 0x0003e20000100a00 */
[----:B------:R-:W-:Y:S02]  /*27bc0*/  LEA.HI.X.SX32 R95, R224, R4, 0x2, P2 ;  /* 0x00000004e05f7211 */ /* 0x000fe400010f16ff */
        /* <DEDUP_REMOVED lines=128> */
[-C--:B------:R-:W-:Y:S01]  /*283d0*/  LEA.HI.X.SX32 R39, R147, R4.reuse, 0x2, P3 ;  /* 0x0000000493277211 */ /* 0x080fe200018f16ff */
[----:B------:R-:W-:Y:S01]  /*283e0*/  IMAD R139, R139, UR15, RZ ;  /* 0x0000000f8b8b7c24 */ /* 0x000fe2000f8e02ff */
[----:B------:R-:W-:Y:S01]  /*283f0*/  LEA.HI.X.SX32 R37, R146, R4, 0x2, P4 ;  /* 0x0000000492257211 */ /* 0x000fe200020f16ff */
[----:B------:R3:W-:Y:S01]  /*28400*/  STL.64 [R1+0x2c0], R98 ;  /* 0x0002c06201007387 */ /* 0x0007e20000100a00 */
[----:B------:R-:W-:Y:S01]  /*28410*/  IMAD R138, R138, UR14, RZ ;  /* 0x0000000e8a8a7c24 */ /* 0x000fe2000f8e02ff */
[----:B------:R-:W4:Y:S01]  /*28420*/  LDCU UR15, c[0x0][0x3b0] ;  /* 0x00007600ff0f77ac */ /* 0x000f220008000800 */
[-C--:B-1----:R-:W-:Y:S01]  /*28430*/  LEA R102, P5, R145, R12.reuse, 0x2 ;  /* 0x0000000c91667211 */ /* 0x082fe200078a10ff */
[----:B------:R1:W-:Y:S01]  /*28440*/  STL.64 [R1+0x2b8], R96 ;  /* 0x0002b86001007387 */ /* 0x0003e20000100a00 */
[----:B------:R-:W-:Y:S01]  /*28450*/  IMAD R137, R137, UR13, RZ ;  /* 0x0000000d89897c24 */ /* 0x000fe2000f8e02ff */
[----:B------:R-:W4:Y:S01]  /*28460*/  LDCU UR14, c[0x0][0x3b0] ;  /* 0x00007600ff0e77ac */ /* 0x000f220008000800 */
[C---:B--2---:R-:W-:Y:S01]  /*28470*/  LEA R100, P6, R144.reuse, R12, 0x2 ;  /* 0x0000000c90647211 */ /* 0x044fe200078c10ff */
[----:B------:R2:W-:Y:S01]  /*28480*/  STL.64 [R1+0x2b0], R94 ;  /* 0x0002b05e01007387 */ /* 0x0005e20000100a00 */
[----:B------:R-:W-:Y:S01]  /*28490*/  LEA.HI.X.SX32 R103, R145, R4, 0x2, P5 ;  /* 0x0000000491677211 */ /* 0x000fe200028f16ff */
[----:B------:R-:W-:Y:S01]  /*284a0*/  IMAD R161, R161, UR77, RZ ;  /* 0x0000004da1a17c24 */ /* 0x000fe2000f8e02ff */
[----:B---3--:R-:W-:Y:S01]  /*284b0*/  LEA R98, P0, R143, R12, 0x2 ;  /* 0x0000000c8f627211 */ /* 0x008fe200078010ff */
[----:B------:R3:W-:Y:S01]  /*284c0*/  STL.64 [R1+0x2a8], R38 ;  /* 0x0002a82601007387 */ /* 0x0007e20000100a00 */
[----:B------:R-:W-:Y:S01]  /*284d0*/  LEA.HI.X.SX32 R101, R144, R4, 0x2, P6 ;  /* 0x0000000490657211 */ /* 0x000fe200030f16ff */
[----:B------:R-:W-:Y:S01]  /*284e0*/  IMAD R5, R5, UR76, RZ ;  /* 0x0000004c05057c24 */ /* 0x000fe2000f8e02ff */
[----:B-1----:R-:W-:Y:S01]  /*284f0*/  LEA R96, P1, R142, R12, 0x2 ;  /* 0x0000000c8e607211 */ /* 0x002fe200078210ff */
[----:B------:R1:W-:Y:S01]  /*28500*/  STL.64 [R1+0x2a0], R36 ;  /* 0x0002a02401007387 */ /* 0x0003e20000100a00 */
[----:B------:R-:W-:Y:S01]  /*28510*/  LEA.HI.X.SX32 R99, R143, R4, 0x2, P0 ;  /* 0x000000048f637211 */ /* 0x000fe200000f16ff */
[----:B------:R-:W-:Y:S01]  /*28520*/  IMAD R176, R176, UR6, RZ ;  /* 0x00000006b0b07c24 */ /* 0x000fe2000f8e02ff */
[----:B--2---:R-:W-:Y:S01]  /*28530*/  LEA R94, P2, R141, R12, 0x2 ;  /* 0x0000000c8d5e7211 */ /* 0x004fe200078410ff */
[----:B------:R-:W-:Y:S01]  /*28540*/  IMAD R160, R160, UR74, RZ ;  /* 0x0000004aa0a07c24 */ /* 0x000fe2000f8e02ff */
[----:B------:R-:W-:Y:S01]  /*28550*/  LEA.HI.X.SX32 R97, R142, R4, 0x2, P1 ;  /* 0x000000048e617211 */ /* 0x000fe200008f16ff */
[----:B------:R-:W-:Y:S01]  /*28560*/  IMAD R175, R175, UR73, RZ ;  /* 0x00000049afaf7c24 */ /* 0x000fe2000f8e02ff */
[C---:B---3--:R-:W-:Y:S01]  /*28570*/  LEA R38, P3, R140.reuse, R12, 0x2 ;  /* 0x0000000c8c267211 */ /* 0x048fe200078610ff */
[----:B------:R2:W-:Y:S01]  /*28580*/  STL.64 [R1+0x298], R102 ;  /* 0x0002986601007387 */ /* 0x0005e20000100a00 */
[----:B------:R-:W-:Y:S01]  /*28590*/  LEA.HI.X.SX32 R95, R141, R4, 0x2, P2 ;  /* 0x000000048d5f7211 */ /* 0x000fe200010f16ff */
[----:B------:R-:W-:Y:S01]  /*285a0*/  IMAD R179, R179, UR70, RZ ;  /* 0x00000046b3b37c24 */ /* 0x000fe2000f8e02ff */
[----:B------:R-:W3:Y:S01]  /*285b0*/  LDCU UR13, c[0x0][0x3b0] ;  /* 0x00007600ff0d77ac */ /* 0x000ee20008000800 */
[----:B-1----:R-:W-:Y:S01]  /*285c0*/  LEA R36, P4, R139, R12, 0x2 ;  /* 0x0000000c8b247211 */ /* 0x002fe200078810ff */
[----:B------:R1:W-:Y:S01]  /*285d0*/  STL.64 [R1+0x290], R100 ;  /* 0x0002906401007387 */ /* 0x0003e20000100a00 */
[-C--:B------:R-:W-:Y:S01]  /*285e0*/  LEA.HI.X.SX32 R39, R140, R4.reuse, 0x2, P3 ;  /* 0x000000048c277211 */ /* 0x080fe200018f16ff */
[----:B------:R-:W-:Y:S01]  /*285f0*/  IMAD R177, R177, UR72, RZ ;  /* 0x00000048b1b17c24 */ /* 0x000fe2000f8e02ff */
[----:B------:R-:W-:Y:S01]  /*28600*/  LEA.HI.X.SX32 R37, R139, R4, 0x2, P4 ;  /* 0x000000048b257211 */ /* 0x000fe200020f16ff */
[----:B------:R3:W-:Y:S01]  /*28610*/  STL.64 [R1+0x288], R98 ;  /* 0x0002886201007387 */ /* 0x0007e20000100a00 */
[----:B------:R-:W-:Y:S01]  /*28620*/  IMAD R178, R178, UR71, RZ ;  /* 0x00000047b2b27c24 */ /* 0x000fe2000f8e02ff */
[----:B------:R-:W4:Y:S01]  /*28630*/  LDCU UR77, c[0x0][0x3b0] ;  /* 0x00007600ff4d77ac */ /* 0x000f220008000800 */
[CC--:B--2---:R-:W-:Y:S01]  /*28640*/  LEA R102, P5, R138.reuse, R12.reuse, 0x2 ;  /* 0x0000000c8a667211 */ /* 0x0c4fe200078a10ff */
[----:B------:R2:W-:Y:S01]  /*28650*/  STL.64 [R1+0x280], R96 ;  /* 0x0002806001007387 */ /* 0x0005e20000100a00 */
[----:B------:R-:W-:Y:S01]  /*28660*/  IMAD R181, R181, UR69, RZ ;  /* 0x00000045b5b57c24 */ /* 0x000fe2000f8e02ff */
[----:B------:R-:W4:Y:S01]  /*28670*/  LDCU UR6, c[0x0][0x3b0] ;  /* 0x00007600ff0677ac */ /* 0x000f220008000800 */
[C---:B-1----:R-:W-:Y:S01]  /*28680*/  LEA R100, P6, R137.reuse, R12, 0x2 ;  /* 0x0000000c89647211 */ /* 0x042fe200078c10ff */
[----:B------:R1:W-:Y:S01]  /*28690*/  STL.64 [R1+0x278], R94 ;  /* 0x0002785e01007387 */ /* 0x0003e20000100a00 */
[----:B------:R-:W-:Y:S01]  /*286a0*/  LEA.HI.X.SX32 R103, R138, R4, 0x2, P5 ;  /* 0x000000048a677211 */ /* 0x000fe200028f16ff */
[----:B------:R-:W-:Y:S01]  /*286b0*/  IMAD R182, R182, UR68, RZ ;  /* 0x00000044b6b67c24 */ /* 0x000fe2000f8e02ff */
[C---:B---3--:R-:W-:Y:S01]  /*286c0*/  LEA R98, P0, R136.reuse, R12, 0x2 ;  /* 0x0000000c88627211 */ /* 0x048fe200078010ff */
[----:B------:R3:W-:Y:S01]  /*286d0*/  STL.64 [R1+0x270], R38 ;  /* 0x0002702601007387 */ /* 0x0007e20000100a00 */
[----:B------:R-:W-:Y:S01]  /*286e0*/  LEA.HI.X.SX32 R101, R137, R4, 0x2, P6 ;  /* 0x0000000489657211 */ /* 0x000fe200030f16ff */
[----:B------:R-:W-:Y:S01]  /*286f0*/  IMAD R183, R183, UR10, RZ ;  /* 0x0000000ab7b77c24 */ /* 0x000fe2000f8e02ff */
[----:B--2---:R-:W-:Y:S01]  /*28700*/  LEA R96, P1, R161, R12, 0x2 ;  /* 0x0000000ca1607211 */ /* 0x004fe200078210ff */
[----:B------:R2:W-:Y:S01]  /*28710*/  STL.64 [R1+0x268], R36 ;  /* 0x0002682401007387 */ /* 0x0005e20000100a00 */
[----:B------:R-:W-:Y:S01]  /*28720*/  LEA.HI.X.SX32 R99, R136, R4, 0x2, P0 ;  /* 0x0000000488637211 */ /* 0x000fe200000f16ff */
[----:B------:R-:W-:Y:S01]  /*28730*/  IMAD R184, R184, UR11, RZ ;  /* 0x0000000bb8b87c24 */ /* 0x000fe2000f8e02ff */
[----:B------:R-:W4:Y:S01]  /*28740*/  LDCU UR74, c[0x0][0x3b0] ;  /* 0x00007600ff4a77ac */ /* 0x000f220008000800 */
[----:B-1----:R-:W-:-:S02]  /*28750*/  LEA R94, P2, R5, R12, 0x2 ;  /* 0x0000000c055e7211 */ /* 0x002fc400078410ff */
[----:B------:R-:W-:Y:S01]  /*28760*/  LEA.HI.X.SX32 R97, R161, R4, 0x2, P1 ;  /* 0x00000004a1617211 */ /* 0x000fe200008f16ff */
[----:B------:R-:W-:Y:S01]  /*28770*/  IMAD R188, R188, UR65, RZ ;  /* 0x00000041bcbc7c24 */ /* 0x000fe2000f8e02ff */
[----:B---3--:R-:W-:Y:S01]  /*28780*/  LEA R38, P3, R176, R12, 0x2 ;  /* 0x0000000cb0267211 */ /* 0x008fe200078610ff */
[----:B------:R1:W-:Y:S01]  /*28790*/  STL.64 [R1+0x260], R102 ;  /* 0x0002606601007387 */ /* 0x0003e20000100a00 */
[----:B------:R-:W-:Y:S01]  /*287a0*/  LEA.HI.X.SX32 R95, R5, R4, 0x2, P2 ;  /* 0x00000004055f7211 */ /* 0x000fe200010f16ff */
[----:B------:R-:W-:Y:S01]  /*287b0*/  IMAD R185, R185, UR67, RZ ;  /* 0x00000043b9b97c24 */ /* 0x000fe2000f8e02ff */
[----:B--2---:R-:W-:Y:S01]  /*287c0*/  LEA R36, P4, R160, R12, 0x2 ;  /* 0x0000000ca0247211 */ /* 0x004fe200078810ff */
[----:B------:R2:W-:Y:S01]  /*287d0*/  STL.64 [R1+0x258], R100 ;  /* 0x0002586401007387 */ /* 0x0005e20000100a00 */
[-C--:B------:R-:W-:Y:S01]  /*287e0*/  LEA.HI.X.SX32 R39, R176, R4.reuse, 0x2, P3 ;  /* 0x00000004b0277211 */ /* 0x080fe200018f16ff */
[----:B------:R-:W-:Y:S01]  /*287f0*/  IMAD R187, R187, UR66, RZ ;  /* 0x00000042bbbb7c24 */ /* 0x000fe2000f8e02ff */
[----:B------:R-:W-:Y:S01]  /*28800*/  LEA.HI.X.SX32 R37, R160, R4, 0x2, P4 ;  /* 0x00000004a0257211 */ /* 0x000fe200020f16ff */
[----:B------:R3:W-:Y:S01]  /*28810*/  STL.64 [R1+0x250], R98 ;  /* 0x0002506201007387 */ /* 0x0007e20000100a00 */
[----:B------:R-:W-:Y:S01]  /*28820*/  IMAD R189, R189, UR64, RZ ;  /* 0x00000040bdbd7c24 */ /* 0x000fe2000f8e02ff */
[----:B------:R-:W4:Y:S02]  /*28830*/  LDCU UR71, c[0x0][0x3b0] ;  /* 0x00007600ff4777ac */ /* 0x000f240008000800 */
[----:B------:R3:W-:Y:S01]  /*28840*/  STL.64 [R1+0x248], R96 ;  /* 0x0002486001007387 */ /* 0x0007e20000100a00 */
[-C--:B-1----:R-:W-:Y:S01]  /*28850*/  LEA R102, P5, R175, R12.reuse, 0x2 ;  /* 0x0000000caf667211 */ /* 0x082fe200078a10ff */
[----:B------:R-:W-:Y:S01]  /*28860*/  IMAD R190, R190, UR63, RZ ;  /* 0x0000003fbebe7c24 */ /* 0x000fe2000f8e02ff */
[----:B------:R-:W1:Y:S01]  /*28870*/  LDCU UR73, c[0x0][0x3b0] ;  /* 0x00007600ff4977ac */ /* 0x000e620008000800 */
[----:B------:R4:W-:Y:S01]  /*28880*/  STL.64 [R1+0x240], R94 ;  /* 0x0002405e01007387 */ /* 0x0009e20000100a00 */
[-C--:B--2---:R-:W-:Y:S01]  /*28890*/  LEA R100, P6, R177, R12.reuse, 0x2 ;  /* 0x0000000cb1647211 */ /* 0x084fe200078c10ff */
[----:B------:R-:W-:Y:S01]  /*288a0*/  IMAD R208, R208, UR62, RZ ;  /* 0x0000003ed0d07c24 */ /* 0x000fe2000f8e02ff */
[----:B------:R-:W2:Y:S01]  /*288b0*/  LDCU UR72, c[0x0][0x3b0] ;  /* 0x00007600ff4877ac */ /* 0x000ea20008000800 */
[-C--:B---3--:R-:W-:Y:S01]  /*288c0*/  LEA R98, P0, R178, R12.reuse, 0x2 ;  /* 0x0000000cb2627211 */ /* 0x088fe200078010ff */
[----:B------:R3:W-:Y:S01]  /*288d0*/  STL.64 [R1+0x238], R38 ;  /* 0x0002382601007387 */ /* 0x0007e20000100a00 */
[----:B------:R-:W-:Y:S01]  /*288e0*/  IMAD R207, R207, UR59, RZ ;  /* 0x0000003bcfcf7c24 */ /* 0x000fe2000f8e02ff */
[----:B------:R-:W1:Y:S01]  /*288f0*/  LDCU UR70, c[0x0][0x3b0] ;  /* 0x00007600ff4677ac */ /* 0x000e620008000800 */
[----:B------:R-:W-:Y:S01]  /*28900*/  LEA R96, P1, R179, R12, 0x2 ;  /* 0x0000000cb3607211 */ /* 0x000fe200078210ff */
[----:B------:R2:W-:Y:S01]  /*28910*/  STL.64 [R1+0x230], R36 ;  /* 0x0002302401007387 */ /* 0x0005e20000100a00 */
[----:B------:R-:W-:Y:S01]  /*28920*/  LEA.HI.X.SX32 R103, R175, R4, 0x2, P5 ;  /* 0x00000004af677211 */ /* 0x000fe200028f16ff */
[----:B------:R-:W-:Y:S01]  /*28930*/  IMAD R206, R206, UR58, RZ ;  /* 0x0000003acece7c24 */ /* 0x000fe2000f8e02ff */
[----:B----4-:R-:W-:Y:S01]  /*28940*/  LEA R94, P2, R181, R12, 0x2 ;  /* 0x0000000cb55e7211 */ /* 0x010fe200078410ff */
[----:B------:R-:W-:Y:S01]  /*28950*/  IMAD R204, R204, UR57, RZ ;  /* 0x00000039cccc7c24 */ /* 0x000fe2000f8e02ff */
[-C--:B------:R-:W-:Y:S01]  /*28960*/  LEA.HI.X.SX32 R97, R179, R4.reuse, 0x2, P1 ;  /* 0x00000004b3617211 */ /* 0x080fe200008f16ff */
[----:B------:R-:W-:Y:S01]  /*28970*/  IMAD R200, R200, UR55, RZ ;  /* 0x00000037c8c87c24 */ /* 0x000fe2000f8e02ff */
[----:B------:R-:W-:Y:S01]  /*28980*/  LEA.HI.X.SX32 R101, R177, R4, 0x2, P6 ;  /* 0x00000004b1657211 */ /* 0x000fe200030f16ff */
[----:B------:R-:W-:Y:S01]  /*28990*/  IMAD R196, R196, UR51, RZ ;  /* 0x00000033c4c47c24 */ /* 0x000fe2000f8e02ff */
[-C--:B---3--:R-:W-:Y:S01]  /*289a0*/  LEA R38, P3, R182, R12.reuse, 0x2 ;  /* 0x0000000cb6267211 */ /* 0x088fe200078610ff */
[----:B------:R-:W3:Y:S01]  /*289b0*/  LDCU UR69, c[0x0][0x3b0] ;  /* 0x00007600ff4577ac */ /* 0x000ee20008000800 */
[----:B------:R-:W-:-:S02]  /*289c0*/  LEA R236, P5, R184, R12, 0x2 ;  /* 0x0000000cb8ec7211 */ /* 0x000fc400078a10ff */
[-C--:B--2---:R-:W-:Y:S01]  /*289d0*/  LEA R36, P4, R183, R12.reuse, 0x2 ;  /* 0x0000000cb7247211 */ /* 0x084fe200078810ff */
[----:B------:R-:W2:Y:S01]  /*289e0*/  LDCU UR68, c[0x0][0x3b0] ;  /* 0x00007600ff4477ac */ /* 0x000ea20008000800 */
[----:B------:R-:W-:Y:S02]  /*289f0*/  LEA R230, P1, R188, R12, 0x2 ;  /* 0x0000000cbce67211 */ /* 0x000fe400078210ff */
[-C--:B------:R-:W-:Y:S01]  /*28a00*/  LEA.HI.X.SX32 R99, R178, R4.reuse, 0x2, P0 ;  /* 0x00000004b2637211 */ /* 0x080fe200000f16ff */
[----:B------:R-:W4:Y:S01]  /*28a10*/  LDCU UR10, c[0x0][0x3b0] ;  /* 0x00007600ff0a77ac */ /* 0x000f220008000800 */
[----:B------:R-:W-:Y:S02]  /*28a20*/  LEA.HI.X.SX32 R95, R181, R4, 0x2, P2 ;  /* 0x00000004b55f7211 */ /* 0x000fe400010f16ff */
[-C--:B------:R-:W-:Y:S01]  /*28a30*/  LEA R234, P6, R185, R12.reuse, 0x2 ;  /* 0x0000000cb9ea7211 */ /* 0x080fe200078c10ff */
[----:B------:R-:W1:Y:S01]  /*28a40*/  LDCU UR66, c[0x0][0x3b0] ;  /* 0x00007600ff4277ac */ /* 0x000e620008000800 */
[----:B------:R-:W-:-:S02]  /*28a50*/  LEA R232, P0, R187, R12, 0x2 ;  /* 0x0000000cbbe87211 */ /* 0x000fc400078010ff */
[----:B------:R-:W-:Y:S01]  /*28a60*/  LEA R228, P2, R189, R12, 0x2 ;  /* 0x0000000cbde47211 */ /* 0x000fe200078410ff */
[----:B------:R-:W1:Y:S01]  /*28a70*/  LDCU UR11, c[0x0][0x3b0] ;  /* 0x00007600ff0b77ac */ /* 0x000e620008000800 */
[----:B------:R-:W-:Y:S02]  /*28a80*/  LEA.HI.X.SX32 R39, R182, R4, 0x2, P3 ;  /* 0x00000004b6277211 */ /* 0x000fe400018f16ff */
[----:B------:R-:W-:Y:S01]  /*28a90*/  LEA R226, P3, R190, R12, 0x2 ;  /* 0x0000000cbee27211 */ /* 0x000fe200078610ff */
[----:B------:R-:W1:Y:S01]  /*28aa0*/  LDCU UR67, c[0x0][0x3b0] ;  /* 0x00007600ff4377ac */ /* 0x000e620008000800 */
[----:B------:R-:W-:Y:S02]  /*28ab0*/  LEA.HI.X.SX32 R37, R183, R4, 0x2, P4 ;  /* 0x00000004b7257211 */ /* 0x000fe400020f16ff */
[----:B------:R-:W-:Y:S01]  /*28ac0*/  LEA R224, P4, R208, R12, 0x2 ;  /* 0x0000000cd0e07211 */ /* 0x000fe200078810ff */
[----:B------:R-:W1:Y:S01]  /*28ad0*/  LDCU UR65, c[0x0][0x3b0] ;  /* 0x00007600ff4177ac */ /* 0x000e620008000800 */
[----:B------:R-:W-:-:S02]  /*28ae0*/  LEA.HI.X.SX32 R237, R184, R4, 0x2, P5 ;  /* 0x00000004b8ed7211 */ /* 0x000fc400028f16ff */
[----:B------:R-:W-:Y:S01]  /*28af0*/  LEA.HI.X.SX32 R231, R188, R4, 0x2, P1 ;  /* 0x00000004bce77211 */ /* 0x000fe200008f16ff */
[----:B------:R-:W1:Y:S01]  /*28b00*/  LDCU UR64, c[0x0][0x3b0] ;  /* 0x00007600ff4077ac */ /* 0x000e620008000800 */
[-C--:B------:R-:W-:Y:S02]  /*28b10*/  LEA R222, P5, R207, R12.reuse, 0x2 ;  /* 0x0000000ccfde7211 */ /* 0x080fe400078a10ff */
[----:B------:R-:W-:Y:S01]  /*28b20*/  LEA R216, P1, R202, R12, 0x2 ;  /* 0x0000000ccad87211 */ /* 0x000fe200078210ff */
[----:B------:R-:W1:Y:S01]  /*28b30*/  LDCU UR63, c[0x0][0x3b0] ;  /* 0x00007600ff3f77ac */ /* 0x000e620008000800 */
[-C--:B------:R-:W-:Y:S02]  /*28b40*/  LEA.HI.X.SX32 R235, R185, R4.reuse, 0x2, P6 ;  /* 0x00000004b9eb7211 */ /* 0x080fe400030f16ff */
[-C--:B------:R-:W-:Y:S01]  /*28b50*/  LEA.HI.X.SX32 R233, R187, R4.reuse, 0x2, P0 ;  /* 0x00000004bbe97211 */ /* 0x080fe200000f16ff */
[----:B------:R-:W1:Y:S01]  /*28b60*/  LDCU UR62, c[0x0][0x3b0] ;  /* 0x00007600ff3e77ac */ /* 0x000e620008000800 */
[----:B------:R-:W-:-:S02]  /*28b70*/  LEA.HI.X.SX32 R229, R189, R4, 0x2, P2 ;  /* 0x00000004bde57211 */ /* 0x000fc400010f16ff */
[-C--:B------:R-:W-:Y:S01]  /*28b80*/  LEA R220, P6, R206, R12.reuse, 0x2 ;  /* 0x0000000ccedc7211 */ /* 0x080fe200078c10ff */
[----:B------:R-:W1:Y:S01]  /*28b90*/  LDCU UR57, c[0x0][0x3b0] ;  /* 0x00007600ff3977ac */ /* 0x000e620008000800 */
[-C--:B------:R-:W-:Y:S02]  /*28ba0*/  LEA R218, P0, R204, R12.reuse, 0x2 ;  /* 0x0000000cccda7211 */ /* 0x080fe400078010ff */
[----:B------:R-:W-:Y:S01]  /*28bb0*/  LEA R214, P2, R200, R12, 0x2 ;  /* 0x0000000cc8d67211 */ /* 0x000fe200078410ff */
[----:B------:R-:W1:Y:S01]  /*28bc0*/  LDCU UR59, c[0x0][0x3b0] ;  /* 0x00007600ff3b77ac */ /* 0x000e620008000800 */
[----:B------:R-:W-:Y:S02]  /*28bd0*/  LEA.HI.X.SX32 R227, R190, R4, 0x2, P3 ;  /* 0x00000004bee37211 */ /* 0x000fe400018f16ff */
[----:B------:R-:W-:Y:S01]  /*28be0*/  LEA R212, P3, R198, R12, 0x2 ;  /* 0x0000000cc6d47211 */ /* 0x000fe200078610ff */
[----:B------:R-:W1:Y:S01]  /*28bf0*/  LDCU UR58, c[0x0][0x3b0] ;  /* 0x00007600ff3a77ac */ /* 0x000e620008000800 */
[----:B------:R-:W-:-:S02]  /*28c00*/  LEA.HI.X.SX32 R225, R208, R4, 0x2, P4 ;  /* 0x00000004d0e17211 */ /* 0x000fc400020f16ff */
[----:B------:R-:W-:Y:S01]  /*28c10*/  LEA R210, P4, R196, R12, 0x2 ;  /* 0x0000000cc4d27211 */ /* 0x000fe200078810ff */
[----:B------:R-:W1:Y:S01]  /*28c20*/  LDCU UR55, c[0x0][0x3b0] ;  /* 0x00007600ff3777ac */ /* 0x000e620008000800 */
[-C--:B------:R-:W-:Y:S02]  /*28c30*/  LEA.HI.X.SX32 R223, R207, R4.reuse, 0x2, P5 ;  /* 0x00000004cfdf7211 */ /* 0x080fe400028f16ff */
[----:B------:R-:W-:Y:S01]  /*28c40*/  LEA.HI.X.SX32 R217, R202, R4, 0x2, P1 ;  /* 0x00000004cad97211 */ /* 0x000fe200008f16ff */
[----:B------:R-:W-:Y:S01]  /*28c50*/  IMAD R16, R16, UR15, RZ ;  /* 0x0000000f10107c24 */ /* 0x000fe2000f8e02ff */
[-C--:B------:R-:W-:Y:S01]  /*28c60*/  LEA R208, P5, R194, R12.reuse, 0x2 ;  /* 0x0000000cc2d07211 */ /* 0x080fe200078a10ff */
[----:B------:R-:W1:Y:S01]  /*28c70*/  LDCU UR51, c[0x0][0x3b0] ;  /* 0x00007600ff3377ac */ /* 0x000e620008000800 */
[----:B------:R-:W-:Y:S02]  /*28c80*/  LEA R202, P1, R203, R12, 0x2 ;  /* 0x0000000ccbca7211 */ /* 0x000fe400078210ff */
[----:B------:R-:W-:-:S02]  /*28c90*/  LEA.HI.X.SX32 R221, R206, R4, 0x2, P6 ;  /* 0x00000004cedd7211 */ /* 0x000fc400030f16ff */
[-C--:B------:R-:W-:Y:S02]  /*28ca0*/  LEA.HI.X.SX32 R219, R204, R4.reuse, 0x2, P0 ;  /* 0x00000004ccdb7211 */ /* 0x080fe400000f16ff */
[----:B------:R-:W-:Y:S02]  /*28cb0*/  LEA.HI.X.SX32 R215, R200, R4, 0x2, P2 ;  /* 0x00000004c8d77211 */ /* 0x000fe400010f16ff */
[-C--:B------:R-:W-:Y:S02]  /*28cc0*/  LEA R206, P6, R192, R12.reuse, 0x2 ;  /* 0x0000000cc0ce7211 */ /* 0x080fe400078c10ff */
[-C--:B------:R-:W-:Y:S02]  /*28cd0*/  LEA R204, P0, R205, R12.reuse, 0x2 ;  /* 0x0000000ccdcc7211 */ /* 0x080fe400078010ff */
[----:B------:R-:W-:Y:S02]  /*28ce0*/  LEA R200, P2, R201, R12, 0x2 ;  /* 0x0000000cc9c87211 */ /* 0x000fe400078410ff */
[----:B------:R-:W-:-:S02]  /*28cf0*/  LEA.HI.X.SX32 R213, R198, R4, 0x2, P3 ;  /* 0x00000004c6d57211 */ /* 0x000fc400018f16ff */
[----:B------:R-:W-:Y:S02]  /*28d00*/  LEA R198, P3, R199, R12, 0x2 ;  /* 0x0000000cc7c67211 */ /* 0x000fe400078610ff */
[----:B------:R-:W-:Y:S02]  /*28d10*/  LEA.HI.X.SX32 R211, R196, R4, 0x2, P4 ;  /* 0x00000004c4d37211 */ /* 0x000fe400020f16ff */
[----:B------:R-:W-:Y:S02]  /*28d20*/  LEA R196, P4, R197, R12, 0x2 ;  /* 0x0000000cc5c47211 */ /* 0x000fe400078810ff */
[-C--:B------:R-:W-:Y:S02]  /*28d30*/  LEA.HI.X.SX32 R209, R194, R4.reuse, 0x2, P5 ;  /* 0x00000004c2d17211 */ /* 0x080fe400028f16ff */
[----:B------:R-:W-:Y:S02]  /*28d40*/  LEA.HI.X.SX32 R203, R203, R4, 0x2, P1 ;  /* 0x00000004cbcb7211 */ /* 0x000fe400008f16ff */
[----:B------:R-:W-:-:S02]  /*28d50*/  LEA R194, P5, R195, R12, 0x2 ;  /* 0x0000000cc3c27211 */ /* 0x000fc400078a10ff */
[----:B------:R-:W-:Y:S02]  /*28d60*/  LEA R188, P1, R92, R12, 0x2 ;  /* 0x0000000c5cbc7211 */ /* 0x000fe400078210ff */
[-C--:B------:R-:W-:Y:S02]  /*28d70*/  LEA.HI.X.SX32 R207, R192, R4.reuse, 0x2, P6 ;  /* 0x00000004c0cf7211 */ /* 0x080fe400030f16ff */
[-C--:B------:R-:W-:Y:S02]  /*28d80*/  LEA.HI.X.SX32 R205, R205, R4.reuse, 0x2, P0 ;  /* 0x00000004cdcd7211 */ /* 0x080fe400000f16ff */
[----:B------:R-:W-:Y:S02]  /*28d90*/  LEA.HI.X.SX32 R201, R201, R4, 0x2, P2 ;  /* 0x00000004c9c97211 */ /* 0x000fe400010f16ff */
[-C--:B------:R-:W-:Y:S02]  /*28da0*/  LEA R192, P6, R193, R12.reuse, 0x2 ;  /* 0x0000000cc1c07211 */ /* 0x080fe400078c10ff */
[----:B------:R-:W-:-:S02]  /*28db0*/  LEA R190, P0, R191, R12, 0x2 ;  /* 0x0000000cbfbe7211 */ /* 0x000fc400078010ff */
[----:B------:R-:W-:Y:S02]  /*28dc0*/  LEA R186, P2, R91, R12, 0x2 ;  /* 0x0000000c5bba7211 */ /* 0x000fe400078410ff */
[----:B------:R-:W-:Y:S02]  /*28dd0*/  LEA.HI.X.SX32 R199, R199, R4, 0x2, P3 ;  /* 0x00000004c7c77211 */ /* 0x000fe400018f16ff */
[----:B------:R-:W-:Y:S02]  /*28de0*/  LEA R184, P3, R90, R12, 0x2 ;  /* 0x0000000c5ab87211 */ /* 0x000fe400078610ff */
[----:B------:R-:W-:Y:S02]  /*28df0*/  LEA.HI.X.SX32 R197, R197, R4, 0x2, P4 ;  /* 0x00000004c5c57211 */ /* 0x000fe400020f16ff */
[----:B------:R-:W-:Y:S02]  /*28e00*/  LEA R182, P4, R89, R12, 0x2 ;  /* 0x0000000c59b67211 */ /* 0x000fe400078810ff */
[----:B------:R-:W-:-:S02]  /*28e10*/  LEA.HI.X.SX32 R195, R195, R4, 0x2, P5 ;  /* 0x00000004c3c37211 */ /* 0x000fc400028f16ff */
[----:B------:R-:W-:Y:S02]  /*28e20*/  LEA.HI.X.SX32 R189, R92, R4, 0x2, P1 ;  /* 0x000000045cbd7211 */ /* 0x000fe400008f16ff */
[-C--:B------:R-:W-:Y:S02]  /*28e30*/  LEA R180, P5, R88, R12.reuse, 0x2 ;  /* 0x0000000c58b47211 */ /* 0x080fe400078a10ff */
[----:B------:R-:W-:Y:S02]  /*28e40*/  LEA R174, P1, R85, R12, 0x2 ;  /* 0x0000000c55ae7211 */ /* 0x000fe400078210ff */
[-C--:B------:R-:W-:Y:S02]  /*28e50*/  LEA.HI.X.SX32 R193, R193, R4.reuse, 0x2, P6 ;  /* 0x00000004c1c17211 */ /* 0x080fe400030f16ff */
[-C--:B------:R-:W-:Y:S02]  /*28e60*/  LEA.HI.X.SX32 R191, R191, R4.reuse, 0x2, P0 ;  /* 0x00000004bfbf7211 */ /* 0x080fe400000f16ff */
[----:B------:R-:W-:-:S02]  /*28e70*/  LEA.HI.X.SX32 R187, R91, R4, 0x2, P2 ;  /* 0x000000045bbb7211 */ /* 0x000fc400010f16ff */
[-C--:B------:R-:W-:Y:S02]  /*28e80*/  LEA R178, P6, R87, R12.reuse, 0x2 ;  /* 0x0000000c57b27211 */ /* 0x080fe400078c10ff */
[-C--:B------:R-:W-:Y:S02]  /*28e90*/  LEA R176, P0, R86, R12.reuse, 0x2 ;  /* 0x0000000c56b07211 */ /* 0x080fe400078010ff */
[----:B------:R-:W-:Y:S02]  /*28ea0*/  LEA R172, P2, R84, R12, 0x2 ;  /* 0x0000000c54ac7211 */ /* 0x000fe400078410ff */
[----:B------:R-:W-:Y:S02]  /*28eb0*/  LEA.HI.X.SX32 R185, R90, R4, 0x2, P3 ;  /* 0x000000045ab97211 */ /* 0x000fe400018f16ff */
[----:B------:R-:W-:Y:S02]  /*28ec0*/  LEA R170, P3, R83, R12, 0x2 ;  /* 0x0000000c53aa7211 */ /* 0x000fe400078610ff */
[----:B------:R-:W-:-:S02]  /*28ed0*/  LEA.HI.X.SX32 R183, R89, R4, 0x2, P4 ;  /* 0x0000000459b77211 */ /* 0x000fc400020f16ff */
[----:B------:R-:W-:Y:S02]  /*28ee0*/  LEA R168, P4, R82, R12, 0x2 ;  /* 0x0000000c52a87211 */ /* 0x000fe400078810ff */
[-C--:B------:R-:W-:Y:S02]  /*28ef0*/  LEA.HI.X.SX32 R181, R88, R4.reuse, 0x2, P5 ;  /* 0x0000000458b57211 */ /* 0x080fe400028f16ff */
[----:B------:R-:W-:Y:S02]  /*28f00*/  LEA.HI.X.SX32 R175, R85, R4, 0x2, P1 ;  /* 0x0000000455af7211 */ /* 0x000fe400008f16ff */
[-C--:B------:R-:W-:Y:S02]  /*28f10*/  LEA R166, P5, R81, R12.reuse, 0x2 ;  /* 0x0000000c51a67211 */ /* 0x080fe400078a10ff */
        /* <DEDUP_REMOVED lines=14> */
[----:B------:R-:W-:Y:S01]  /*29000*/  LEA R146, P1, R7, R12, 0x2 ;  /* 0x0000000c07927211 */ /* 0x000fe200078210ff */
[----:B------:R-:W-:Y:S01]  /*29010*/  IMAD R17, R17, UR14, RZ ;  /* 0x0000000e11117c24 */ /* 0x000fe2000f8e02ff */
[-C--:B------:R-:W-:Y:S01]  /*29020*/  LEA.HI.X.SX32 R165, R80, R4.reuse, 0x2, P6 ;  /* 0x0000000450a57211 */ /* 0x080fe200030f16ff */
[----:B------:R-:W-:Y:S01]  /*29030*/  IMAD R18, R18, UR13, RZ ;  /* 0x0000000d12127c24 */ /* 0x000fe2000f8e02ff */
[-C--:B------:R-:W-:Y:S01]  /*29040*/  LEA.HI.X.SX32 R163, R78, R4.reuse, 0x2, P0 ;  /* 0x000000044ea37211 */ /* 0x080fe200000f16ff */
[----:B------:R-:W-:Y:S01]  /*29050*/  IMAD R20, R20, UR77, RZ ;  /* 0x0000004d14147c24 */ /* 0x000fe2000f8e02ff */
[----:B------:R-:W-:Y:S01]  /*29060*/  LEA.HI.X.SX32 R159, R54, R4, 0x2, P2 ;  /* 0x00000004369f7211 */ /* 0x000fe200010f16ff */
[----:B------:R-:W-:Y:S01]  /*29070*/  IMAD R21, R21, UR75, RZ ;  /* 0x0000004b15157c24 */ /* 0x000fe2000f8e02ff */
[-C--:B------:R-:W-:Y:S02]  /*29080*/  LEA R150, P6, R135, R12.reuse, 0x2 ;  /* 0x0000000c87967211 */ /* 0x080fe400078c10ff */
[----:B------:R-:W-:-:S02]  /*29090*/  LEA R148, P0, R134, R12, 0x2 ;  /* 0x0000000c86947211 */ /* 0x000fc400078010ff */
[----:B------:R-:W-:Y:S02]  /*290a0*/  LEA R144, P2, R14, R12, 0x2 ;  /* 0x0000000c0e907211 */ /* 0x000fe400078410ff */
[----:B------:R-:W-:Y:S01]  /*290b0*/  LEA.HI.X.SX32 R157, R9, R4, 0x2, P3 ;  /* 0x00000004099d7211 */ /* 0x000fe200018f16ff */
[----:B------:R-:W-:Y:S01]  /*290c0*/  IMAD R22, R22, UR6, RZ ;  /* 0x0000000616167c24 */ /* 0x000fe2000f8e02ff */
[----:B------:R-:W-:Y:S02]  /*290d0*/  LEA R142, P3, R15, R12, 0x2 ;  /* 0x0000000c0f8e7211 */ /* 0x000fe400078610ff */
[----:B------:R-:W-:Y:S01]  /*290e0*/  LEA.HI.X.SX32 R155, R70, R4, 0x2, P4 ;  /* 0x00000004469b7211 */ /* 0x000fe200020f16ff */
[----:B------:R-:W-:Y:S01]  /*290f0*/  IMAD R23, R23, UR74, RZ ;  /* 0x0000004a17177c24 */ /* 0x000fe2000f8e02ff */
[----:B------:R-:W-:Y:S01]  /*29100*/  LEA R140, P4, R8, R12, 0x2 ;  /* 0x0000000c088c7211 */ /* 0x000fe200078810ff */
[----:B------:R-:W-:Y:S01]  /*29110*/  IMAD R26, R26, UR71, RZ ;  /* 0x000000471a1a7c24 */ /* 0x000fe2000f8e02ff */
[----:B------:R-:W-:-:S02]  /*29120*/  LEA.HI.X.SX32 R153, R69, R4, 0x2, P5 ;  /* 0x0000000445997211 */ /* 0x000fc400028f16ff */
[----:B------:R-:W-:Y:S02]  /*29130*/  LEA.HI.X.SX32 R147, R7, R4, 0x2, P1 ;  /* 0x0000000407937211 */ /* 0x000fe400008f16ff */
[-C--:B------:R-:W-:Y:S02]  /*29140*/  LEA R138, P5, R16, R12.reuse, 0x2 ;  /* 0x0000000c108a7211 */ /* 0x080fe400078a10ff */
[----:B------:R-:W-:Y:S01]  /*29150*/  LEA R132, P1, R19, R12, 0x2 ;  /* 0x0000000c13847211 */ /* 0x000fe200078210ff */
[----:B-1----:R-:W-:Y:S01]  /*29160*/  IMAD R24, R24, UR73, RZ ;  /* 0x0000004918187c24 */ /* 0x002fe2000f8e02ff */
[-C--:B------:R-:W-:Y:S01]  /*29170*/  LEA.HI.X.SX32 R151, R135, R4.reuse, 0x2, P6 ;  /* 0x0000000487977211 */ /* 0x080fe200030f16ff */
[----:B------:R-:W-:Y:S01]  /*29180*/  IMAD R25, R25, UR72, RZ ;  /* 0x0000004819197c24 */ /* 0x000fe2000f8e02ff */
[-C--:B------:R-:W-:Y:S01]  /*29190*/  LEA.HI.X.SX32 R149, R134, R4.reuse, 0x2, P0 ;  /* 0x0000000486957211 */ /* 0x080fe200000f16ff */
[----:B------:R-:W-:Y:S01]  /*291a0*/  IMAD R27, R27, UR70, RZ ;  /* 0x000000461b1b7c24 */ /* 0x000fe2000f8e02ff */
[----:B------:R-:W-:Y:S01]  /*291b0*/  LEA.HI.X.SX32 R145, R14, R4, 0x2, P2 ;  /* 0x000000040e917211 */ /* 0x000fe200010f16ff */
[----:B---3--:R-:W-:Y:S01]  /*291c0*/  IMAD R28, R28, UR69, RZ ;  /* 0x000000451c1c7c24 */ /* 0x008fe2000f8e02ff */
[----:B------:R-:W-:-:S02]  /*291d0*/  LEA R136, P6, R17, R12, 0x2 ;  /* 0x0000000c11887211 */ /* 0x000fc400078c10ff */
[-C--:B------:R-:W-:Y:S02]  /*291e0*/  LEA R134, P0, R18, R12.reuse, 0x2 ;  /* 0x0000000c12867211 */ /* 0x080fe400078010ff */
[----:B------:R-:W-:Y:S02]  /*291f0*/  LEA R130, P2, R20, R12, 0x2 ;  /* 0x0000000c14827211 */ /* 0x000fe400078410ff */
[----:B------:R-:W-:Y:S01]  /*29200*/  LEA.HI.X.SX32 R143, R15, R4, 0x2, P3 ;  /* 0x000000040f8f7211 */ /* 0x000fe200018f16ff */
[----:B--2---:R-:W-:Y:S01]  /*29210*/  IMAD R29, R29, UR68, RZ ;  /* 0x000000441d1d7c24 */ /* 0x004fe2000f8e02ff */
[----:B------:R-:W-:Y:S02]  /*29220*/  LEA R128, P3, R21, R12, 0x2 ;  /* 0x0000000c15807211 */ /* 0x000fe400078610ff */
[----:B------:R-:W-:Y:S01]  /*29230*/  LEA.HI.X.SX32 R141, R8, R4, 0x2, P4 ;  /* 0x00000004088d7211 */ /* 0x000fe200020f16ff */
[----:B----4-:R-:W-:Y:S01]  /*29240*/  IMAD R30, R30, UR10, RZ ;  /* 0x0000000a1e1e7c24 */ /* 0x010fe2000f8e02ff */
[----:B------:R-:W-:Y:S01]  /*29250*/  LEA R126, P4, R22, R12, 0x2 ;  /* 0x0000000c167e7211 */ /* 0x000fe200078810ff */
[----:B------:R-:W-:Y:S01]  /*29260*/  IMAD R33, R33, UR66, RZ ;  /* 0x0000004221217c24 */ /* 0x000fe2000f8e02ff */
[----:B------:R-:W-:-:S02]  /*29270*/  LEA.HI.X.SX32 R139, R16, R4, 0x2, P5 ;  /* 0x00000004108b7211 */ /* 0x000fc400028f16ff */
[----:B------:R-:W-:Y:S02]  /*29280*/  LEA.HI.X.SX32 R133, R19, R4, 0x2, P1 ;  /* 0x0000000413857211 */ /* 0x000fe400008f16ff */
[-C--:B------:R-:W-:Y:S02]  /*29290*/  LEA R124, P5, R23, R12.reuse, 0x2 ;  /* 0x0000000c177c7211 */ /* 0x080fe400078a10ff */
        /* <DEDUP_REMOVED lines=8> */
[----:B------:R-:W-:-:S02]  /*29320*/  LEA R122, P6, R24, R12, 0x2 ;  /* 0x0000000c187a7211 */ /* 0x000fc400078c10ff */
[-C--:B------:R-:W-:Y:S02]  /*29330*/  LEA R120, P0, R25, R12.reuse, 0x2 ;  /* 0x0000000c19787211 */ /* 0x080fe400078010ff */
        /* <DEDUP_REMOVED lines=9> */
[----:B------:R-:W-:Y:S01]  /*293d0*/  LEA.HI.X.SX32 R119, R26, R4, 0x2, P1 ;  /* 0x000000041a777211 */ /* 0x000fe200008f16ff */
[----:B------:R1:W-:Y:S01]  /*293e0*/  STL.64 [R1+0x228], R102 ;  /* 0x0002286601007387 */ /* 0x0003e20000100a00 */
[-C--:B------:R-:W-:Y:S02]  /*293f0*/  LEA R110, P5, R30, R12.reuse, 0x2 ;  /* 0x0000000c1e6e7211 */ /* 0x080fe400078a10ff */
[----:B------:R-:W-:Y:S01]  /*29400*/  LEA R104, P1, R33, R12, 0x2 ;  /* 0x0000000c21687211 */ /* 0x000fe200078210ff */
[----:B------:R-:W-:Y:S01]  /*29410*/  IMAD R73, R73, UR59, RZ ;  /* 0x0000003b49497c24 */ /* 0x000fe2000f8e02ff */
[-C--:B------:R-:W-:Y:S01]  /*29420*/  LEA.HI.X.SX32 R123, R24, R4.reuse, 0x2, P6 ;  /* 0x00000004187b7211 */ /* 0x080fe200030f16ff */
[----:B------:R-:W-:Y:S01]  /*29430*/  IMAD R74, R74, UR58, RZ ;  /* 0x0000003a4a4a7c24 */ /* 0x000fe2000f8e02ff */
[-C--:B------:R-:W-:Y:S01]  /*29440*/  LEA.HI.X.SX32 R121, R25, R4.reuse, 0x2, P0 ;  /* 0x0000000419797211 */ /* 0x080fe200000f16ff */
[----:B------:R2:W-:Y:S01]  /*29450*/  STL.64 [R1+0x220], R100 ;  /* 0x0002206401007387 */ /* 0x0005e20000100a00 */
[----:B------:R-:W-:Y:S01]  /*29460*/  LEA.HI.X.SX32 R117, R27, R4, 0x2, P2 ;  /* 0x000000041b757211 */ /* 0x000fe200010f16ff */
[----:B------:R-:W-:Y:S01]  /*29470*/  IMAD R77, R77, UR55, RZ ;  /* 0x000000374d4d7c24 */ /* 0x000fe2000f8e02ff */
[-C--:B------:R-:W-:Y:S01]  /*29480*/  LEA R108, P6, R31, R12.reuse, 0x2 ;  /* 0x0000000c1f6c7211 */ /* 0x080fe200078c10ff */
[----:B------:R3:W-:Y:S01]  /*29490*/  STL.64 [R1+0x218], R98 ;  /* 0x0002186201007387 */ /* 0x0007e20000100a00 */
[----:B------:R-:W-:-:S02]  /*294a0*/  LEA R106, P0, R32, R12, 0x2 ;  /* 0x0000000c206a7211 */ /* 0x000fc400078010ff */
[----:B-1----:R-:W-:Y:S02]  /*294b0*/  LEA R102, P2, R34, R12, 0x2 ;  /* 0x0000000c22667211 */ /* 0x002fe400078410ff */
[-C--:B------:R-:W-:Y:S01]  /*294c0*/  LEA.HI.X.SX32 R115, R28, R4.reuse, 0x2, P3 ;  /* 0x000000041c737211 */ /* 0x080fe200018f16ff */
[----:B------:R1:W-:Y:S01]  /*294d0*/  STL.64 [R1+0x18], R96 ;  /* 0x0000186001007387 */ /* 0x0003e20000100a00 */
[----:B------:R-:W-:Y:S02]  /*294e0*/  LEA.HI.X.SX32 R113, R29, R4, 0x2, P4 ;  /* 0x000000041d717211 */ /* 0x000fe400020f16ff */
[----:B--2---:R-:W-:Y:S01]  /*294f0*/  LEA R100, P3, R35, R12, 0x2 ;  /* 0x0000000c23647211 */ /* 0x004fe200078610ff */
[----:B------:R-:W-:Y:S01]  /*29500*/  IMAD R79, R79, UR51, RZ ;  /* 0x000000334f4f7c24 */ /* 0x000fe2000f8e02ff */
[----:B------:R-:W-:Y:S02]  /*29510*/  LEA.HI.X.SX32 R111, R30, R4, 0x2, P5 ;  /* 0x000000041e6f7211 */ /* 0x000fe400028f16ff */
[----:B---3--:R-:W-:-:S02]  /*29520*/  LEA R98, P4, R71, R12, 0x2 ;  /* 0x0000000c47627211 */ /* 0x008fc400078810ff */
[----:B------:R-:W-:Y:S01]  /*29530*/  LEA.HI.X.SX32 R105, R33, R4, 0x2, P1 ;  /* 0x0000000421697211 */ /* 0x000fe200008f16ff */
[----:B------:R2:W-:Y:S01]  /*29540*/  STL.64 [R1+0x10], R94 ;  /* 0x0000105e01007387 */ /* 0x0005e20000100a00 */
[-C--:B------:R-:W-:Y:S02]  /*29550*/  LEA R90, P1, R75, R12.reuse, 0x2 ;  /* 0x0000000c4b5a7211 */ /* 0x080fe400078210ff */
[----:B-1----:R-:W-:Y:S02]  /*29560*/  LEA R96, P5, R72, R12, 0x2 ;  /* 0x0000000c48607211 */ /* 0x002fe400078a10ff */
[-C--:B------:R-:W-:Y:S02]  /*29570*/  LEA.HI.X.SX32 R109, R31, R4.reuse, 0x2, P6 ;  /* 0x000000041f6d7211 */ /* 0x080fe400030f16ff */
[-C--:B------:R-:W-:Y:S02]  /*29580*/  LEA.HI.X.SX32 R107, R32, R4.reuse, 0x2, P0 ;  /* 0x00000004206b7211 */ /* 0x080fe400000f16ff */
[----:B------:R-:W-:-:S02]  /*29590*/  LEA.HI.X.SX32 R103, R34, R4, 0x2, P2 ;  /* 0x0000000422677211 */ /* 0x000fc400010f16ff */
[-C--:B------:R-:W-:Y:S02]  /*295a0*/  LEA R92, P0, R74, R12.reuse, 0x2 ;  /* 0x0000000c4a5c7211 */ /* 0x080fe400078010ff */
[-C--:B--2---:R-:W-:Y:S02]  /*295b0*/  LEA R94, P6, R73, R12.reuse, 0x2 ;  /* 0x0000000c495e7211 */ /* 0x084fe400078c10ff */
[----:B------:R-:W-:Y:S02]  /*295c0*/  LEA R88, P2, R41, R12, 0x2 ;  /* 0x0000000c29587211 */ /* 0x000fe400078410ff */
[----:B------:R-:W-:Y:S02]  /*295d0*/  LEA.HI.X.SX32 R101, R35, R4, 0x2, P3 ;  /* 0x0000000423657211 */ /* 0x000fe400018f16ff */
[----:B------:R-:W-:Y:S02]  /*295e0*/  LEA R86, P3, R77, R12, 0x2 ;  /* 0x0000000c4d567211 */ /* 0x000fe400078610ff */
[----:B------:R-:W-:Y:S01]  /*295f0*/  LEA.HI.X.SX32 R99, R71, R4, 0x2, P4 ;  /* 0x0000000447637211 */ /* 0x000fe200020f16ff */
[----:B------:R1:W-:Y:S01]  /*29600*/  STL.64 [R1+0x8], R38 ;  /* 0x0000082601007387 */ /* 0x0003e20000100a00 */
[----:B------:R-:W-:-:S02]  /*29610*/  LEA R84, P4, R42, R12, 0x2 ;  /* 0x0000000c2a547211 */ /* 0x000fc400078810ff */
[-C--:B------:R-:W-:Y:S02]  /*29620*/  LEA.HI.X.SX32 R97, R72, R4.reuse, 0x2, P5 ;  /* 0x0000000448617211 */ /* 0x080fe400028f16ff */
[----:B------:R-:W-:Y:S01]  /*29630*/  LEA.HI.X.SX32 R91, R75, R4, 0x2, P1 ;  /* 0x000000044b5b7211 */ /* 0x000fe200008f16ff */
[----:B------:R-:W-:Y:S01]  /*29640*/  STL.64 [R1], R36 ;  /* 0x0000002401007387 */ /* 0x000fe20000100a00 */
[-C--:B------:R-:W-:Y:S02]  /*29650*/  LEA R82, P5, R79, R12.reuse, 0x2 ;  /* 0x0000000c4f527211 */ /* 0x080fe400078a10ff */
[----:B------:R-:W-:Y:S01]  /*29660*/  LEA R76, P1, R45, R12, 0x2 ;  /* 0x0000000c2d4c7211 */ /* 0x000fe200078210ff */
[----:B------:R2:W-:Y:S01]  /*29670*/  STL.64 [R1+0x1778], R236 ;  /* 0x001778ec01007387 */ /* 0x0005e20000100a00 */
[-C--:B------:R-:W-:Y:S02]  /*29680*/  LEA.HI.X.SX32 R95, R73, R4.reuse, 0x2, P6 ;  /* 0x00000004495f7211 */ /* 0x080fe400030f16ff */
[----:B------:R-:W-:-:S02]  /*29690*/  LEA.HI.X.SX32 R93, R74, R4, 0x2, P0 ;  /* 0x000000044a5d7211 */ /* 0x000fc400000f16ff */
[----:B------:R-:W-:Y:S01]  /*296a0*/  LEA.HI.X.SX32 R89, R41, R4, 0x2, P2 ;  /* 0x0000000429597211 */ /* 0x000fe200010f16ff */
[----:B------:R-:W-:Y:S01]  /*296b0*/  STL.64 [R1+0x1780], R234 ;  /* 0x001780ea01007387 */ /* 0x000fe20000100a00 */
[-C--:B------:R-:W-:Y:S01]  /*296c0*/  LEA R80, P6, R43, R12.reuse, 0x2 ;  /* 0x0000000c2b507211 */ /* 0x080fe200078c10ff */
[----:B------:R-:W-:Y:S01]  /*296d0*/  IMAD.MOV.U32 R238, RZ, RZ, R0 ;  /* 0x000000ffffee7224 */ /* 0x000fe200078e0000 */
[----:B------:R-:W-:Y:S02]  /*296e0*/  LEA R74, P2, R46, R12, 0x2 ;  /* 0x0000000c2e4a7211 */ /* 0x000fe400078410ff */
[----:B------:R-:W-:Y:S01]  /*296f0*/  LEA.HI.X.SX32 R87, R77, R4, 0x2, P3 ;  /* 0x000000044d577211 */ /* 0x000fe200018f16ff */
[----:B------:R3:W-:Y:S01]  /*29700*/  STL [R1+0x179c], R232 ;  /* 0x00179ce801007387 */ /* 0x0007e20000100800 */
[-C--:B------:R-:W-:Y:S01]  /*29710*/  LEA R78, P0, R44, R12.reuse, 0x2 ;  /* 0x0000000c2c4e7211 */ /* 0x080fe200078010ff */
[----:B------:R-:W-:Y:S01]  /*29720*/  IMAD.MOV.U32 R0, RZ, RZ, R68 ;  /* 0x000000ffff007224 */ /* 0x000fe200078e0044 */
[----:B------:R-:W-:-:S02]  /*29730*/  LEA R72, P3, R47, R12, 0x2 ;  /* 0x0000000c2f487211 */ /* 0x000fc400078610ff */
[----:B------:R-:W-:Y:S01]  /*29740*/  LEA.HI.X.SX32 R85, R42, R4, 0x2, P4 ;  /* 0x000000042a557211 */ /* 0x000fe200020f16ff */
[----:B-1----:R-:W-:Y:S01]  /*29750*/  IMAD.MOV.U32 R39, RZ, RZ, R52 ;  /* 0x000000ffff277224 */ /* 0x002fe200078e0034 */
[----:B--2---:R-:W-:Y:S02]  /*29760*/  MOV R236, R62 ;  /* 0x0000003e00ec7202 */ /* 0x004fe40000000f00 */
[----:B------:R-:W-:Y:S01]  /*29770*/  LEA R70, P4, R48, R12, 0x2 ;  /* 0x0000000c30467211 */ /* 0x000fe200078810ff */
[----:B---3--:R-:W-:Y:S01]  /*29780*/  IMAD.MOV.U32 R232, RZ, RZ, R59 ;  /* 0x000000ffffe87224 */ /* 0x008fe200078e003b */
[-C--:B------:R-:W-:Y:S02]  /*29790*/  LEA.HI.X.SX32 R83, R79, R4.reuse, 0x2, P5 ;  /* 0x000000044f537211 */ /* 0x080fe400028f16ff */
[----:B------:R-:W-:Y:S01]  /*297a0*/  LEA.HI.X.SX32 R77, R45, R4, 0x2, P1 ;  /* 0x000000042d4d7211 */ /* 0x000fe200008f16ff */
[----:B------:R-:W-:Y:S01]  /*297b0*/  IMAD.MOV.U32 R9, RZ, RZ, R66 ;  /* 0x000000ffff097224 */ /* 0x000fe200078e0042 */
[-C--:B------:R-:W-:Y:S01]  /*297c0*/  LEA R68, P5, R49, R12.reuse, 0x2 ;  /* 0x0000000c31447211 */ /* 0x080fe200078a10ff */
[----:B------:R-:W-:Y:S01]  /*297d0*/  IMAD.MOV.U32 R234, RZ, RZ, R60 ;  /* 0x000000ffffea7224 */ /* 0x000fe200078e003c */
[----:B------:R-:W-:Y:S01]  /*297e0*/  LEA R62, P1, R53, R12, 0x2 ;  /* 0x0000000c353e7211 */ /* 0x000fe200078210ff */
[----:B------:R-:W-:Y:S01]  /*297f0*/  IMAD.MOV.U32 R237, RZ, RZ, R64 ;  /* 0x000000ffffed7224 */ /* 0x000fe200078e0040 */
[-C--:B------:R-:W-:Y:S01]  /*29800*/  LEA.HI.X.SX32 R81, R43, R4.reuse, 0x2, P6 ;  /* 0x000000042b517211 */ /* 0x080fe200030f16ff */
[----:B------:R-:W-:Y:S01]  /*29810*/  IMAD.MOV.U32 R37, RZ, RZ, R58 ;  /* 0x000000ffff257224 */ /* 0x000fe200078e003a */
[----:B------:R-:W-:Y:S01]  /*29820*/  LEA.HI.X.SX32 R75, R46, R4, 0x2, P2 ;  /* 0x000000042e4b7211 */ /* 0x000fe200010f16ff */
[----:B------:R-:W-:Y:S01]  /*29830*/  IMAD.MOV.U32 R38, RZ, RZ, R56 ;  /* 0x000000ffff267224 */ /* 0x000fe200078e0038 */
[----:B------:R-:W-:Y:S01]  /*29840*/  LEA R66, P6, R50, R12, 0x2 ;  /* 0x0000000c32427211 */ /* 0x000fe200078c10ff */
[----:B------:R-:W-:Y:S01]  /*29850*/  STL [R1+0x1798], R233 ;  /* 0x001798e901007387 */ /* 0x000fe20000100800 */
[----:B------:R-:W-:Y:S01]  /*29860*/  LEA.HI.X.SX32 R79, R44, R4, 0x2, P0 ;  /* 0x000000042c4f7211 */ /* 0x000fe200000f16ff */
[----:B------:R-:W-:Y:S01]  /*29870*/  IMAD.MOV.U32 R239, RZ, RZ, R63 ;  /* 0x000000ffffef7224 */ /* 0x000fe200078e003f */
[----:B------:R-:W-:Y:S01]  /*29880*/  LEA R60, P2, R55, R12, 0x2 ;  /* 0x0000000c373c7211 */ /* 0x000fe200078410ff */
[----:B------:R-:W-:Y:S01]  /*29890*/  IMAD.MOV.U32 R235, RZ, RZ, R61 ;  /* 0x000000ffffeb7224 */ /* 0x000fe200078e003d */
[----:B------:R-:W-:Y:S01]  /*298a0*/  LEA.HI.X.SX32 R73, R47, R4, 0x2, P3 ;  /* 0x000000042f497211 */ /* 0x000fe200018f16ff */
[----:B------:R-:W-:Y:S01]  /*298b0*/  STL [R1+0x17a4], R230 ;  /* 0x0017a4e601007387 */ /* 0x000fe20000100800 */
[----:B------:R-:W-:-:S02]  /*298c0*/  LEA R64, P0, R51, R12, 0x2 ;  /* 0x0000000c33407211 */ /* 0x000fc400078010ff */
[----:B------:R-:W-:Y:S02]  /*298d0*/  LEA R58, P3, R57, R12, 0x2 ;  /* 0x0000000c393a7211 */ /* 0x000fe400078610ff */
[----:B------:R-:W-:Y:S01]  /*298e0*/  LEA.HI.X.SX32 R71, R48, R4, 0x2, P4 ;  /* 0x0000000430477211 */ /* 0x000fe200020f16ff */
[----:B------:R-:W-:Y:S01]  /*298f0*/  STL [R1+0x17a0], R231 ;  /* 0x0017a0e701007387 */ /* 0x000fe20000100800 */
[----:B------:R-:W-:Y:S01]  /*29900*/  LEA R56, P4, R240, R12, 0x2 ;  /* 0x0000000cf0387211 */ /* 0x000fe200078810ff */
[----:B------:R-:W-:Y:S01]  /*29910*/  IMAD.MOV.U32 R11, RZ, RZ, R67 ;  /* 0x000000ffff0b7224 */ /* 0x000fe200078e0043 */
[-C--:B------:R-:W-:Y:S02]  /*29920*/  LEA.HI.X.SX32 R69, R49, R4.reuse, 0x2, P5 ;  /* 0x0000000431457211 */ /* 0x080fe400028f16ff */
[----:B------:R-:W-:Y:S01]  /*29930*/  LEA.HI.X.SX32 R63, R53, R4, 0x2, P1 ;  /* 0x00000004353f7211 */ /* 0x000fe200008f16ff */
[----:B------:R-:W-:Y:S01]  /*29940*/  STL.64 [R1+0x17b0], R228 ;  /* 0x0017b0e401007387 */ /* 0x000fe20000100a00 */
[-C--:B------:R-:W-:Y:S01]  /*29950*/  LEA R54, P5, R39, R12.reuse, 0x2 ;  /* 0x0000000c27367211 */ /* 0x080fe200078a10ff */
[----:B------:R-:W-:Y:S01]  /*29960*/  IMAD.MOV.U32 R5, RZ, RZ, R65 ;  /* 0x000000ffff057224 */ /* 0x000fe200078e0041 */
[----:B------:R-:W-:Y:S01]  /*29970*/  LEA R48, P1, R232, R12, 0x2 ;  /* 0x0000000ce8307211 */ /* 0x000fe200078210ff */
[----:B------:R-:W-:Y:S01]  /*29980*/  STL [R1+0x17bc], R226 ;  /* 0x0017bce201007387 */ /* 0x000fe20000100800 */
[----:B------:R-:W-:-:S02]  /*29990*/  LEA.HI.X.SX32 R67, R50, R4, 0x2, P6 ;  /* 0x0000000432437211 */ /* 0x000fc400030f16ff */
[----:B------:R-:W-:Y:S01]  /*299a0*/  LEA.HI.X.SX32 R61, R55, R4, 0x2, P2 ;  /* 0x00000004373d7211 */ /* 0x000fe200010f16ff */
[----:B------:R-:W-:Y:S01]  /*299b0*/  STL [R1+0x17b8], R227 ;  /* 0x0017b8e301007387 */ /* 0x000fe20000100800 */
[----:B------:R-:W-:Y:S02]  /*299c0*/  LEA R52, P6, R38, R12, 0x2 ;  /* 0x0000000c26347211 */ /* 0x000fe400078c10ff */
[----:B------:R-:W-:Y:S02]  /*299d0*/  LEA.HI.X.SX32 R65, R51, R4, 0x2, P0 ;  /* 0x0000000433417211 */ /* 0x000fe400000f16ff */
[----:B------:R-:W-:Y:S02]  /*299e0*/  LEA R46, P2, R234, R12, 0x2 ;  /* 0x0000000cea2e7211 */ /* 0x000fe400078410ff */
[----:B------:R-:W-:Y:S01]  /*299f0*/  LEA.HI.X.SX32 R59, R57, R4, 0x2, P3 ;  /* 0x00000004393b7211 */ /* 0x000fe200018f16ff */
[----:B------:R-:W-:Y:S01]  /*29a00*/  STL [R1+0x17c0], R225 ;  /* 0x0017c0e101007387 */ /* 0x000fe20000100800 */
[----:B------:R-:W-:-:S02]  /*29a10*/  LEA R50, P0, R37, R12, 0x2 ;  /* 0x0000000c25327211 */ /* 0x000fc400078010ff */
[----:B------:R-:W-:Y:S02]  /*29a20*/  LEA R44, P3, R235, R12, 0x2 ;  /* 0x0000000ceb2c7211 */ /* 0x000fe400078610ff */
[----:B------:R-:W-:Y:S01]  /*29a30*/  LEA.HI.X.SX32 R57, R240, R4, 0x2, P4 ;  /* 0x00000004f0397211 */ /* 0x000fe200020f16ff */
[----:B------:R1:W-:Y:S01]  /*29a40*/  STL [R1+0x17e8], R224 ;  /* 0x0017e8e001007387 */ /* 0x0003e20000100800 */
[----:B------:R-:W-:Y:S02]  /*29a50*/  LEA R42, P4, R236, R12, 0x2 ;  /* 0x0000000cec2a7211 */ /* 0x000fe400078810ff */
[-C--:B------:R-:W-:Y:S02]  /*29a60*/  LEA.HI.X.SX32 R55, R39, R4.reuse, 0x2, P5 ;  /* 0x0000000427377211 */ /* 0x080fe400028f16ff */
[----:B------:R-:W-:Y:S01]  /*29a70*/  LEA.HI.X.SX32 R49, R232, R4, 0x2, P1 ;  /* 0x00000004e8317211 */ /* 0x000fe200008f16ff */
[----:B------:R-:W-:Y:S01]  /*29a80*/  STL.64 [R1+0x17c8], R222 ;  /* 0x0017c8de01007387 */ /* 0x000fe20000100a00 */
[----:B------:R-:W-:-:S02]  /*29a90*/  LEA R40, P5, R237, R12, 0x2 ;  /* 0x0000000ced287211 */ /* 0x000fc400078a10ff */
[----:B------:R-:W-:Y:S01]  /*29aa0*/  LEA R34, P1, R2, R12, 0x2 ;  /* 0x0000000c02227211 */ /* 0x000fe200078210ff */
[----:B------:R2:W-:Y:S01]  /*29ab0*/  STL.64 [R1+0x17d0], R220 ;  /* 0x0017d0dc01007387 */ /* 0x0005e20000100a00 */
[-C--:B------:R-:W-:Y:S02]  /*29ac0*/  LEA.HI.X.SX32 R53, R38, R4.reuse, 0x2, P6 ;  /* 0x0000000426357211 */ /* 0x080fe400030f16ff */
[----:B------:R-:W-:Y:S01]  /*29ad0*/  LEA.HI.X.SX32 R47, R234, R4, 0x2, P2 ;  /* 0x00000004ea2f7211 */ /* 0x000fe200010f16ff */
[----:B------:R3:W-:Y:S01]  /*29ae0*/  STL.64 [R1+0x17d8], R218 ;  /* 0x0017d8da01007387 */ /* 0x0007e20000100a00 */
[----:B------:R-:W-:Y:S02]  /*29af0*/  LEA R38, P6, R5, R12, 0x2 ;  /* 0x0000000c05267211 */ /* 0x000fe400078c10ff */
[----:B------:R-:W-:Y:S02]  /*29b00*/  LEA.HI.X.SX32 R51, R37, R4, 0x2, P0 ;  /* 0x0000000425337211 */ /* 0x000fe400000f16ff */
[----:B------:R-:W-:-:S02]  /*29b10*/  LEA R32, P2, R252, R12, 0x2 ;  /* 0x0000000cfc207211 */ /* 0x000fc400078410ff */
[----:B------:R-:W-:Y:S01]  /*29b20*/  LEA.HI.X.SX32 R45, R235, R4, 0x2, P3 ;  /* 0x00000004eb2d7211 */ /* 0x000fe200018f16ff */
[----:B------:R-:W-:Y:S01]  /*29b30*/  STL.64 [R1+0x17e0], R216 ;  /* 0x0017e0d801007387 */ /* 0x000fe20000100a00 */
[-C--:B------:R-:W-:Y:S02]  /*29b40*/  LEA R36, P0, R238, R12.reuse, 0x2 ;  /* 0x0000000cee247211 */ /* 0x080fe400078010ff */
[----:B------:R-:W-:Y:S02]  /*29b50*/  LEA R30, P3, R251, R12, 0x2 ;  /* 0x0000000cfb1e7211 */ /* 0x000fe400078610ff */
[----:B------:R-:W-:Y:S02]  /*29b60*/  LEA.HI.X.SX32 R43, R236, R4, 0x2, P4 ;  /* 0x00000004ec2b7211 */ /* 0x000fe400020f16ff */
[----:B------:R-:W-:Y:S02]  /*29b70*/  LEA R28, P4, R250, R12, 0x2 ;  /* 0x0000000cfa1c7211 */ /* 0x000fe400078810ff */
[----:B------:R-:W-:-:S02]  /*29b80*/  LEA.HI.X.SX32 R41, R237, R4, 0x2, P5 ;  /* 0x00000004ed297211 */ /* 0x000fc400028f16ff */
[----:B------:R-:W-:Y:S02]  /*29b90*/  LEA.HI.X.SX32 R35, R2, R4, 0x2, P1 ;  /* 0x0000000402237211 */ /* 0x000fe400008f16ff */
[----:B------:R-:W-:Y:S01]  /*29ba0*/  LEA R26, P5, R249, R12, 0x2 ;  /* 0x0000000cf91a7211 */ /* 0x000fe200078a10ff */
[----:B------:R-:W4:Y:S01]  /*29bb0*/  LDL.LU R2, [R1+0x181c] ;  /* 0x00181c0001027983 */ /* 0x000f220000300800 */
[-C--:B------:R-:W-:Y:S02]  /*29bc0*/  LEA.HI.X.SX32 R39, R5, R4.reuse, 0x2, P6 ;  /* 0x0000000405277211 */ /* 0x080fe400030f16ff */
[----:B------:R-:W-:Y:S01]  /*29bd0*/  LEA.HI.X.SX32 R33, R252, R4, 0x2, P2 ;  /* 0x00000004fc217211 */ /* 0x000fe200010f16ff */
[----:B------:R-:W1:Y:S01]  /*29be0*/  LDL.LU R235, [R1+0xa8] ;  /* 0x0000a80001eb7983 */ /* 0x000e620000300800 */
[----:B------:R-:W-:Y:S02]  /*29bf0*/  LEA R24, P6, R247, R12, 0x2 ;  /* 0x0000000cf7187211 */ /* 0x000fe400078c10ff */
[-C--:B------:R-:W-:Y:S01]  /*29c00*/  LEA.HI.X.SX32 R37, R238, R4.reuse, 0x2, P0 ;  /* 0x00000004ee257211 */ /* 0x080fe200000f16ff */
[----:B------:R-:W2:Y:S01]  /*29c10*/  LDL.LU R252, [R1+0x1818] ;  /* 0x0018180001fc7983 */ /* 0x000ea20000300800 */
[----:B------:R-:W-:-:S02]  /*29c20*/  LEA.HI.X.SX32 R31, R251, R4, 0x2, P3 ;  /* 0x00000004fb1f7211 */ /* 0x000fc400018f16ff */
[----:B------:R-:W-:Y:S01]  /*29c30*/  LEA R22, P0, R246, R12, 0x2 ;  /* 0x0000000cf6167211 */ /* 0x000fe200078010ff */
[----:B------:R-:W2:Y:S01]  /*29c40*/  LDL.LU R251, [R1+0x1814] ;  /* 0x0018140001fb7983 */ /* 0x000ea20000300800 */
[----:B------:R-:W-:Y:S01]  /*29c50*/  LEA.HI.X.SX32 R29, R250, R4, 0x2, P4 ;  /* 0x00000004fa1d7211 */ /* 0x000fe200020f16ff */
[----:B------:R-:W-:Y:S01]  /*29c60*/  IMAD R8, R6, 0x2, R248 ;  /* 0x0000000206087824 */ /* 0x000fe200078e02f8 */
[----:B------:R-:W-:Y:S01]  /*29c70*/  LEA R20, P1, R245, R12, 0x2 ;  /* 0x0000000cf5147211 */ /* 0x000fe200078210ff */
[----:B------:R-:W2:Y:S01]  /*29c80*/  LDL.LU R250, [R1+0x1810] ;  /* 0x0018100001fa7983 */ /* 0x000ea20000300800 */
[----:B------:R-:W-:Y:S02]  /*29c90*/  LEA.HI.X.SX32 R27, R249, R4, 0x2, P5 ;  /* 0x00000004f91b7211 */ /* 0x000fe400028f16ff */
[-C--:B------:R-:W-:Y:S01]  /*29ca0*/  LEA R18, P2, R244, R12.reuse, 0x2 ;  /* 0x0000000cf4127211 */ /* 0x080fe200078410ff */
[----:B------:R-:W2:Y:S01]  /*29cb0*/  LDL.LU R249, [R1+0x180c] ;  /* 0x00180c0001f97983 */ /* 0x000ea20000300800 */
[----:B------:R-:W-:-:S02]  /*29cc0*/  LEA R16, P3, R241, R12, 0x2 ;  /* 0x0000000cf1107211 */ /* 0x000fc400078610ff */
[-C--:B------:R-:W-:Y:S01]  /*29cd0*/  LEA.HI.X.SX32 R25, R247, R4.reuse, 0x2, P6 ;  /* 0x00000004f7197211 */ /* 0x080fe200030f16ff */
[----:B------:R-:W2:Y:S01]  /*29ce0*/  LDL.LU R248, [R1+0x1808] ;  /* 0x0018080001f87983 */ /* 0x000ea20000300800 */
[-C--:B------:R-:W-:Y:S02]  /*29cf0*/  LEA.HI.X.SX32 R23, R246, R4.reuse, 0x2, P0 ;  /* 0x00000004f6177211 */ /* 0x080fe400000f16ff */
[-C--:B------:R-:W-:Y:S01]  /*29d00*/  LEA.HI.X.SX32 R21, R245, R4.reuse, 0x2, P1 ;  /* 0x00000004f5157211 */ /* 0x080fe200008f16ff */
[----:B------:R-:W2:Y:S01]  /*29d10*/  LDL.LU R247, [R1+0x1804] ;  /* 0x0018040001f77983 */ /* 0x000ea20000300800 */
[----:B------:R-:W-:-:S03]  /*29d20*/  LEA.HI.X.SX32 R19, R244, R4, 0x2, P2 ;  /* 0x00000004f4137211 */ /* 0x000fc600010f16ff */
[----:B------:R-:W2:Y:S01]  /*29d30*/  LDL.LU R246, [R1+0x1800] ;  /* 0x0018000001f67983 */ /* 0x000ea20000300800 */
[----:B------:R-:W-:-:S03]  /*29d40*/  LEA.HI.X.SX32 R17, R241, R4, 0x2, P3 ;  /* 0x00000004f1117211 */ /* 0x000fc600018f16ff */
[----:B------:R-:W2:Y:S04]  /*29d50*/  LDL.LU R245, [R1+0x17fc] ;  /* 0x0017fc0001f57983 */ /* 0x000ea80000300800 */
[----:B------:R-:W2:Y:S04]  /*29d60*/  LDL.LU R244, [R1+0x17f8] ;  /* 0x0017f80001f47983 */ /* 0x000ea80000300800 */
[----:B------:R-:W2:Y:S01]  /*29d70*/  LDL.LU R241, [R1+0x17f4] ;  /* 0x0017f40001f17983 */ /* 0x000ea20000300800 */
[-C--:B------:R-:W-:Y:S02]  /*29d80*/  LEA R14, P4, R243, R12.reuse, 0x2 ;  /* 0x0000000cf30e7211 */ /* 0x080fe400078810ff */
[----:B------:R-:W-:Y:S01]  /*29d90*/  LEA R12, P5, R242, R12, 0x2 ;  /* 0x0000000cf20c7211 */ /* 0x000fe200078a10ff */
[----:B------:R-:W-:Y:S01]  /*29da0*/  IMAD R240, R13, UR5, RZ ;  /* 0x000000050df07c24 */ /* 0x000fe2000f8e02ff */
[----:B------:R-:W-:-:S02]  /*29db0*/  LEA.HI.X.SX32 R15, R243, R4, 0x2, P4 ;  /* 0x00000004f30f7211 */ /* 0x000fc400020f16ff */
[----:B------:R-:W3:Y:S01]  /*29dc0*/  LDL.LU R243, [R1+0x17f0] ;  /* 0x0017f00001f37983 */ /* 0x000ee20000300800 */
[----:B------:R-:W-:-:S03]  /*29dd0*/  LEA.HI.X.SX32 R13, R242, R4, 0x2, P5 ;  /* 0x00000004f20d7211 */ /* 0x000fc600028f16ff */
[----:B------:R-:W3:Y:S01]  /*29de0*/  LDL.LU R242, [R1+0x17ec] ;  /* 0x0017ec0001f27983 */ /* 0x000ee20000300800 */
[----:B------:R-:W-:Y:S02]  /*29df0*/  IMAD.MOV.U32 R237, RZ, RZ, R239 ;  /* 0x000000ffffed7224 */ /* 0x000fe400078e00ef */
[----:B------:R-:W-:Y:S02]  /*29e00*/  IMAD.MOV.U32 R239, RZ, RZ, R11 ;  /* 0x000000ffffef7224 */ /* 0x000fe400078e000b */
[----:B------:R-:W-:Y:S01]  /*29e10*/  IMAD.MOV.U32 R11, RZ, RZ, R0 ;  /* 0x000000ffff0b7224 */ /* 0x000fe200078e0000 */
[----:B------:R-:W-:-:S04]  /*29e20*/  LEA R5, P0, R240, UR8, 0x2 ;  /* 0x00000008f0057c11 */ /* 0x000fc8000f8010ff */
[----:B------:R-:W-:Y:S01]  /*29e30*/  LEA.HI.X.SX32 R4, R240, UR9, 0x2, P0 ;  /* 0x00000009f0047c11 */ /* 0x000fe200080f16ff */
[----:B----4-:R-:W-:-:S04]  /*29e40*/  IMAD R238, R6, 0x2, R2 ;  /* 0x0000000206ee7824 */ /* 0x010fc800078e0202 */
[----:B------:R-:W-:-:S04]  /*29e50*/  IMAD R238, R6, 0x2, R238 ;  /* 0x0000000206ee7824 */ /* 0x000fc800078e02ee */
[----:B------:R-:W-:-:S04]  /*29e60*/  IMAD R238, R6, 0x2, R238 ;  /* 0x0000000206ee7824 */ /* 0x000fc800078e02ee */
[----:B------:R-:W-:Y:S01]  /*29e70*/  IMAD.MOV.U32 R236, RZ, RZ, R238 ;  /* 0x000000ffffec7224 */ /* 0x000fe200078e00ee */
[----:B-1----:R-:W-:-:S04]  /*29e80*/  LEA R224, P2, R235, R5, 0x2 ;  /* 0x00000005ebe07211 */ /* 0x002fc800078410ff */
[----:B------:R-:W-:Y:S01]  /*29e90*/  LEA.HI.X.SX32 R225, R235, R4, 0x2, P2 ;  /* 0x00000004ebe17211 */ /* 0x000fe200010f16ff */
[C---:B--2---:R-:W-:Y:S01]  /*29ea0*/  IMAD R0, R6.reuse, 0x2, R241 ;  /* 0x0000000206007824 */ /* 0x044fe200078e02f1 */
[----:B------:R-:W-:-:S03]  /*29eb0*/  LEA R238, R6, R241, 0x1 ;  /* 0x000000f106ee7211 */ /* 0x000fc600078e08ff */
[----:B------:R-:W-:Y:S01]  /*29ec0*/  IMAD R0, R6, 0x2, R0 ;  /* 0x0000000206007824 */ /* 0x000fe200078e0200 */
[----:B------:R-:W-:-:S04]  /*29ed0*/  LEA R226, P6, R238, R5, 0x2 ;  /* 0x00000005eee27211 */ /* 0x000fc800078c10ff */
[-C--:B------:R-:W-:Y:S02]  /*29ee0*/  LEA R220, P0, R0, R5.reuse, 0x2 ;  /* 0x0000000500dc7211 */ /* 0x080fe400078010ff */
[-C--:B------:R-:W-:Y:S02]  /*29ef0*/  LEA.HI.X.SX32 R227, R238, R4.reuse, 0x2, P6 ;  /* 0x00000004eee37211 */ /* 0x080fe400030f16ff */
[-C--:B---3--:R-:W-:Y:S01]  /*29f00*/  LEA R222, P5, R242, R5.reuse, 0x2 ;  /* 0x00000005f2de7211 */ /* 0x088fe200078a10ff */
[----:B------:R-:W2:Y:S01]  /*29f10*/  LDL.LU R238, [R1+0x24] ;  /* 0x0000240001ee7983 */ /* 0x000ea20000300800 */
[-C--:B------:R-:W-:Y:S02]  /*29f20*/  LEA.HI.X.SX32 R221, R0, R4.reuse, 0x2, P0 ;  /* 0x0000000400dd7211 */ /* 0x080fe400000f16ff */
[----:B------:R-:W-:Y:S01]  /*29f30*/  LEA.HI.X.SX32 R223, R242, R4, 0x2, P5 ;  /* 0x00000004f2df7211 */ /* 0x000fe200028f16ff */
[----:B------:R1:W-:Y:S01]  /*29f40*/  STL.64 [R1+0x210], R226 ;  /* 0x000210e201007387 */ /* 0x0003e20000100a00 */
[----:B------:R-:W-:-:S03]  /*29f50*/  LEA R218, P4, R243, R5, 0x2 ;  /* 0x00000005f3da7211 */ /* 0x000fc600078810ff */
[----:B------:R-:W3:Y:S04]  /*29f60*/  LDL.LU R0, [R1+0x2c] ;  /* 0x00002c0001007983 */ /* 0x000ee80000300800 */
[----:B------:R-:W-:Y:S01]  /*29f70*/  STL.64 [R1+0x208], R220 ;  /* 0x000208dc01007387 */ /* 0x000fe20000100a00 */
[----:B------:R-:W-:-:S03]  /*29f80*/  LEA.HI.X.SX32 R219, R243, R4, 0x2, P4 ;  /* 0x00000004f3db7211 */ /* 0x000fc600020f16ff */
[----:B------:R-:W-:Y:S04]  /*29f90*/  STL.64 [R1+0x200], R224 ;  /* 0x000200e001007387 */ /* 0x000fe80000100a00 */
[----:B------:R-:W4:Y:S04]  /*29fa0*/  LDL.LU R242, [R1+0x30] ;  /* 0x0000300001f27983 */ /* 0x000f280000300800 */
[----:B-1----:R-:W4:Y:S04]  /*29fb0*/  LDL.LU R227, [R1+0x34] ;  /* 0x0000340001e37983 */ /* 0x002f280000300800 */
[----:B------:R-:W-:Y:S04]  /*29fc0*/  STL.64 [R1+0x1f8], R222 ;  /* 0x0001f8de01007387 */ /* 0x000fe80000100a00 */
[----:B------:R-:W4:Y:S01]  /*29fd0*/  LDL.LU R243, [R1+0x28] ;  /* 0x0000280001f37983 */ /* 0x000f220000300800 */
[----:B------:R-:W-:-:S03]  /*29fe0*/  LEA R232, P3, R244, R5, 0x2 ;  /* 0x00000005f4e87211 */ /* 0x000fc600078610ff */
[----:B------:R-:W4:Y:S01]  /*29ff0*/  LDL.LU R234, [R1+0x38] ;  /* 0x0000380001ea7983 */ /* 0x000f220000300800 */
[----:B------:R-:W-:Y:S01]  /*2a000*/  LEA.HI.X.SX32 R233, R244, R4, 0x2, P3 ;  /* 0x00000004f4e97211 */ /* 0x000fe200018f16ff */
[----:B------:R-:W-:Y:S02]  /*2a010*/  IMAD.MOV.U32 R235, RZ, RZ, R3 ;  /* 0x000000ffffeb7224 */ /* 0x000fe400078e0003 */
[----:B------:R-:W-:Y:S04]  /*2a020*/  STL.64 [R1+0x1f0], R218 ;  /* 0x0001f0da01007387 */ /* 0x000fe80000100a00 */
[----:B------:R1:W-:Y:S04]  /*2a030*/  STL.64 [R1+0x1e8], R232 ;  /* 0x0001e8e801007387 */ /* 0x0003e80000100a00 */
[----:B------:R-:W4:Y:S01]  /*2a040*/  LDL.LU R3, [R1+0x3c] ;  /* 0x00003c0001037983 */ /* 0x000f220000300800 */
[----:B------:R-:W-:-:S04]  /*2a050*/  LEA R240, P1, R241, R5, 0x2 ;  /* 0x00000005f1f07211 */ /* 0x000fc800078210ff */
[-C--:B------:R-:W-:Y:S01]  /*2a060*/  LEA.HI.X.SX32 R241, R241, R4.reuse, 0x2, P1 ;  /* 0x00000004f1f17211 */ /* 0x080fe200008f16ff */
[----:B-1----:R-:W4:Y:S01]  /*2a070*/  LDL.LU R232, [R1+0x40] ;  /* 0x0000400001e87983 */ /* 0x002f220000300800 */
[CC--:B------:R-:W-:Y:S02]  /*2a080*/  LEA R228, P1, R245.reuse, R5.reuse, 0x2 ;  /* 0x00000005f5e47211 */ /* 0x0c0fe400078210ff */
[----:B------:R-:W-:Y:S01]  /*2a090*/  LEA R216, P3, R250, R5, 0x2 ;  /* 0x00000005fad87211 */ /* 0x000fe200078610ff */
[----:B------:R-:W4:Y:S01]  /*2a0a0*/  LDL.LU R233, [R1+0x44] ;  /* 0x0000440001e97983 */ /* 0x000f220000300800 */
[----:B------:R-:W-:Y:S01]  /*2a0b0*/  LEA.HI.X.SX32 R229, R245, R4, 0x2, P1 ;  /* 0x00000004f5e57211 */ /* 0x000fe200008f16ff */
[----:B------:R-:W-:Y:S02]  /*2a0c0*/  IMAD.MOV.U32 R244, RZ, RZ, R239 ;  /* 0x000000fffff47224 */ /* 0x000fe400078e00ef */
[----:B------:R-:W-:Y:S01]  /*2a0d0*/  STL [R1+0x1b8], R216 ;  /* 0x0001b8d801007387 */ /* 0x000fe20000100800 */
[----:B------:R-:W-:-:S03]  /*2a0e0*/  IMAD.MOV.U32 R239, RZ, RZ, R11 ;  /* 0x000000ffffef7224 */ /* 0x000fc600078e000b */
[----:B------:R-:W-:Y:S04]  /*2a0f0*/  STL.64 [R1+0x1e0], R228 ;  /* 0x0001e0e401007387 */ /* 0x000fe80000100a00 */
[----:B------:R-:W4:Y:S01]  /*2a100*/  LDL.LU R11, [R1+0x48] ;  /* 0x00004800010b7983 */ /* 0x000f220000300800 */
[----:B------:R-:W-:-:S03]  /*2a110*/  IMAD.MOV.U32 R245, RZ, RZ, R9 ;  /* 0x000000fffff57224 */ /* 0x000fc600078e0009 */
[----:B------:R-:W4:Y:S01]  /*2a120*/  LDL.LU R9, [R1+0x4c] ;  /* 0x00004c0001097983 */ /* 0x000f220000300800 */
[CC--:B------:R-:W-:Y:S02]  /*2a130*/  LEA R220, P0, R246.reuse, R5.reuse, 0x2 ;  /* 0x00000005f6dc7211 */ /* 0x0c0fe400078010ff */
[CC--:B------:R-:W-:Y:S02]  /*2a140*/  LEA R224, P2, R247.reuse, R5.reuse, 0x2 ;  /* 0x00000005f7e07211 */ /* 0x0c0fe400078410ff */
[-C--:B------:R-:W-:Y:S02]  /*2a150*/  LEA.HI.X.SX32 R221, R246, R4.reuse, 0x2, P0 ;  /* 0x00000004f6dd7211 */ /* 0x080fe400000f16ff */
[-C--:B------:R-:W-:Y:S01]  /*2a160*/  LEA.HI.X.SX32 R225, R247, R4.reuse, 0x2, P2 ;  /* 0x00000004f7e17211 */ /* 0x080fe200010f16ff */
[----:B------:R-:W-:Y:S01]  /*2a170*/  IMAD.MOV.U32 R231, RZ, RZ, R237 ;  /* 0x000000ffffe77224 */ /* 0x000fe200078e00ed */
[CC--:B------:R-:W-:Y:S01]  /*2a180*/  LEA R222, P5, R248.reuse, R5.reuse, 0x2 ;  /* 0x00000005f8de7211 */ /* 0x0c0fe200078a10ff */
[----:B------:R-:W-:Y:S01]  /*2a190*/  IMAD.U32 R237, RZ, RZ, UR60 ;  /* 0x0000003cffed7e24 */ /* 0x000fe2000f8e00ff */
[----:B------:R-:W-:Y:S01]  /*2a1a0*/  LEA R218, P4, R249, R5, 0x2 ;  /* 0x00000005f9da7211 */ /* 0x000fe200078810ff */
[----:B------:R-:W-:Y:S01]  /*2a1b0*/  STL.64 [R1+0x1d8], R220 ;  /* 0x0001d8dc01007387 */ /* 0x000fe20000100a00 */
[----:B------:R-:W-:Y:S01]  /*2a1c0*/  IMAD.MOV.U32 R246, RZ, RZ, R216 ;  /* 0x000000fffff67224 */ /* 0x000fe200078e00d8 */
[-C--:B------:R-:W-:Y:S01]  /*2a1d0*/  LEA.HI.X.SX32 R223, R248, R4.reuse, 0x2, P5 ;  /* 0x00000004f8df7211 */ /* 0x080fe200028f16ff */
[----:B------:R-:W-:Y:S01]  /*2a1e0*/  IMAD.MOV.U32 R247, RZ, RZ, R217 ;  /* 0x000000fffff77224 */ /* 0x000fe200078e00d9 */
[----:B------:R1:W-:Y:S01]  /*2a1f0*/  STL.64 [R1+0x1d0], R224 ;  /* 0x0001d0e001007387 */ /* 0x0003e20000100a00 */
[----:B------:R-:W-:Y:S01]  /*2a200*/  IMAD R237, R237, 0x2, R252 ;  /* 0x00000002eded7824 */ /* 0x000fe200078e02fc */
[----:B------:R-:W-:Y:S01]  /*2a210*/  LEA.HI.X.SX32 R219, R249, R4, 0x2, P4 ;  /* 0x00000004f9db7211 */ /* 0x000fe200020f16ff */
[----:B------:R-:W-:-:S03]  /*2a220*/  IMAD.MOV.U32 R230, RZ, RZ, R236 ;  /* 0x000000ffffe67224 */ /* 0x000fc600078e00ec */
[----:B------:R-:W-:Y:S01]  /*2a230*/  LEA R236, P2, R237, R5, 0x2 ;  /* 0x00000005edec7211 */ /* 0x000fe200078410ff */
[----:B-1----:R1:W5:Y:S04]  /*2a240*/  LDL.LU R224, [R1+0x17e8] ;  /* 0x0017e80001e07983 */ /* 0x0023680000300800 */
[----:B------:R1:W5:Y:S04]  /*2a250*/  LDL.LU.64 R216, [R1+0x17e0] ;  /* 0x0017e00001d87983 */ /* 0x0003680000300a00 */
[----:B------:R-:W4:Y:S01]  /*2a260*/  LDL.LU R225, [R1+0x50] ;  /* 0x0000500001e17983 */ /* 0x000f220000300800 */
[----:B------:R-:W-:-:S03]  /*2a270*/  IMAD.U32 R237, RZ, RZ, UR60 ;  /* 0x0000003cffed7e24 */ /* 0x000fc6000f8e00ff */
[----:B------:R-:W-:Y:S01]  /*2a280*/  STL.64 [R1+0x1c8], R222 ;  /* 0x0001c8de01007387 */ /* 0x000fe20000100a00 */
[----:B------:R-:W-:-:S03]  /*2a290*/  LEA R228, P1, R251, R5, 0x2 ;  /* 0x00000005fbe47211 */ /* 0x000fc600078210ff */
[----:B------:R1:W-:Y:S01]  /*2a2a0*/  STL.64 [R1+0x1c0], R218 ;  /* 0x0001c0da01007387 */ /* 0x0003e20000100a00 */
[----:B------:R-:W-:Y:S01]  /*2a2b0*/  LEA R220, P0, R252, R5, 0x2 ;  /* 0x00000005fcdc7211 */ /* 0x000fe200078010ff */
[----:B------:R-:W-:Y:S01]  /*2a2c0*/  IMAD.MOV.U32 R249, RZ, RZ, R247 ;  /* 0x000000fffff97224 */ /* 0x000fe200078e00f7 */
[----:B------:R-:W-:Y:S02]  /*2a2d0*/  LEA.HI.X.SX32 R249, R250, R4, 0x2, P3 ;  /* 0x00000004faf97211 */ /* 0x000fe400018f16ff */
[----:B------:R-:W-:Y:S02]  /*2a2e0*/  LEA R237, R237, R252, 0x1 ;  /* 0x000000fceded7211 */ /* 0x000fe400078e08ff */
[-C--:B------:R-:W-:Y:S01]  /*2a2f0*/  LEA.HI.X.SX32 R229, R251, R4.reuse, 0x2, P1 ;  /* 0x00000004fbe57211 */ /* 0x080fe200008f16ff */
[----:B-1----:R1:W5:Y:S04]  /*2a300*/  LDL.LU.64 R218, [R1+0x17d8] ;  /* 0x0017d80001da7983 */ /* 0x0023680000300a00 */
[----:B------:R-:W4:Y:S01]  /*2a310*/  LDL.LU R226, [R1+0x54] ;  /* 0x0000540001e27983 */ /* 0x000f220000300800 */
[-C--:B------:R-:W-:Y:S01]  /*2a320*/  LEA.HI.X.SX32 R221, R252, R4.reuse, 0x2, P0 ;  /* 0x00000004fcdd7211 */ /* 0x080fe200000f16ff */
[----:B------:R-:W-:Y:S01]  /*2a330*/  IMAD.MOV.U32 R248, RZ, RZ, R246 ;  /* 0x000000fffff87224 */ /* 0x000fe200078e00f6 */
[----:B------:R-:W-:Y:S01]  /*2a340*/  LEA.HI.X.SX32 R237, R237, R4, 0x2, P2 ;  /* 0x00000004eded7211 */ /* 0x000fe200010f16ff */
[----:B------:R-:W-:Y:S04]  /*2a350*/  STL [R1+0x1bc], R249 ;  /* 0x0001bcf901007387 */ /* 0x000fe80000100800 */
[----:B------:R-:W-:Y:S04]  /*2a360*/  STL.64 [R1+0x1b0], R228 ;  /* 0x0001b0e401007387 */ /* 0x000fe80000100a00 */
[----:B------:R1:W-:Y:S01]  /*2a370*/  STL.64 [R1+0x1a8], R220 ;  /* 0x0001a8dc01007387 */ /* 0x0003e20000100a00 */
[----:B------:R-:W-:-:S03]  /*2a380*/  IMAD.MOV.U32 R252, RZ, RZ, R244 ;  /* 0x000000fffffc7224 */ /* 0x000fc600078e00f4 */
[----:B-1----:R1:W5:Y:S04]  /*2a390*/  LDL.LU.64 R220, [R1+0x17d0] ;  /* 0x0017d00001dc7983 */ /* 0x0023680000300a00 */
[----:B------:R1:W-:Y:S01]  /*2a3a0*/  STL.64 [R1+0x1a0], R236 ;  /* 0x0001a0ec01007387 */ /* 0x0003e20000100a00 */
[----:B------:R-:W-:Y:S02]  /*2a3b0*/  IMAD.MOV.U32 R229, RZ, RZ, R245 ;  /* 0x000000ffffe57224 */ /* 0x000fe400078e00f5 */
[----:B-1----:R-:W-:Y:S02]  /*2a3c0*/  IMAD.MOV.U32 R237, RZ, RZ, R235 ;  /* 0x000000ffffed7224 */ /* 0x002fe400078e00eb */
[----:B------:R-:W-:Y:S01]  /*2a3d0*/  IMAD.MOV.U32 R235, RZ, RZ, R239 ;  /* 0x000000ffffeb7224 */ /* 0x000fe200078e00ef */
[----:B--2---:R-:W-:-:S04]  /*2a3e0*/  LEA R222, P5, R238, R5, 0x2 ;  /* 0x00000005eede7211 */ /* 0x004fc800078a10ff */
[----:B------:R-:W-:Y:S02]  /*2a3f0*/  LEA.HI.X.SX32 R223, R238, R4, 0x2, P5 ;  /* 0x00000004eedf7211 */ /* 0x000fe400028f16ff */
[----:B---3--:R-:W-:-:S03]  /*2a400*/  LEA R248, P3, R0, R5, 0x2 ;  /* 0x0000000500f87211 */ /* 0x008fc600078610ff */
[----:B------:R1:W-:Y:S01]  /*2a410*/  STL.64 [R1+0x198], R222 ;  /* 0x000198de01007387 */ /* 0x0003e20000100a00 */
[----:B------:R-:W-:-:S03]  /*2a420*/  LEA.HI.X.SX32 R249, R0, R4, 0x2, P3 ;  /* 0x0000000400f97211 */ /* 0x000fc600018f16ff */
[----:B-1----:R1:W5:Y:S01]  /*2a430*/  LDL.LU.64 R222, [R1+0x17c8] ;  /* 0x0017c80001de7983 */ /* 0x0023620000300a00 */
[----:B----4-:R-:W-:-:S03]  /*2a440*/  LEA R228, P1, R242, R5, 0x2 ;  /* 0x00000005f2e47211 */ /* 0x010fc600078210ff */
[----:B------:R-:W2:Y:S01]  /*2a450*/  LDL.LU R250, [R1+0x60] ;  /* 0x0000600001fa7983 */ /* 0x000ea20000300800 */
[----:B------:R-:W-:-:S04]  /*2a460*/  LEA R246, P4, R243, R5, 0x2 ;  /* 0x00000005f3f67211 */ /* 0x000fc800078810ff */
[----:B------:R-:W-:Y:S02]  /*2a470*/  LEA.HI.X.SX32 R247, R243, R4, 0x2, P4 ;  /* 0x00000004f3f77211 */ /* 0x000fe400020f16ff */
[----:B------:R-:W3:Y:S04]  /*2a480*/  LDL.LU R243, [R1+0x64] ;  /* 0x0000640001f37983 */ /* 0x000ee80000300800 */
[----:B------:R-:W-:Y:S01]  /*2a490*/  STL.64 [R1+0x190], R246 ;  /* 0x000190f601007387 */ /* 0x000fe20000100a00 */
[----:B------:R-:W-:-:S03]  /*2a4a0*/  LEA R244, P0, R227, R5, 0x2 ;  /* 0x00000005e3f47211 */ /* 0x000fc600078010ff */
[----:B------:R-:W4:Y:S04]  /*2a4b0*/  LDL.LU R0, [R1+0x17c4] ;  /* 0x0017c40001007983 */ /* 0x000f280000300800 */
[----:B------:R1:W-:Y:S01]  /*2a4c0*/  STL.64 [R1+0x188], R248 ;  /* 0x000188f801007387 */ /* 0x0003e20000100a00 */
[-C--:B------:R-:W-:Y:S02]  /*2a4d0*/  LEA.HI.X.SX32 R245, R227, R4.reuse, 0x2, P0 ;  /* 0x00000004e3f57211 */ /* 0x080fe400000f16ff */
[----:B------:R-:W-:Y:S01]  /*2a4e0*/  LEA R236, P2, R234, R5, 0x2 ;  /* 0x00000005eaec7211 */ /* 0x000fe200078410ff */
[----:B-1----:R-:W-:Y:S01]  /*2a4f0*/  IMAD.MOV.U32 R249, RZ, RZ, R229 ;  /* 0x000000fffff97224 */ /* 0x002fe200078e00e5 */
[----:B------:R-:W-:-:S05]  /*2a500*/  LEA.HI.X.SX32 R229, R242, R4, 0x2, P1 ;  /* 0x00000004f2e57211 */ /* 0x000fca00008f16ff */
[----:B------:R-:W-:Y:S04]  /*2a510*/  STL.64 [R1+0x180], R228 ;  /* 0x000180e401007387 */ /* 0x000fe80000100a00 */
[----:B------:R-:W4:Y:S04]  /*2a520*/  LDL.LU R227, [R1+0x70] ;  /* 0x0000700001e37983 */ /* 0x000f280000300800 */
[----:B------:R-:W4:Y:S01]  /*2a530*/  LDL.LU R242, [R1+0x74] ;  /* 0x0000740001f27983 */ /* 0x000f220000300800 */
[----:B------:R-:W-:-:S03]  /*2a540*/  LEA R238, P5, R3, R5, 0x2 ;  /* 0x0000000503ee7211 */ /* 0x000fc600078a10ff */
[----:B------:R1:W-:Y:S01]  /*2a550*/  STL.64 [R1+0x178], R244 ;  /* 0x000178f401007387 */ /* 0x0003e20000100a00 */
[-C--:B------:R-:W-:Y:S01]  /*2a560*/  LEA.HI.X.SX32 R239, R3, R4.reuse, 0x2, P5 ;  /* 0x0000000403ef7211 */ /* 0x080fe200028f16ff */
[----:B-1----:R-:W-:Y:S01]  /*2a570*/  IMAD.MOV.U32 R245, RZ, RZ, R237 ;  /* 0x000000fffff57224 */ /* 0x002fe200078e00ed */
[----:B------:R-:W-:Y:S02]  /*2a580*/  LEA.HI.X.SX32 R237, R234, R4, 0x2, P2 ;  /* 0x00000004eaed7211 */ /* 0x000fe400010f16ff */
[----:B------:R-:W4:Y:S04]  /*2a590*/  LDL.LU R234, [R1+0x78] ;  /* 0x0000780001ea7983 */ /* 0x000f280000300800 */
[----:B------:R1:W-:Y:S04]  /*2a5a0*/  STL.64 [R1+0x170], R236 ;  /* 0x000170ec01007387 */ /* 0x0003e80000100a00 */
[----:B------:R-:W4:Y:S01]  /*2a5b0*/  LDL.LU R3, [R1+0x7c] ;  /* 0x00007c0001037983 */ /* 0x000f220000300800 */
[----:B------:R-:W-:Y:S01]  /*2a5c0*/  LEA R246, P4, R232, R5, 0x2 ;  /* 0x00000005e8f67211 */ /* 0x000fe200078810ff */
[----:B-1----:R-:W-:-:S02]  /*2a5d0*/  IMAD.MOV.U32 R237, RZ, RZ, R230 ;  /* 0x000000ffffed7224 */ /* 0x002fc400078e00e6 */
[----:B------:R-:W4:Y:S01]  /*2a5e0*/  LDL.LU R230, [R1+0x80] ;  /* 0x0000800001e67983 */ /* 0x000f220000300800 */
[----:B------:R-:W-:-:S03]  /*2a5f0*/  LEA.HI.X.SX32 R247, R232, R4, 0x2, P4 ;  /* 0x00000004e8f77211 */ /* 0x000fc600020f16ff */
[----:B------:R1:W-:Y:S01]  /*2a600*/  STL.64 [R1+0x168], R238 ;  /* 0x000168ee01007387 */ /* 0x0003e20000100a00 */
[-C--:B------:R-:W-:Y:S01]  /*2a610*/  LEA R248, P3, R233, R5.reuse, 0x2 ;  /* 0x00000005e9f87211 */ /* 0x080fe200078610ff */
[----:B-1----:R-:W-:Y:S02]  /*2a620*/  IMAD.MOV.U32 R239, RZ, RZ, R231 ;  /* 0x000000ffffef7224 */ /* 0x002fe400078e00e7 */
[----:B------:R-:W4:Y:S04]  /*2a630*/  LDL.LU R231, [R1+0x84] ;  /* 0x0000840001e77983 */ /* 0x000f280000300800 */
[----:B------:R-:W4:Y:S04]  /*2a640*/  LDL.LU R232, [R1+0x88] ;  /* 0x0000880001e87983 */ /* 0x000f280000300800 */
[----:B------:R1:W-:Y:S01]  /*2a650*/  STL.64 [R1+0x160], R246 ;  /* 0x000160f601007387 */ /* 0x0003e20000100a00 */
[----:B------:R-:W-:Y:S01]  /*2a660*/  LEA R228, P1, R11, R5, 0x2 ;  /* 0x000000050be47211 */ /* 0x000fe200078210ff */
[----:B-1----:R-:W-:Y:S01]  /*2a670*/  IMAD.MOV.U32 R247, RZ, RZ, R249 ;  /* 0x000000fffff77224 */ /* 0x002fe200078e00f9 */
[----:B------:R-:W-:-:S02]  /*2a680*/  LEA.HI.X.SX32 R249, R233, R4, 0x2, P3 ;  /* 0x00000004e9f97211 */ /* 0x000fc400018f16ff */
[----:B------:R-:W4:Y:S01]  /*2a690*/  LDL.LU R233, [R1+0x8c] ;  /* 0x00008c0001e97983 */ /* 0x000f220000300800 */
[----:B------:R-:W-:-:S03]  /*2a6a0*/  LEA.HI.X.SX32 R229, R11, R4, 0x2, P1 ;  /* 0x000000040be57211 */ /* 0x000fc600008f16ff */
[----:B------:R1:W-:Y:S04]  /*2a6b0*/  STL.64 [R1+0x158], R248 ;  /* 0x000158f801007387 */ /* 0x0003e80000100a00 */
[----:B------:R-:W4:Y:S01]  /*2a6c0*/  LDL.LU R11, [R1+0x90] ;  /* 0x00009000010b7983 */ /* 0x000f220000300800 */
[-C--:B------:R-:W-:Y:S02]  /*2a6d0*/  LEA R244, P0, R9, R5.reuse, 0x2 ;  /* 0x0000000509f47211 */ /* 0x080fe400078010ff */
[----:B-1----:R-:W-:Y:S01]  /*2a6e0*/  LEA R248, P3, R235, R5, 0x2 ;  /* 0x00000005ebf87211 */ /* 0x002fe200078610ff */
[----:B------:R-:W-:Y:S02]  /*2a6f0*/  IMAD.MOV.U32 R249, RZ, RZ, R235 ;  /* 0x000000fffff97224 */ /* 0x000fe400078e00eb */
[----:B------:R-:W-:-:S02]  /*2a700*/  IMAD.MOV.U32 R235, RZ, RZ, R10 ;  /* 0x000000ffffeb7224 */ /* 0x000fc400078e000a */
[----:B------:R-:W4:Y:S04]  /*2a710*/  LDL.LU R10, [R1+0x94] ;  /* 0x00009400010a7983 */ /* 0x000f280000300800 */
[----:B------:R1:W-:Y:S02]  /*2a720*/  STL.64 [R1+0x150], R228 ;  /* 0x000150e401007387 */ /* 0x0003e40000100a00 */
[----:B-1----:R-:W-:Y:S01]  /*2a730*/  IMAD.MOV.U32 R229, RZ, RZ, R245 ;  /* 0x000000ffffe57224 */ /* 0x002fe200078e00f5 */
[----:B------:R-:W-:Y:S02]  /*2a740*/  LEA.HI.X.SX32 R245, R9, R4, 0x2, P0 ;  /* 0x0000000409f57211 */ /* 0x000fe400000f16ff */
[----:B------:R-:W4:Y:S01]  /*2a750*/  LDL.LU R9, [R1+0x9c] ;  /* 0x00009c0001097983 */ /* 0x000f220000300800 */
[----:B------:R-:W-:-:S03]  /*2a760*/  LEA R236, P2, R225, R5, 0x2 ;  /* 0x00000005e1ec7211 */ /* 0x000fc600078410ff */
[----:B------:R1:W-:Y:S01]  /*2a770*/  STL.64 [R1+0x148], R244 ;  /* 0x000148f401007387 */ /* 0x0003e20000100a00 */
[-C--:B------:R-:W-:Y:S01]  /*2a780*/  LEA R238, P5, R226, R5.reuse, 0x2 ;  /* 0x00000005e2ee7211 */ /* 0x080fe200078a10ff */
[----:B-1----:R-:W-:Y:S01]  /*2a790*/  IMAD.MOV.U32 R245, RZ, RZ, R237 ;  /* 0x000000fffff57224 */ /* 0x002fe200078e00ed */
[----:B------:R-:W-:Y:S02]  /*2a7a0*/  LEA.HI.X.SX32 R237, R225, R4, 0x2, P2 ;  /* 0x00000004e1ed7211 */ /* 0x000fe400010f16ff */
[----:B------:R1:W5:Y:S04]  /*2a7b0*/  LDL.LU R225, [R1+0x17c0] ;  /* 0x0017c00001e17983 */ /* 0x0003680000300800 */
[----:B------:R1:W-:Y:S01]  /*2a7c0*/  STL.64 [R1+0x140], R236 ;  /* 0x000140ec01007387 */ /* 0x0003e20000100a00 */
[----:B------:R-:W-:-:S02]  /*2a7d0*/  LEA R246, P4, R252, R5, 0x2 ;  /* 0x00000005fcf67211 */ /* 0x000fc400078810ff */
[-C--:B------:R-:W-:Y:S02]  /*2a7e0*/  LEA.HI.X.SX32 R249, R249, R4.reuse, 0x2, P3 ;  /* 0x00000004f9f97211 */ /* 0x080fe400018f16ff */
[-C--:B-1----:R-:W-:Y:S01]  /*2a7f0*/  LEA R236, P2, R239, R5.reuse, 0x2 ;  /* 0x00000005efec7211 */ /* 0x082fe200078410ff */
[----:B------:R-:W-:Y:S01]  /*2a800*/  IMAD.MOV.U32 R237, RZ, RZ, R239 ;  /* 0x000000ffffed7224 */ /* 0x000fe200078e00ef */
[-C--:B------:R-:W-:Y:S02]  /*2a810*/  LEA.HI.X.SX32 R239, R226, R4.reuse, 0x2, P5 ;  /* 0x00000004e2ef7211 */ /* 0x080fe400028f16ff */
[----:B------:R1:W5:Y:S04]  /*2a820*/  LDL.LU R226, [R1+0x17bc] ;  /* 0x0017bc0001e27983 */ /* 0x0003680000300800 */
[----:B------:R1:W-:Y:S02]  /*2a830*/  STL.64 [R1+0x138], R238 ;  /* 0x000138ee01007387 */ /* 0x0003e40000100a00 */
[----:B-1----:R-:W-:Y:S01]  /*2a840*/  LEA R238, P5, R247, R5, 0x2 ;  /* 0x00000005f7ee7211 */ /* 0x002fe200078a10ff */
[----:B------:R-:W-:Y:S01]  /*2a850*/  IMAD.MOV.U32 R239, RZ, RZ, R247 ;  /* 0x000000ffffef7224 */ /* 0x000fe200078e00f7 */
[----:B------:R-:W-:-:S02]  /*2a860*/  LEA.HI.X.SX32 R247, R252, R4, 0x2, P4 ;  /* 0x00000004fcf77211 */ /* 0x000fc400020f16ff */
[----:B------:R-:W4:Y:S04]  /*2a870*/  LDL.LU R252, [R1+0xe4c] ;  /* 0x000e4c0001fc7983 */ /* 0x000f280000300800 */
[----:B------:R1:W-:Y:S04]  /*2a880*/  STL.64 [R1+0x130], R246 ;  /* 0x000130f601007387 */ /* 0x0003e80000100a00 */
[----:B------:R1:W-:Y:S01]  /*2a890*/  STL.64 [R1+0x128], R248 ;  /* 0x000128f801007387 */ /* 0x0003e20000100a00 */
[-C--:B------:R-:W-:Y:S02]  /*2a8a0*/  LEA.HI.X.SX32 R237, R237, R4.reuse, 0x2, P2 ;  /* 0x00000004eded7211 */ /* 0x080fe400010f16ff */
[----:B------:R-:W-:Y:S01]  /*2a8b0*/  LEA.HI.X.SX32 R239, R239, R4, 0x2, P5 ;  /* 0x00000004efef7211 */ /* 0x000fe200028f16ff */
[----:B-1----:R-:W-:-:S02]  /*2a8c0*/  IMAD.MOV.U32 R247, RZ, RZ, R245 ;  /* 0x000000fffff77224 */ /* 0x002fc400078e00f5 */
[----:B------:R-:W-:Y:S01]  /*2a8d0*/  IMAD.MOV.U32 R249, RZ, RZ, R229 ;  /* 0x000000fffff97224 */ /* 0x000fe200078e00e5 */
[----:B--2---:R-:W-:-:S04]  /*2a8e0*/  LEA R228, P1, R250, R5, 0x2 ;  /* 0x00000005fae47211 */ /* 0x004fc800078210ff */
[----:B------:R-:W-:Y:S02]  /*2a8f0*/  LEA.HI.X.SX32 R229, R250, R4, 0x2, P1 ;  /* 0x00000004fae57211 */ /* 0x000fe400008f16ff */
[----:B---3--:R-:W-:-:S03]  /*2a900*/  LEA R244, P0, R243, R5, 0x2 ;  /* 0x00000005f3f47211 */ /* 0x008fc600078010ff */
[----:B------:R-:W-:Y:S01]  /*2a910*/  STL.64 [R1+0x120], R228 ;  /* 0x000120e401007387 */ /* 0x000fe20000100a00 */
[----:B------:R-:W-:-:S03]  /*2a920*/  LEA.HI.X.SX32 R245, R243, R4, 0x2, P0 ;  /* 0x00000004f3f57211 */ /* 0x000fc600000f16ff */
[----:B------:R-:W2:Y:S04]  /*2a930*/  LDL.LU R243, [R1+0xe54] ;  /* 0x000e540001f37983 */ /* 0x000ea80000300800 */
[----:B------:R-:W3:Y:S04]  /*2a940*/  LDL.LU R250, [R1+0xe90] ;  /* 0x000e900001fa7983 */ /* 0x000ee80000300800 */
[----:B------:R-:W-:Y:S04]  /*2a950*/  STL.64 [R1+0x118], R244 ;  /* 0x000118f401007387 */ /* 0x000fe80000100a00 */
[----:B------:R-:W-:Y:S04]  /*2a960*/  STL.64 [R1+0x110], R236 ;  /* 0x000110ec01007387 */ /* 0x000fe80000100a00 */
[----:B------:R1:W-:Y:S01]  /*2a970*/  STL.64 [R1+0x108], R238 ;  /* 0x000108ee01007387 */ /* 0x0003e20000100a00 */
[----:B----4-:R-:W-:-:S02]  /*2a980*/  LEA R246, P4, R227, R5, 0x2 ;  /* 0x00000005e3f67211 */ /* 0x010fc400078810ff */
[----:B-1----:R-:W-:Y:S02]  /*2a990*/  MOV R239, R247 ;  /* 0x000000f700ef7202 */ /* 0x002fe40000000f00 */
[-C--:B------:R-:W-:Y:S02]  /*2a9a0*/  LEA.HI.X.SX32 R247, R227, R4.reuse, 0x2, P4 ;  /* 0x00000004e3f77211 */ /* 0x080fe400020f16ff */
[-C--:B------:R-:W-:Y:S01]  /*2a9b0*/  LEA R248, P3, R242, R5.reuse, 0x2 ;  /* 0x00000005f2f87211 */ /* 0x080fe200078610ff */
[----:B------:R1:W5:Y:S04]  /*2a9c0*/  LDL.LU R227, [R1+0x17b8] ;  /* 0x0017b80001e37983 */ /* 0x0003680000300800 */
[----:B------:R4:W-:Y:S01]  /*2a9d0*/  STL.64 [R1+0x100], R246 ;  /* 0x000100f601007387 */ /* 0x0009e20000100a00 */
[----:B------:R-:W-:Y:S01]  /*2a9e0*/  LEA R228, P1, R234, R5, 0x2 ;  /* 0x00000005eae47211 */ /* 0x000fe200078210ff */
[----:B----4-:R-:W-:Y:S01]  /*2a9f0*/  IMAD.MOV.U32 R247, RZ, RZ, R249 ;  /* 0x000000fffff77224 */ /* 0x010fe200078e00f9 */
[----:B------:R-:W-:-:S02]  /*2aa00*/  LEA.HI.X.SX32 R249, R242, R4, 0x2, P3 ;  /* 0x00000004f2f97211 */ /* 0x000fc400018f16ff */
[-C--:B------:R-:W-:Y:S02]  /*2aa10*/  LEA.HI.X.SX32 R229, R234, R4.reuse, 0x2, P1 ;  /* 0x00000004eae57211 */ /* 0x080fe400008f16ff */
[CC--:B------:R-:W-:Y:S01]  /*2aa20*/  LEA R244, P0, R3.reuse, R5.reuse, 0x2 ;  /* 0x0000000503f47211 */ /* 0x0c0fe200078010ff */
[----:B------:R-:W-:Y:S03]  /*2aa30*/  STL.64 [R1+0xf8], R248 ;  /* 0x0000f8f801007387 */ /* 0x000fe60000100a00 */
[----:B------:R-:W-:Y:S01]  /*2aa40*/  LEA.HI.X.SX32 R245, R3, R4, 0x2, P0 ;  /* 0x0000000403f57211 */ /* 0x000fe200000f16ff */
[----:B------:R4:W-:Y:S01]  /*2aa50*/  STL.64 [R1+0xf0], R228 ;  /* 0x0000f0e401007387 */ /* 0x0009e20000100a00 */
[----:B------:R-:W-:-:S04]  /*2aa60*/  LEA R236, P2, R230, R5, 0x2 ;  /* 0x00000005e6ec7211 */ /* 0x000fc800078410ff */
[----:B------:R-:W-:Y:S01]  /*2aa70*/  LEA.HI.X.SX32 R237, R230, R4, 0x2, P2 ;  /* 0x00000004e6ed7211 */ /* 0x000fe200010f16ff */
[----:B----4-:R1:W5:Y:S04]  /*2aa80*/  LDL.LU.64 R228, [R1+0x17b0] ;  /* 0x0017b00001e47983 */ /* 0x0103680000300a00 */
[----:B------:R-:W4:Y:S04]  /*2aa90*/  LDL.LU R3, [R1+0x17a8] ;  /* 0x0017a80001037983 */ /* 0x000f280000300800 */
[----:B------:R-:W-:Y:S01]  /*2aaa0*/  STL.64 [R1+0xe8], R244 ;  /* 0x0000e8f401007387 */ /* 0x000fe20000100a00 */
[----:B------:R-:W-:-:S03]  /*2aab0*/  LEA R238, P5, R231, R5, 0x2 ;  /* 0x00000005e7ee7211 */ /* 0x000fc600078a10ff */
[----:B------:R1:W5:Y:S04]  /*2aac0*/  LDL.LU R230, [R1+0x17a4] ;  /* 0x0017a40001e67983 */ /* 0x0003680000300800 */
[----:B------:R1:W-:Y:S01]  /*2aad0*/  STL.64 [R1+0xe0], R236 ;  /* 0x0000e0ec01007387 */ /* 0x0003e20000100a00 */
[----:B------:R-:W-:Y:S01]  /*2aae0*/  LEA R246, P4, R232, R5, 0x2 ;  /* 0x00000005e8f67211 */ /* 0x000fe200078810ff */
[----:B------:R-:W-:Y:S02]  /*2aaf0*/  IMAD.MOV.U32 R242, RZ, RZ, R235 ;  /* 0x000000fffff27224 */ /* 0x000fe400078e00eb */
[----:B------:R-:W-:Y:S02]  /*2ab00*/  IMAD.U32 R235, RZ, RZ, UR60 ;  /* 0x0000003cffeb7e24 */ /* 0x000fe4000f8e00ff */
[----:B-1----:R-:W-:Y:S01]  /*2ab10*/  IMAD.MOV.U32 R237, RZ, RZ, R239 ;  /* 0x000000ffffed7224 */ /* 0x002fe200078e00ef */
[----:B------:R-:W-:-:S02]  /*2ab20*/  LEA.HI.X.SX32 R239, R231, R4, 0x2, P5 ;  /* 0x00000004e7ef7211 */ /* 0x000fc400028f16ff */
[----:B------:R1:W5:Y:S01]  /*2ab30*/  LDL.LU R231, [R1+0x17a0] ;  /* 0x0017a00001e77983 */ /* 0x0003620000300800 */
[----:B------:R-:W-:-:S03]  /*2ab40*/  LEA R248, P3, R233, R5, 0x2 ;  /* 0x00000005e9f87211 */ /* 0x000fc600078610ff */
[----:B------:R1:W-:Y:S01]  /*2ab50*/  STL.64 [R1+0xd8], R238 ;  /* 0x0000d8ee01007387 */ /* 0x0003e20000100a00 */
[----:B------:R-:W-:Y:S01]  /*2ab60*/  IMAD R235, R235, 0x2, R2 ;  /* 0x00000002ebeb7824 */ /* 0x000fe200078e0202 */
[-C--:B------:R-:W-:Y:S01]  /*2ab70*/  LEA.HI.X.SX32 R249, R233, R4.reuse, 0x2, P3 ;  /* 0x00000004e9f97211 */ /* 0x080fe200018f16ff */
[----:B-1----:R-:W-:Y:S01]  /*2ab80*/  IMAD.MOV.U32 R239, RZ, RZ, R247 ;  /* 0x000000ffffef7224 */ /* 0x002fe200078e00f7 */
[----:B------:R-:W-:Y:S02]  /*2ab90*/  LEA.HI.X.SX32 R247, R232, R4, 0x2, P4 ;  /* 0x00000004e8f77211 */ /* 0x000fe400020f16ff */
[----:B------:R1:W5:Y:S01]  /*2aba0*/  LDL.LU R232, [R1+0x179c] ;  /* 0x00179c0001e87983 */ /* 0x0003620000300800 */
[----:B------:R-:W-:-:S03]  /*2abb0*/  LEA R234, P1, R11, R5, 0x2 ;  /* 0x000000050bea7211 */ /* 0x000fc600078210ff */
[----:B------:R-:W-:Y:S01]  /*2abc0*/  STL.64 [R1+0xd0], R246 ;  /* 0x0000d0f601007387 */ /* 0x000fe20000100a00 */
[----:B------:R-:W-:-:S03]  /*2abd0*/  LEA R244, P0, R10, R5, 0x2 ;  /* 0x000000050af47211 */ /* 0x000fc600078010ff */
[----:B------:R1:W5:Y:S04]  /*2abe0*/  LDL.LU R233, [R1+0x1798] ;  /* 0x0017980001e97983 */ /* 0x0003680000300800 */
[----:B------:R1:W-:Y:S01]  /*2abf0*/  STL.64 [R1+0xc8], R248 ;  /* 0x0000c8f801007387 */ /* 0x0003e20000100a00 */
[-C--:B------:R-:W-:Y:S02]  /*2ac00*/  LEA.HI.X.SX32 R245, R10, R4.reuse, 0x2, P0 ;  /* 0x000000040af57211 */ /* 0x080fe400000f16ff */
[-C--:B-1----:R-:W-:Y:S01]  /*2ac10*/  LEA R248, P3, R235, R5.reuse, 0x2 ;  /* 0x00000005ebf87211 */ /* 0x082fe200078610ff */
[----:B------:R-:W-:Y:S01]  /*2ac20*/  IMAD.MOV.U32 R249, RZ, RZ, R235 ;  /* 0x000000fffff97224 */ /* 0x000fe200078e00eb */
[----:B------:R-:W-:Y:S02]  /*2ac30*/  LEA.HI.X.SX32 R235, R11, R4, 0x2, P1 ;  /* 0x000000040beb7211 */ /* 0x000fe400008f16ff */
[----:B------:R-:W2:Y:S01]  /*2ac40*/  LDL.LU R11, [R1+0x1794] ;  /* 0x00179400010b7983 */ /* 0x000ea20000300800 */
[----:B------:R-:W-:-:S03]  /*2ac50*/  LEA R236, P2, R9, R5, 0x2 ;  /* 0x0000000509ec7211 */ /* 0x000fc600078410ff */
[----:B------:R-:W-:Y:S04]  /*2ac60*/  STL.64 [R1+0xc0], R234 ;  /* 0x0000c0ea01007387 */ /* 0x000fe80000100a00 */
[----:B------:R-:W2:Y:S04]  /*2ac70*/  LDL.LU R10, [R1+0x1790] ;  /* 0x00179000010a7983 */ /* 0x000ea80000300800 */
[----:B------:R1:W-:Y:S02]  /*2ac80*/  STL.64 [R1+0xb8], R244 ;  /* 0x0000b8f401007387 */ /* 0x0003e40000100a00 */
[----:B-1----:R-:W-:Y:S01]  /*2ac90*/  LEA R244, P0, R237, R5, 0x2 ;  /* 0x00000005edf47211 */ /* 0x002fe200078010ff */
[----:B------:R-:W-:Y:S01]  /*2aca0*/  IMAD.MOV.U32 R245, RZ, RZ, R237 ;  /* 0x000000fffff57224 */ /* 0x000fe200078e00ed */
[----:B------:R-:W-:-:S02]  /*2acb0*/  LEA.HI.X.SX32 R237, R9, R4, 0x2, P2 ;  /* 0x0000000409ed7211 */ /* 0x000fc400010f16ff */
[----:B------:R-:W2:Y:S01]  /*2acc0*/  LDL.LU R9, [R1+0x178c] ;  /* 0x00178c0001097983 */ /* 0x000ea20000300800 */
[----:B------:R-:W-:-:S03]  /*2acd0*/  LEA R246, P4, R2, R5, 0x2 ;  /* 0x0000000502f67211 */ /* 0x000fc600078810ff */
[----:B------:R1:W-:Y:S01]  /*2ace0*/  STL.64 [R1+0xb0], R236 ;  /* 0x0000b0ec01007387 */ /* 0x0003e20000100a00 */
[-C--:B------:R-:W-:Y:S02]  /*2acf0*/  LEA.HI.X.SX32 R249, R249, R4.reuse, 0x2, P3 ;  /* 0x00000004f9f97211 */ /* 0x080fe400018f16ff */
[-C--:B------:R-:W-:Y:S02]  /*2ad00*/  LEA.HI.X.SX32 R247, R2, R4.reuse, 0x2, P4 ;  /* 0x0000000402f77211 */ /* 0x080fe400020f16ff */
[----:B------:R-:W-:Y:S02]  /*2ad10*/  LEA.HI.X.SX32 R245, R245, R4, 0x2, P0 ;  /* 0x00000004f5f57211 */ /* 0x000fe400000f16ff */
[-C--:B-1----:R-:W-:Y:S01]  /*2ad20*/  LEA R236, P2, R239, R5.reuse, 0x2 ;  /* 0x00000005efec7211 */ /* 0x082fe200078410ff */
[----:B------:R-:W-:Y:S01]  /*2ad30*/  IMAD.MOV.U32 R237, RZ, RZ, R239 ;  /* 0x000000ffffed7224 */ /* 0x000fe200078e00ef */
[----:B------:R-:W-:-:S04]  /*2ad40*/  LEA R234, P1, R252, R5, 0x2 ;  /* 0x00000005fcea7211 */ /* 0x000fc800078210ff */
[-C--:B------:R-:W-:Y:S01]  /*2ad50*/  LEA.HI.X.SX32 R235, R252, R4.reuse, 0x2, P1 ;  /* 0x00000004fceb7211 */ /* 0x080fe200008f16ff */
[----:B------:R-:W-:Y:S01]  /*2ad60*/  IMAD.U32 R252, RZ, RZ, UR60 ;  /* 0x0000003cfffc7e24 */ /* 0x000fe2000f8e00ff */
[----:B------:R-:W-:Y:S02]  /*2ad70*/  LEA.HI.X.SX32 R237, R237, R4, 0x2, P2 ;  /* 0x00000004eded7211 */ /* 0x000fe400010f16ff */
[-C--:B---3--:R-:W-:Y:S02]  /*2ad80*/  LEA R2, P4, R250, R5.reuse, 0x2 ;  /* 0x00000005fa027211 */ /* 0x088fe400078810ff */
[----:B----4-:R-:W-:-:S04]  /*2ad90*/  LEA R238, P5, R3, R5, 0x2 ;  /* 0x0000000503ee7211 */ /* 0x010fc800078a10ff */
[----:B------:R-:W-:-:S05]  /*2ada0*/  LEA.HI.X.SX32 R239, R3, R4, 0x2, P5 ;  /* 0x0000000403ef7211 */ /* 0x000fca00028f16ff */
[----:B------:R2:W-:Y:S04]  /*2adb0*/  STL.64 [R1+0xa8], R238 ;  /* 0x0000a8ee01007387 */ /* 0x0005e80000100a00 */
[----:B------:R1:W-:Y:S01]  /*2adc0*/  STL.64 [R1+0x98], R248 ;  /* 0x000098f801007387 */ /* 0x0003e20000100a00 */
[----:B------:R-:W-:-:S03]  /*2add0*/  LEA.HI.X.SX32 R3, R250, R4, 0x2, P4 ;  /* 0x00000004fa037211 */ /* 0x000fc600020f16ff */
[----:B------:R-:W-:Y:S01]  /*2ade0*/  STL.64 [R1+0xa0], R246 ;  /* 0x0000a0f601007387 */ /* 0x000fe20000100a00 */
[----:B--2---:R-:W-:-:S03]  /*2adf0*/  LEA R238, P5, R243, R5, 0x2 ;  /* 0x00000005f3ee7211 */ /* 0x004fc600078a10ff */
[----:B------:R-:W-:Y:S01]  /*2ae00*/  STL.64 [R1+0x90], R234 ;  /* 0x000090ea01007387 */ /* 0x000fe20000100a00 */
[----:B-1----:R-:W-:-:S03]  /*2ae10*/  LEA R248, P3, R0, R5, 0x2 ;  /* 0x0000000500f87211 */ /* 0x002fc600078610ff */
[----:B------:R-:W-:Y:S01]  /*2ae20*/  STL.64 [R1+0x88], R244 ;  /* 0x000088f401007387 */ /* 0x000fe20000100a00 */
[-C--:B------:R-:W-:Y:S02]  /*2ae30*/  LEA.HI.X.SX32 R239, R243, R4.reuse, 0x2, P5 ;  /* 0x00000004f3ef7211 */ /* 0x080fe400028f16ff */
[----:B------:R-:W-:Y:S01]  /*2ae40*/  LEA.HI.X.SX32 R249, R0, R4, 0x2, P3 ;  /* 0x0000000400f97211 */ /* 0x000fe200018f16ff */
[----:B------:R-:W-:Y:S04]  /*2ae50*/  STL.64 [R1+0x80], R236 ;  /* 0x000080ec01007387 */ /* 0x000fe80000100a00 */
[----:B------:R1:W-:Y:S04]  /*2ae60*/  STL.64 [R1+0x78], R238 ;  /* 0x000078ee01007387 */ /* 0x0003e80000100a00 */
[----:B------:R2:W-:Y:S04]  /*2ae70*/  STL.64 [R1+0x70], R2 ;  /* 0x0000700201007387 */ /* 0x0005e80000100a00 */
[----:B------:R3:W5:Y:S01]  /*2ae80*/  LDL.LU R0, [R1+0x1788] ;  /* 0x0017880001007983 */ /* 0x0007620000300800 */
[----:B-1----:R-:W-:-:S03]  /*2ae90*/  LEA R238, P5, R242, R5, 0x2 ;  /* 0x00000005f2ee7211 */ /* 0x002fc600078a10ff */
[----:B------:R-:W-:Y:S01]  /*2aea0*/  STL.64 [R1+0x68], R248 ;  /* 0x000068f801007387 */ /* 0x000fe20000100a00 */
[----:B------:R-:W-:Y:S02]  /*2aeb0*/  LEA.HI.X.SX32 R239, R242, R4, 0x2, P5 ;  /* 0x00000004f2ef7211 */ /* 0x000fe400028f16ff */
[----:B------:R-:W1:Y:S01]  /*2aec0*/  LDC R242, c[0x0][0x3a0] ;  /* 0x0000e800fff27b82 */ /* 0x000e620000000800 */
[----:B------:R-:W-:Y:S01]  /*2aed0*/  IMAD R252, R252, 0x2, R10 ;  /* 0x00000002fcfc7824 */ /* 0x000fe200078e020a */
[----:B------:R-:W-:-:S04]  /*2aee0*/  LEA R244, P0, R10, R5, 0x2 ;  /* 0x000000050af47211 */ /* 0x000fc800078010ff */
[-C--:B------:R-:W-:Y:S02]  /*2aef0*/  LEA R236, P2, R252, R5.reuse, 0x2 ;  /* 0x00000005fcec7211 */ /* 0x080fe400078410ff */
[-C--:B------:R-:W-:Y:S02]  /*2af00*/  LEA.HI.X.SX32 R245, R10, R4.reuse, 0x2, P0 ;  /* 0x000000040af57211 */ /* 0x080fe400000f16ff */
[----:B------:R-:W-:Y:S02]  /*2af10*/  LEA.HI.X.SX32 R237, R252, R4, 0x2, P2 ;  /* 0x00000004fced7211 */ /* 0x000fe400010f16ff */
[-C--:B--2---:R-:W-:Y:S02]  /*2af20*/  LEA R2, P4, R11, R5.reuse, 0x2 ;  /* 0x000000050b027211 */ /* 0x084fe400078810ff */
[----:B------:R-:W-:-:S04]  /*2af30*/  LEA R234, P1, R9, R5, 0x2 ;  /* 0x0000000509ea7211 */ /* 0x000fc800078210ff */
[----:B------:R-:W-:Y:S02]  /*2af40*/  LEA.HI.X.SX32 R235, R9, R4, 0x2, P1 ;  /* 0x0000000409eb7211 */ /* 0x000fe400008f16ff */
[----:B------:R-:W-:-:S03]  /*2af50*/  LEA R250, P1, R8, R5, 0x2 ;  /* 0x0000000508fa7211 */ /* 0x000fc600078210ff */
[----:B------:R2:W-:Y:S01]  /*2af60*/  STL.64 [R1+0x60], R234 ;  /* 0x000060ea01007387 */ /* 0x0005e20000100a00 */
[----:B------:R-:W-:-:S03]  /*2af70*/  LEA.HI.X.SX32 R3, R11, R4, 0x2, P4 ;  /* 0x000000040b037211 */ /* 0x000fc600020f16ff */
[----:B--2---:R3:W5:Y:S04]  /*2af80*/  LDL.LU.64 R234, [R1+0x1780] ;  /* 0x0017800001ea7983 */ /* 0x0047680000300a00 */
[----:B------:R-:W-:Y:S04]  /*2af90*/  STL.64 [R1+0x58], R244 ;  /* 0x000058f401007387 */ /* 0x000fe80000100a00 */
[----:B------:R2:W-:Y:S04]  /*2afa0*/  STL.64 [R1+0x50], R236 ;  /* 0x000050ec01007387 */ /* 0x0005e80000100a00 */
[----:B--2---:R3:W5:Y:S04]  /*2afb0*/  LDL.LU.64 R236, [R1+0x1778] ;  /* 0x0017780001ec7983 */ /* 0x0047680000300a00 */
[----:B------:R-:W-:Y:S04]  /*2afc0*/  STL [R1+0x30], R250 ;  /* 0x000030fa01007387 */ /* 0x000fe80000100800 */
[----:B------:R2:W-:Y:S04]  /*2afd0*/  STL.64 [R1+0x48], R238 ;  /* 0x000048ee01007387 */ /* 0x0005e80000100a00 */
[----:B--2---:R3:W5:Y:S04]  /*2afe0*/  LDL.LU.64 R238, [R1+0x1770] ;  /* 0x0017700001ee7983 */ /* 0x0047680000300a00 */
[----:B------:R2:W-:Y:S04]  /*2aff0*/  STL.64 [R1+0x40], R2 ;  /* 0x0000400201007387 */ /* 0x0005e80000100a00 */
[----:B--2---:R-:W2:Y:S01]  /*2b000*/  LDL.LU.64 R2, [R1+0x1768] ;  /* 0x0017680001027983 */ /* 0x004ea20000300a00 */
[----:B------:R-:W-:-:S02]  /*2b010*/  IMAD.U32 R243, RZ, RZ, UR60 ;  /* 0x0000003cfff37e24 */ /* 0x000fc4000f8e00ff */
[----:B------:R-:W-:Y:S02]  /*2b020*/  IMAD R7, R6, 0x2, R8 ;  /* 0x0000000206077824 */ /* 0x000fe400078e0208 */
[----:B------:R-:W-:Y:S02]  /*2b030*/  IMAD R243, R243, 0x2, R11 ;  /* 0x00000002f3f37824 */ /* 0x000fe400078e020b */
[----:B-1----:R-:W-:Y:S01]  /*2b040*/  VIADD R242, R242, 0x7f ;  /* 0x0000007ff2f27836 */ /* 0x002fe20000000000 */
[-C--:B------:R-:W-:Y:S02]  /*2b050*/  LEA R244, P0, R7, R5.reuse, 0x2 ;  /* 0x0000000507f47211 */ /* 0x080fe400078010ff */
[----:B------:R-:W-:Y:S02]  /*2b060*/  LEA R248, P3, R243, R5, 0x2 ;  /* 0x00000005f3f87211 */ /* 0x000fe400078610ff */
[-C--:B------:R-:W-:Y:S02]  /*2b070*/  LEA.HI.X.SX32 R245, R7, R4.reuse, 0x2, P0 ;  /* 0x0000000407f57211 */ /* 0x080fe400000f16ff */
[----:B------:R-:W-:-:S02]  /*2b080*/  LEA.HI.X.SX32 R249, R243, R4, 0x2, P3 ;  /* 0x00000004f3f97211 */ /* 0x000fc400018f16ff */
[----:B------:R-:W-:Y:S02]  /*2b090*/  ISETP.GT.AND P0, PT, R242, 0x7f, PT ;  /* 0x0000007ff200780c */ /* 0x000fe40003f04270 */
[----:B------:R-:W1:Y:S01]  /*2b0a0*/  S2R R242, SR_TID.X ;  /* 0x0000000000f27919 */ /* 0x000e620000002100 */
[----:B------:R-:W-:Y:S01]  /*2b0b0*/  IMAD R6, R6, 0x2, R7 ;  /* 0x0000000206067824 */ /* 0x000fe200078e0207 */
[----:B------:R4:W-:Y:S01]  /*2b0c0*/  STL.64 [R1+0x38], R248 ;  /* 0x000038f801007387 */ /* 0x0009e20000100a00 */
[----:B------:R-:W-:-:S03]  /*2b0d0*/  IMAD.MOV.U32 R10, RZ, RZ, R250 ;  /* 0x000000ffff0a7224 */ /* 0x000fc600078e00fa */
[----:B------:R-:W-:Y:S01]  /*2b0e0*/  LEA R250, P2, R6, R5, 0x2 ;  /* 0x0000000506fa7211 */ /* 0x000fe200078410ff */
[----:B------:R-:W-:Y:S01]  /*2b0f0*/  IMAD.MOV.U32 R11, RZ, RZ, R251 ;  /* 0x000000ffff0b7224 */ /* 0x000fe200078e00fb */
[-C--:B------:R-:W-:Y:S01]  /*2b100*/  LEA.HI.X.SX32 R11, R8, R4.reuse, 0x2, P1 ;  /* 0x00000004080b7211 */ /* 0x080fe200008f16ff */
[----:B----4-:R-:W4:Y:S01]  /*2b110*/  LDC R248, c[0x0][0x3a0] ;  /* 0x0000e800fff87b82 */ /* 0x010f220000000800 */
[----:B------:R-:W-:-:S03]  /*2b120*/  LEA.HI.X.SX32 R251, R6, R4, 0x2, P2 ;  /* 0x0000000406fb7211 */ /* 0x000fc600010f16ff */
[----:B------:R-:W-:Y:S04]  /*2b130*/  STL [R1+0x34], R11 ;  /* 0x0000340b01007387 */ /* 0x000fe80000100800 */
[----:B------:R1:W-:Y:S04]  /*2b140*/  STL.64 [R1+0x28], R244 ;  /* 0x000028f401007387 */ /* 0x0003e80000100a00 */
[----:B------:R3:W-:Y:S01]  /*2b150*/  STL.64 [R1+0x20], R250 ;  /* 0x000020fa01007387 */ /* 0x0007e20000100a00 */
[----:B------:R-:W-:Y:S01]  /*2b160*/  SEL R4, RZ, 0x4, !P0 ;  /* 0x00000004ff047807 */ /* 0x000fe20004000000 */
[----:B------:R-:W-:Y:S01]  /*2b170*/  USHF.L.U32 UR5, UR12, 0x15, URZ ;  /* 0x000000150c057899 */ /* 0x000fe200080006ff */
[----:B-1----:R-:W-:-:S02]  /*2b180*/  LOP3.LUT R249, R242, 0x7f, RZ, 0xc0, !PT ;  /* 0x0000007ff2f97812 */ /* 0x002fc400078ec0ff */
[----:B----4-:R-:W-:Y:S01]  /*2b190*/  IADD3 R5, PT, PT, R248, -0x80, RZ ;  /* 0xffffff80f8057810 */ /* 0x010fe20007ffe0ff */
[----:B------:R-:W-:Y:S01]  /*2b1a0*/  ULOP3.LUT UR5, UR5, 0x600000, URZ, 0xc0, !UPT ;  /* 0x0060000005057892 */ /* 0x000fe2000f8ec0ff */
[----:B------:R-:W-:Y:S01]  /*2b1b0*/  IMAD.U32 R243, RZ, RZ, UR52 ;  /* 0x00000034fff37e24 */ /* 0x000fe2000f8e00ff */
[----:B------:R-:W1:Y:S01]  /*2b1c0*/  LDCU.64 UR6, c[0x0][0x358] ;  /* 0x00006b00ff0677ac */ /* 0x000e620008000a00 */
[----:B------:R-:W-:Y:S02]  /*2b1d0*/  UIADD3 UR58, UPT, UPT, UR52, 0x90000, URZ ;  /* 0x00090000343a7890 */ /* 0x000fe4000fffe0ff */
[----:B------:R-:W-:Y:S01]  /*2b1e0*/  UIADD3 UR54, UPT, UPT, UR53, UR5, URZ ;  /* 0x0000000535367290 */ /* 0x000fe2000fffe0ff */
[----:B------:R-:W-:Y:S01]  /*2b1f0*/  UMOV UR8, 0x1 ;  /* 0x0000000100087882 */ /* 0x000fe20000000000 */
[C---:B--2---:R-:W-:Y:S02]  /*2b200*/  LOP3.LUT R6, R3.reuse, 0x2, RZ, 0xfc, !PT ;  /* 0x0000000203067812 */ /* 0x044fe400078efcff */
[----:B------:R-:W-:-:S02]  /*2b210*/  LOP3.LUT R252, R3, 0x20, RZ, 0xfc, !PT ;  /* 0x0000002003fc7812 */ /* 0x000fc400078efcff */
[-C--:B------:R-:W-:Y:S02]  /*2b220*/  ISETP.GE.AND P1, PT, R3, R248.reuse, PT ;  /* 0x000000f80300720c */ /* 0x080fe40003f26270 */
[-C--:B------:R-:W-:Y:S02]  /*2b230*/  ISETP.GE.AND P0, PT, R6, R248.reuse, PT ;  /* 0x000000f80600720c */ /* 0x080fe40003f06270 */
[----:B------:R-:W-:Y:S02]  /*2b240*/  ISETP.GE.AND P2, PT, R252, R248, PT ;  /* 0x000000f8fc00720c */ /* 0x000fe40003f46270 */
[----:B------:R-:W-:Y:S02]  /*2b250*/  ISETP.GE.AND P6, PT, R6, R5, PT ;  /* 0x000000050600720c */ /* 0x000fe40003fc6270 */
[C---:B------:R-:W-:Y:S02]  /*2b260*/  SEL R8, R4.reuse, RZ, !P1 ;  /* 0x000000ff04087207 */ /* 0x040fe40004800000 */
[----:B------:R-:W-:-:S02]  /*2b270*/  SEL R7, R4, RZ, !P0 ;  /* 0x000000ff04077207 */ /* 0x000fc40004000000 */
[----:B------:R-:W-:Y:S02]  /*2b280*/  SEL R6, R4, RZ, !P2 ;  /* 0x000000ff04067207 */ /* 0x000fe40005000000 */
[----:B------:R-:W-:Y:S02]  /*2b290*/  LOP3.LUT R245, R3, 0x22, RZ, 0xfc, !PT ;  /* 0x0000002203f57812 */ /* 0x000fe400078efcff */
[----:B------:R-:W-:Y:S02]  /*2b2a0*/  ISETP.NE.U32.AND P2, PT, R8, RZ, PT ;  /* 0x000000ff0800720c */ /* 0x000fe40003f45070 */
[----:B------:R-:W-:Y:S02]  /*2b2b0*/  ISETP.NE.U32.AND P1, PT, R7, RZ, PT ;  /* 0x000000ff0700720c */ /* 0x000fe40003f25070 */
[----:B------:R-:W-:Y:S02]  /*2b2c0*/  ISETP.NE.U32.AND P4, PT, R6, RZ, PT ;  /* 0x000000ff0600720c */ /* 0x000fe40003f85070 */
[----:B------:R-:W-:-:S02]  /*2b2d0*/  ISETP.NE.U32.AND P0, PT, R249, RZ, PT ;  /* 0x000000fff900720c */ /* 0x000fc40003f05070 */
[----:B------:R-:W-:Y:S02]  /*2b2e0*/  ISETP.GE.AND P3, PT, R245, R248, PT ;  /* 0x000000f8f500720c */ /* 0x000fe40003f66270 */
[C---:B------:R-:W-:Y:S02]  /*2b2f0*/  LOP3.LUT R8, R3.reuse, 0x40, RZ, 0xfc, !PT ;  /* 0x0000004003087812 */ /* 0x040fe400078efcff */
[C---:B------:R-:W-:Y:S02]  /*2b300*/  LOP3.LUT R7, R3.reuse, 0x42, RZ, 0xfc, !PT ;  /* 0x0000004203077812 */ /* 0x040fe400078efcff */
[----:B------:R-:W-:Y:S01]  /*2b310*/  LOP3.LUT R9, R3, 0x60, RZ, 0xfc, !PT ;  /* 0x0000006003097812 */ /* 0x000fe200078efcff */
[----:B-1-3--:R-:W-:Y:S06]  /*2b320*/  BRA.U UP0, `(.L_x_5) ;  /* 0x0000000100187547 */ /* 0x00afec000b800000 */
[----:B------:R-:W-:Y:S01]  /*2b330*/  ELECT P5, URZ, PT ;  /* 0x0000000000ff782f */ /* 0x000fe200038a0000 */
[----:B------:R-:W-:Y:S01]  /*2b340*/  IMAD.MOV.U32 R6, RZ, RZ, 0x1 ;  /* 0x00000001ff067424 */ /* 0x000fe200078e00ff */
[----:B------:R-:W-:Y:S01]  /*2b350*/  UMOV UR5, 0x40 ;  /* 0x0000004000057882 */ /* 0x000fe20000000000 */
[----:B------:R-:W-:Y:S01]  /*2b360*/  UVIRTCOUNT.DEALLOC.SMPOOL 0x80 ;  /* 0x000000800000784c */ /* 0x000fe20000000000 */
[----:B------:R-:W-:-:S09]  /*2b370*/  ULEA UR5, UR4, UR5, 0x18 ;  /* 0x0000000504057291 */ /* 0x000fd2000f8ec0ff */
[----:B------:R1:W-:Y:S03]  /*2b380*/  @P5 STS.U8 [UR5], R6 ;  /* 0x00000006ff005988 */ /* 0x0003e60008000005 */
.L_x_5:
[----:B------:R-:W-:Y:S04]  /*2b390*/  STL.64 [R1+0x1890], R108 ;  /* 0x0018906c01007387 */ /* 0x000fe80000100a00 */
[----:B------:R-:W-:Y:S04]  /*2b3a0*/  STL.64 [R1+0x1888], R92 ;  /* 0x0018885c01007387 */ /* 0x000fe80000100a00 */
[----:B------:R-:W-:Y:S04]  /*2b3b0*/  STL.64 [R1+0x1880], R76 ;  /* 0x0018804c01007387 */ /* 0x000fe80000100a00 */
[----:B------:R2:W-:Y:S04]  /*2b3c0*/  STL.64 [R1+0x1878], R60 ;  /* 0x0018783c01007387 */ /* 0x0005e80000100a00 */
[----:B--2---:R-:W2:Y:S01]  /*2b3d0*/  LDL.64 R60, [R1+0x210] ;  /* 0x00021000013c7983 */ /* 0x004ea20000100a00 */
[----:B------:R-:W-:Y:S01]  /*2b3e0*/  VOTEU.ALL UP1, P0 ;  /* 0x0000000000ff7886 */ /* 0x000fe20000020000 */
[----:B------:R-:W-:Y:S01]  /*2b3f0*/  UMOV UR55, UR58 ;  /* 0x0000003a00377c82 */ /* 0x000fe20008000000 */
[----:B------:R-:W-:Y:S01]  /*2b400*/  ISETP.GE.AND P5, PT, R8, R248, PT ;  /* 0x000000f80800720c */ /* 0x000fe20003fa6270 */
[----:B------:R3:W-:Y:S01]  /*2b410*/  STL.64 [R1+0x1870], R44 ;  /* 0x0018702c01007387 */ /* 0x0007e20000100a00 */
[----:B------:R-:W-:Y:S03]  /*2b420*/  STTM.x64 tmem[UR54], RZ ;  /* 0x000000ff000079ed */ /* 0x000fe60008340036 */
[----:B------:R-:W-:Y:S01]  /*2b430*/  STL.64 [R1+0x1868], R28 ;  /* 0x0018681c01007387 */ /* 0x000fe20000100a00 */
[----:B------:R-:W-:-:S04]  /*2b440*/  @!UP1 UIADD3 UR10, UPT, UPT, -UR8, 0x100000, URZ ;  /* 0x00100000080a9890 */ /* 0x000fc8000fffe1ff */
[----:B------:R-:W-:Y:S02]  /*2b450*/  @!UP1 USHF.L.U32 UR11, UR10, 0xb, URZ ;  /* 0x0000000b0a0b9899 */ /* 0x000fe400080006ff */
[----:B------:R-:W-:Y:S02]  /*2b460*/  @!UP1 USHF.L.U32 UR10, UR10, 0x1, URZ ;  /* 0x000000010a0a9899 */ /* 0x000fe400080006ff */
[----:B------:R-:W-:-:S04]  /*2b470*/  @!UP1 UIADD3 UR4, UPT, UPT, -UR8, 0x100000, URZ ;  /* 0x0010000008049890 */ /* 0x000fc8000fffe1ff */
[----:B------:R-:W-:Y:S02]  /*2b480*/  @!UP1 USHF.L.U32 UR5, UR4, 0xb, URZ ;  /* 0x0000000b04059899 */ /* 0x000fe400080006ff */
[----:B------:R-:W-:Y:S01]  /*2b490*/  @!UP1 USHF.L.U32 UR4, UR4, 0x1, URZ ;  /* 0x0000000104049899 */ /* 0x000fe200080006ff */
[----:B------:R4:W-:Y:S01]  /*2b4a0*/  STL.64 [R1+0x1860], R12 ;  /* 0x0018600c01007387 */ /* 0x0009e20000100a00 */
[----:B------:R-:W-:Y:S01]  /*2b4b0*/  VOTEU.ALL UP2, P0 ;  /* 0x0000000000ff7886 */ /* 0x000fe20000040000 */
[----:B-1----:R-:W-:Y:S02]  /*2b4c0*/  IADD3 R6, PT, PT, R243, 0x100000, R2 ;  /* 0x00100000f3067810 */ /* 0x002fe40007ffe002 */
[----:B-----5:R-:W-:Y:S01]  /*2b4d0*/  STL.64 [R1+0x17d8], R234 ;  /* 0x0017d8ea01007387 */ /* 0x020fe20000100a00 */
[----:B------:R-:W-:Y:S01]  /*2b4e0*/  SEL R8, R4, RZ, !P3 ;  /* 0x000000ff04087207 */ /* 0x000fe20005800000 */
[----:B------:R-:W-:Y:S02]  /*2b4f0*/  STTM.x64 tmem[UR54+0x40], RZ ;  /* 0x000040ff000079ed */ /* 0x000fe40008340036 */
[----:B------:R-:W-:Y:S01]  /*2b500*/  STL.64 [R1+0x17d0], R218 ;  /* 0x0017d0da01007387 */ /* 0x000fe20000100a00 */
[----:B------:R-:W-:Y:S01]  /*2b510*/  VOTEU.ALL UP1, P0 ;  /* 0x0000000000ff7886 */ /* 0x000fe20000020000 */
[----:B------:R-:W-:-:S02]  /*2b520*/  ISETP.GE.AND P3, PT, R7, R248, PT ;  /* 0x000000f80700720c */ /* 0x000fc40003f66270 */
[----:B------:R-:W-:Y:S04]  /*2b530*/  STL.64 [R1+0x17c8], R202 ;  /* 0x0017c8ca01007387 */ /* 0x000fe80000100a00 */
        /* <DEDUP_REMOVED lines=12> */
[----:B------:R-:W2:Y:S01]  /*2b600*/  LDL.64 R108, [R1+0x198] ;  /* 0x00019800016c7983 */ /* 0x000ea20000100a00 */
[----:B------:R-:W-:Y:S01]  /*2b610*/  STTM.x64 tmem[UR54+0x80], RZ ;  /* 0x000080ff000079ed */ /* 0x000fe20008340036 */
[----:B------:R-:W-:Y:S01]  /*2b620*/  STTM.x64 tmem[UR54+0xc0], RZ ;  /* 0x0000c0ff000079ed */ /* 0x000fe20008340036 */
[----:B------:R-:W1:Y:S02]  /*2b630*/  FENCE.VIEW.ASYNC.T ;  /* 0x00000000000073c6 */ /* 0x000e640000000200 */
[----:B-1----:R-:W-:Y:S06]  /*2b640*/  BAR.SYNC.DEFER_BLOCKING 0x0 ;  /* 0x0000000000007b1d */ /* 0x002fec0000010000 */
[----:B------:R-:W2:Y:S04]  /*2b650*/  LDL.64 R76, [R1+0x190] ;  /* 0x00019000014c7983 */ /* 0x000ea80000100a00 */
[----:B------:R-:W2:Y:S04]  /*2b660*/  LDL.64 R92, [R1+0x118] ;  /* 0x00011800015c7983 */ /* 0x000ea80000100a00 */
[----:B------:R-:W2:Y:S01]  /*2b670*/  LDL.64 R10, [R1+0x110] ;  /* 0x00011000010a7983 */ /* 0x000ea20000100a00 */
[----:B------:R-:W-:-:S02]  /*2b680*/  SEL R7, R4, RZ, !P5 ;  /* 0x000000ff04077207 */ /* 0x000fc40006800000 */
[----:B------:R-:W-:Y:S01]  /*2b690*/  ISETP.NE.U32.AND P5, PT, R8, RZ, PT ;  /* 0x000000ff0800720c */ /* 0x000fe20003fa5070 */
[----:B------:R-:W-:Y:S01]  /*2b6a0*/  STL.64 [R1+0x17e0], R240 ;  /* 0x0017e0f001007387 */ /* 0x000fe20000100a00 */
[----:B------:R-:W-:Y:S02]  /*2b6b0*/  SEL R8, R4, RZ, !P3 ;  /* 0x000000ff04087207 */ /* 0x000fe40005800000 */
[----:B------:R-:W-:Y:S01]  /*2b6c0*/  ISETP.NE.U32.AND P3, PT, R7, RZ, PT ;  /* 0x000000ff0700720c */ /* 0x000fe20003f65070 */
[----:B------:R-:W1:Y:S02]  /*2b6d0*/  FENCE.VIEW.ASYNC.S ;  /* 0x00000000000073c6 */ /* 0x000e640000000000 */
[----:B-1----:R1:W1:Y:S02]  /*2b6e0*/  @!UP1 SYNCS.EXCH.64 URZ, [UR55], UR10 ;  /* 0x0000000a37ff95b2 */ /* 0x0022640008000100 */
[----:B-1----:R-:W-:Y:S06]  /*2b6f0*/  BAR.SYNC.DEFER_BLOCKING 0x0 ;  /* 0x0000000000007b1d */ /* 0x002fec0000010000 */
[----:B---3--:R-:W3:Y:S01]  /*2b700*/  LDL.64 R44, [R1+0x98] ;  /* 0x00009800012c7983 */ /* 0x008ee20000100a00 */
[----:B----4-:R-:W-:-:S02]  /*2b710*/  LOP3.LUT R13, R3, 0x62, RZ, 0xfc, !PT ;  /* 0x00000062030d7812 */ /* 0x010fc400078efcff */
[----:B------:R-:W-:Y:S01]  /*2b720*/  LOP3.LUT R12, R3, 0x4, RZ, 0xfc, !PT ;  /* 0x00000004030c7812 */ /* 0x000fe200078efcff */
[----:B------:R-:W4:Y:S01]  /*2b730*/  LDL.64 R28, [R1+0x188] ;  /* 0x00018800011c7983 */ /* 0x000f220000100a00 */
[----:B------:R1:W1:Y:S03]  /*2b740*/  @!UP2 SYNCS.EXCH.64 URZ, [UR52+0x90008], UR4 ;  /* 0x0900080434ffa5b2 */ /* 0x0002660008000100 */
[----:B------:R-:W-:Y:S01]  /*2b750*/  @!PT LDS RZ, [RZ] ;  /* 0x00000000fffff984 */ /* 0x000fe20000000800 */
[----:B------:R-:W-:Y:S01]  /*2b760*/  @!PT LDS RZ, [RZ] ;  /* 0x00000000fffff984 */ /* 0x000fe20000000800 */
[----:B------:R-:W-:Y:S01]  /*2b770*/  @!PT LDS RZ, [RZ] ;  /* 0x00000000fffff984 */ /* 0x000fe20000000800 */
[----:B-1----:R-:W-:Y:S01]  /*2b780*/  LDGSTS.E [R6+-0x80000], desc[UR6][R240.64], P2 ;  /* 0x80000000f0067fae */ /* 0x002fe200091a1006 */
[----:B------:R-:W-:-:S04]  /*2b790*/  ISETP.GE.AND P2, PT, R9, R248, PT ;  /* 0x000000f80900720c */ /* 0x000fc80003f46270 */
[----:B------:R-:W-:Y:S01]  /*2b7a0*/  SEL R7, R4, RZ, !P2 ;  /* 0x000000ff04077207 */ /* 0x000fe20005000000 */
[----:B--2---:R-:W-:Y:S04]  /*2b7b0*/  LDGSTS.E [R6+-0x7fff8], desc[UR6][R60.64], P1 ;  /* 0x800080003c067fae */ /* 0x004fe800089a1006 */
[----:B------:R-:W2:Y:S04]  /*2b7c0*/  LDL.64 R60, [R1+0x208] ;  /* 0x00020800013c7983 */ /* 0x000ea80000100a00 */
[----:B------:R-:W-:Y:S04]  /*2b7d0*/  LDGSTS.E [R6+-0x7e000], desc[UR6][R108.64], P4 ;  /* 0x820000006c067fae */ /* 0x000fe8000a1a1006 */
[----:B------:R-:W2:Y:S01]  /*2b7e0*/  LDL.64 R108, [R1+0x90] ;  /* 0x00009000016c7983 */ /* 0x000ea20000100a00 */
[----:B------:R-:W-:-:S02]  /*2b7f0*/  ISETP.GE.AND P4, PT, R13, R248, PT ;  /* 0x000000f80d00720c */ /* 0x000fc40003f86270 */
[----:B------:R-:W-:Y:S01]  /*2b800*/  LOP3.LUT R9, R3, 0x6, RZ, 0xfc, !PT ;  /* 0x0000000603097812 */ /* 0x000fe200078efcff */
[----:B------:R-:W-:Y:S01]  /*2b810*/  LDGSTS.E [R6+-0x7dff8], desc[UR6][R76.64], P5 ;  /* 0x820080004c067fae */ /* 0x000fe2000a9a1006 */
[----:B------:R-:W-:Y:S02]  /*2b820*/  ISETP.NE.U32.AND P2, PT, R7, RZ, PT ;  /* 0x000000ff0700720c */ /* 0x000fe40003f45070 */
[-C--:B------:R-:W-:Y:S01]  /*2b830*/  ISETP.GE.AND P5, PT, R12, R248.reuse, PT ;  /* 0x000000f80c00720c */ /* 0x080fe20003fa6270 */
[----:B------:R-:W-:Y:S01]  /*2b840*/  LDGSTS.E [R6+-0x7c000], desc[UR6][R92.64], P3 ;  /* 0x840000005c067fae */ /* 0x000fe200099a1006 */
[----:B------:R-:W-:Y:S02]  /*2b850*/  SEL R7, R4, RZ, !P4 ;  /* 0x000000ff04077207 */ /* 0x000fe40006000000 */
[----:B------:R-:W-:Y:S01]  /*2b860*/  ISETP.NE.U32.AND P1, PT, R8, RZ, PT ;  /* 0x000000ff0800720c */ /* 0x000fe20003f25070 */
[----:B------:R-:W4:Y:S01]  /*2b870*/  LDL.64 R76, [R1+0x200] ;  /* 0x00020000014c7983 */ /* 0x000f220000100a00 */
[----:B------:R-:W-:-:S02]  /*2b880*/  ISETP.GE.AND P4, PT, R9, R248, PT ;  /* 0x000000f80900720c */ /* 0x000fc40003f86270 */
[----:B------:R-:W-:Y:S01]  /*2b890*/  SEL R9, R4, RZ, !P5 ;  /* 0x000000ff04097207 */ /* 0x000fe20006800000 */
[----:B------:R-:W4:Y:S01]  /*2b8a0*/  LDL.64 R92, [R1+0x180] ;  /* 0x00018000015c7983 */ /* 0x000f220000100a00 */
[----:B------:R-:W-:-:S07]  /*2b8b0*/  ISETP.NE.U32.AND P5, PT, R7, RZ, PT ;  /* 0x000000ff0700720c */ /* 0x000fce0003fa5070 */
[----:B------:R1:W-:Y:S04]  /*2b8c0*/  LDGSTS.E [R6+-0x7bff8], desc[UR6][R10.64], P1 ;  /* 0x840080000a067fae */ /* 0x0003e800089a1006 */
[----:B---3--:R-:W-:Y:S01]  /*2b8d0*/  LDGSTS.E [R6+-0x7a000], desc[UR6][R44.64], P2 ;  /* 0x860000002c067fae */ /* 0x008fe200091a1006 */
[----:B------:R-:W-:-:S04]  /*2b8e0*/  LOP3.LUT R8, R3, 0x24, RZ, 0xfc, !PT ;  /* 0x0000002403087812 */ /* 0x000fc800078efcff */
[----:B------:R-:W-:Y:S02]  /*2b8f0*/  ISETP.GE.AND P3, PT, R8, R248, PT ;  /* 0x000000f80800720c */ /* 0x000fe40003f66270 */
[C---:B------:R-:W-:Y:S02]  /*2b900*/  SEL R8, R4.reuse, RZ, !P4 ;  /* 0x000000ff04087207 */ /* 0x040fe40006000000 */
[----:B------:R-:W-:Y:S02]  /*2b910*/  SEL R7, R4, RZ, !P3 ;  /* 0x000000ff04077207 */ /* 0x000fe40005800000 */
[----:B------:R-:W-:Y:S02]  /*2b920*/  ISETP.NE.U32.AND P4, PT, R9, RZ, PT ;  /* 0x000000ff0900720c */ /* 0x000fe40003f85070 */
[----:B------:R-:W-:Y:S01]  /*2b930*/  ISETP.NE.U32.AND P3, PT, R7, RZ, PT ;  /* 0x000000ff0700720c */ /* 0x000fe20003f65070 */
[----:B--2---:R2:W-:Y:S04]  /*2b940*/  LDGSTS.E [R6+-0x79ff8], desc[UR6][R108.64], P5 ;  /* 0x860080006c067fae */ /* 0x0045e8000a9a1006 */
[----:B------:R-:W3:Y:S01]  /*2b950*/  LDL.64 R108, [R1+0x108] ;  /* 0x00010800016c7983 */ /* 0x000ee20000100a00 */
[----:B------:R-:W-:-:S02]  /*2b960*/  LOP3.LUT R7, R2, 0x10, RZ, 0x3c, !PT ;  /* 0x0000001002077812 */ /* 0x000fc400078e3cff */
[C---:B------:R-:W-:Y:S02]  /*2b970*/  LOP3.LUT R12, R3.reuse, 0x26, RZ, 0xfc, !PT ;  /* 0x00000026030c7812 */ /* 0x040fe400078efcff */
[C---:B-1----:R-:W-:Y:S01]  /*2b980*/  LOP3.LUT R11, R3.reuse, 0x44, RZ, 0xfc, !PT ;  /* 0x00000044030b7812 */ /* 0x042fe200078efcff */
[----:B------:R1:W-:Y:S01]  /*2b990*/  STL [R1+0x1760], R7 ;  /* 0x0017600701007387 */ /* 0x0003e20000100800 */
[----:B------:R-:W-:Y:S02]  /*2b9a0*/  ISETP.GE.AND P2, PT, R12, R248, PT ;  /* 0x000000f80c00720c */ /* 0x000fe40003f46270 */
[----:B------:R-:W-:Y:S01]  /*2b9b0*/  LOP3.LUT R10, R3, 0x46, RZ, 0xfc, !PT ;  /* 0x00000046030a7812 */ /* 0x000fe200078efcff */
[----:B------:R-:W2:Y:S01]  /*2b9c0*/  LDL.64 R44, [R1+0x100] ;  /* 0x00010000012c7983 */ /* 0x000ea20000100a00 */
[----:B------:R-:W-:Y:S02]  /*2b9d0*/  ISETP.NE.U32.AND P1, PT, R8, RZ, PT ;  /* 0x000000ff0800720c */ /* 0x000fe40003f25070 */
[----:B-1----:R-:W-:-:S02]  /*2b9e0*/  IADD3 R7, PT, PT, R243, 0x100000, R7 ;  /* 0x00100000f3077810 */ /* 0x002fc40007ffe007 */
[-C--:B------:R-:W-:Y:S02]  /*2b9f0*/  ISETP.GE.AND P5, PT, R11, R248.reuse, PT ;  /* 0x000000f80b00720c */ /* 0x080fe40003fa6270 */
[----:B------:R-:W-:Y:S01]  /*2ba00*/  SEL R8, R4, RZ, !P2 ;  /* 0x000000ff04087207 */ /* 0x000fe20005000000 */
[----:B------:R-:W-:Y:S01]  /*2ba10*/  LDGSTS.E [R7+-0x80000], desc[UR6][R60.64], P4 ;  /* 0x800000003c077fae */ /* 0x000fe2000a1a1006 */
[----:B------:R-:W-:Y:S02]  /*2ba20*/  ISETP.GE.AND P2, PT, R10, R248, PT ;  /* 0x000000f80a00720c */ /* 0x000fe40003f46270 */
[----:B------:R-:W-:-:S03]  /*2ba30*/  SEL R10, R4, RZ, !P5 ;  /* 0x000000ff040a7207 */ /* 0x000fc60006800000 */
[----:B----4-:R-:W-:Y:S01]  /*2ba40*/  LDGSTS.E [R7+-0x7fff8], desc[UR6][R76.64], P1 ;  /* 0x800080004c077fae */ /* 0x010fe200089a1006 */
[----:B------:R-:W-:Y:S02]  /*2ba50*/  ISETP.NE.U32.AND P5, PT, R8, RZ, PT ;  /* 0x000000ff0800720c */ /* 0x000fe40003fa5070 */
[----:B------:R-:W-:Y:S01]  /*2ba60*/  LOP3.LUT R9, R3, 0x64, RZ, 0xfc, !PT ;  /* 0x0000006403097812 */ /* 0x000fe200078efcff */
[----:B------:R-:W-:Y:S04]  /*2ba70*/  LDGSTS.E [R7+-0x7e000], desc[UR6][R28.64], P3 ;  /* 0x820000001c077fae */ /* 0x000fe800099a1006 */
[----:B------:R-:W4:Y:S04]  /*2ba80*/  LDL.64 R60, [R1+0x88] ;  /* 0x00008800013c7983 */ /* 0x000f280000100a00 */
[----:B------:R-:W4:Y:S01]  /*2ba90*/  LDL.64 R76, [R1+0x80] ;  /* 0x00008000014c7983 */ /* 0x000f220000100a00 */
[----:B------:R-:W-:-:S02]  /*2baa0*/  ISETP.GE.AND P4, PT, R9, R248, PT ;  /* 0x000000f80900720c */ /* 0x000fc40003f86270 */
[----:B------:R-:W-:Y:S01]  /*2bab0*/  SEL R9, R4, RZ, !P2 ;  /* 0x000000ff04097207 */ /* 0x000fe20005000000 */
[----:B------:R-:W-:Y:S01]  /*2bac0*/  LDGSTS.E [R7+-0x7dff8], desc[UR6][R92.64], P5 ;  /* 0x820080005c077fae */ /* 0x000fe2000a9a1006 */
[----:B------:R-:W-:-:S03]  /*2bad0*/  ISETP.NE.U32.AND P2, PT, R10, RZ, PT ;  /* 0x000000ff0a00720c */ /* 0x000fc60003f45070 */
[----:B------:R-:W4:Y:S04]  /*2bae0*/  LDL.64 R28, [R1+0x1f0] ;  /* 0x0001f000011c7983 */ /* 0x000f280000100a00 */
[----:B------:R-:W4:Y:S06]  /*2baf0*/  LDL.64 R92, [R1+0x1f8] ;  /* 0x0001f800015c7983 */ /* 0x000f2c0000100a00 */
[----:B---3--:R-:W-:Y:S04]  /*2bb00*/  LDGSTS.E [R7+-0x7c000], desc[UR6][R108.64], P2 ;  /* 0x840000006c077fae */ /* 0x008fe800091a1006 */
[----:B------:R-:W3:Y:S01]  /*2bb10*/  LDL.64 R108, [R1+0x178] ;  /* 0x00017800016c7983 */ /* 0x000ee20000100a00 */
[----:B------:R-:W-:-:S02]  /*2bb20*/  LOP3.LUT R12, R3, 0x66, RZ, 0xfc, !PT ;  /* 0x00000066030c7812 */ /* 0x000fc400078efcff */
[----:B------:R-:W-:Y:S02]  /*2bb30*/  SEL R8, R4, RZ, !P4 ;  /* 0x000000ff04087207 */ /* 0x000fe40006000000 */
[----:B------:R-:W-:Y:S02]  /*2bb40*/  LOP3.LUT R11, R3, 0x8, RZ, 0xfc, !PT ;  /* 0x00000008030b7812 */ /* 0x000fe400078efcff */
[----:B------:R-:W-:Y:S02]  /*2bb50*/  ISETP.GE.AND P3, PT, R12, R248, PT ;  /* 0x000000f80c00720c */ /* 0x000fe40003f66270 */
[----:B------:R-:W-:Y:S02]  /*2bb60*/  ISETP.NE.U32.AND P4, PT, R9, RZ, PT ;  /* 0x000000ff0900720c */ /* 0x000fe40003f85070 */
[----:B------:R-:W-:Y:S02]  /*2bb70*/  LOP3.LUT R10, R3, 0xa, RZ, 0xfc, !PT ;  /* 0x0000000a030a7812 */ /* 0x000fe400078efcff */
[----:B------:R-:W-:-:S02]  /*2bb80*/  ISETP.NE.U32.AND P1, PT, R8, RZ, PT ;  /* 0x000000ff0800720c */ /* 0x000fc40003f25070 */
[-C--:B------:R-:W-:Y:S02]  /*2bb90*/  ISETP.GE.AND P5, PT, R11, R248.reuse, PT ;  /* 0x000000f80b00720c */ /* 0x080fe40003fa6270 */
[----:B------:R-:W-:Y:S02]  /*2bba0*/  SEL R8, R4, RZ, !P3 ;  /* 0x000000ff04087207 */ /* 0x000fe40005800000 */
[----:B------:R-:W-:Y:S02]  /*2bbb0*/  ISETP.GE.AND P3, PT, R10, R248, PT ;  /* 0x000000f80a00720c */ /* 0x000fe40003f66270 */
[----:B------:R-:W-:Y:S01]  /*2bbc0*/  SEL R9, R4, RZ, !P5 ;  /* 0x000000ff04097207 */ /* 0x000fe20006800000 */
[----:B--2---:R-:W-:Y:S01]  /*2bbd0*/  LDGSTS.E [R7+-0x7bff8], desc[UR6][R44.64], P4 ;  /* 0x840080002c077fae */ /* 0x004fe2000a1a1006 */
[----:B------:R-:W-:Y:S02]  /*2bbe0*/  ISETP.NE.U32.AND P5, PT, R8, RZ, PT ;  /* 0x000000ff0800720c */ /* 0x000fe40003fa5070 */
[----:B------:R-:W-:Y:S01]  /*2bbf0*/  SEL R8, R4, RZ, !P3 ;  /* 0x000000ff04087207 */ /* 0x000fe20005800000 */
[----:B----4-:R-:W-:Y:S01]  /*2bc00*/  LDGSTS.E [R7+-0x7a000], desc[UR6][R60.64], P1 ;  /* 0x860000003c077fae */ /* 0x010fe200089a1006 */
[----:B------:R-:W-:-:S02]  /*2bc10*/  LOP3.LUT R10, R3, 0x28, RZ, 0xfc, !PT ;  /* 0x00000028030a7812 */ /* 0x000fc400078efcff */
[----:B------:R-:W-:Y:S02]  /*2bc20*/  ISETP.NE.U32.AND P3, PT, R8, RZ, PT ;  /* 0x000000ff0800720c */ /* 0x000fe40003f65070 */
[----:B------:R-:W-:Y:S02]  /*2bc30*/  LOP3.LUT R8, R3, 0x2a, RZ, 0xfc, !PT ;  /* 0x0000002a03087812 */ /* 0x000fe400078efcff */
[-C--:B------:R-:W-:Y:S01]  /*2bc40*/  ISETP.GE.AND P4, PT, R10, R248.reuse, PT ;  /* 0x000000f80a00720c */ /* 0x080fe20003f86270 */
[----:B------:R-:W2:Y:S01]  /*2bc50*/  LDL.64 R44, [R1+0x170] ;  /* 0x00017000012c7983 */ /* 0x000ea20000100a00 */
[----:B------:R-:W-:Y:S02]  /*2bc60*/  ISETP.GE.AND P1, PT, R8, R248, PT ;  /* 0x000000f80800720c */ /* 0x000fe40003f26270 */
[----:B------:R-:W-:Y:S01]  /*2bc70*/  SEL R8, R4, RZ, !P4 ;  /* 0x000000ff04087207 */ /* 0x000fe20006000000 */
[----:B------:R-:W4:Y:S01]  /*2bc80*/  LDL.64 R60, [R1+0xf8] ;  /* 0x0000f800013c7983 */ /* 0x000f220000100a00 */
[----:B------:R-:W-:-:S02]  /*2bc90*/  ISETP.NE.U32.AND P2, PT, R9, RZ, PT ;  /* 0x000000ff0900720c */ /* 0x000fc40003f45070 */
[----:B------:R-:W-:Y:S01]  /*2bca0*/  ISETP.NE.U32.AND P4, PT, R8, RZ, PT ;  /* 0x000000ff0800720c */ /* 0x000fe20003f85070 */
[----:B------:R1:W-:Y:S01]  /*2bcb0*/  LDGSTS.E [R7+-0x79ff8], desc[UR6][R76.64], P5 ;  /* 0x860080004c077fae */ /* 0x0003e2000a9a1006 */
[----:B------:R-:W-:Y:S02]  /*2bcc0*/  SEL R8, R4, RZ, !P1 ;  /* 0x000000ff04087207 */ /* 0x000fe40004800000 */
[----:B------:R-:W-:Y:S01]  /*2bcd0*/  LOP3.LUT R9, R2, 0x20, RZ, 0x3c, !PT ;  /* 0x0000002002097812 */ /* 0x000fe200078e3cff */
[----:B------:R1:W-:Y:S01]  /*2bce0*/  STL.64 [R1+0x17e8], R6 ;  /* 0x0017e80601007387 */ /* 0x0003e20000100a00 */
[----:B------:R-:W-:Y:S02]  /*2bcf0*/  ISETP.NE.U32.AND P1, PT, R8, RZ, PT ;  /* 0x000000ff0800720c */ /* 0x000fe40003f25070 */
[----:B------:R-:W-:Y:S01]  /*2bd00*/  IADD3 R8, PT, PT, R243, 0x100000, R9 ;  /* 0x00100000f3087810 */ /* 0x000fe20007ffe009 */
[----:B------:R1:W-:Y:S04]  /*2bd10*/  STL [R1+0x175c], R9 ;  /* 0x00175c0901007387 */ /* 0x0003e80000100800 */
[----:B------:R-:W4:Y:S04]  /*2bd20*/  LDL.64 R76, [R1+0xf0] ;  /* 0x0000f000014c7983 */ /* 0x000f280000100a00 */
[----:B------:R-:W-:Y:S04]  /*2bd30*/  LDGSTS.E [R8+-0x80000], desc[UR6][R92.64], P2 ;  /* 0x800000005c087fae */ /* 0x000fe800091a1006 */
[----:B------:R-:W-:Y:S04]  /*2bd40*/  LDGSTS.E [R8+-0x7fff8], desc[UR6][R28.64], P3 ;  /* 0x800080001c087fae */ /* 0x000fe800099a1006 */
[----:B------:R-:W4:Y:S04]  /*2bd50*/  LDL.64 R92, [R1+0x78] ;  /* 0x00007800015c7983 */ /* 0x000f280000100a00 */
[----:B------:R-:W4:Y:S04]  /*2bd60*/  LDL.64 R28, [R1+0x70] ;  /* 0x00007000011c7983 */ /* 0x000f280000100a00 */
[----:B---3--:R-:W-:Y:S04]  /*2bd70*/  LDGSTS.E [R8+-0x7e000], desc[UR6][R108.64], P4 ;  /* 0x820000006c087fae */ /* 0x008fe8000a1a1006 */
[----:B------:R-:W3:Y:S01]  /*2bd80*/  LDL.64 R108, [R1+0x1e8] ;  /* 0x0001e800016c7983 */ /* 0x000ee20000100a00 */
[----:B------:R-:W-:-:S04]  /*2bd90*/  LOP3.LUT R10, R3, 0x48, RZ, 0xfc, !PT ;  /* 0x00000048030a7812 */ /* 0x000fc800078efcff */
[-C--:B------:R-:W-:Y:S02]  /*2bda0*/  ISETP.GE.AND P5, PT, R10, R248.reuse, PT ;  /* 0x000000f80a00720c */ /* 0x080fe40003fa6270 */
[----:B-1----:R-:W-:Y:S02]  /*2bdb0*/  LOP3.LUT R6, R3, 0x4a, RZ, 0xfc, !PT ;  /* 0x0000004a03067812 */ /* 0x002fe400078efcff */
[----:B------:R-:W-:Y:S02]  /*2bdc0*/  SEL R9, R4, RZ, !P5 ;  /* 0x000000ff04097207 */ /* 0x000fe40006800000 */
[----:B------:R-:W-:Y:S02]  /*2bdd0*/  ISETP.GE.AND P2, PT, R6, R248, PT ;  /* 0x000000f80600720c */ /* 0x000fe40003f46270 */
[----:B------:R-:W-:Y:S02]  /*2bde0*/  ISETP.NE.U32.AND P5, PT, R9, RZ, PT ;  /* 0x000000ff0900720c */ /* 0x000fe40003fa5070 */
[----:B------:R-:W-:-:S02]  /*2bdf0*/  LOP3.LUT R6, R3, 0x68, RZ, 0xfc, !PT ;  /* 0x0000006803067812 */ /* 0x000fc400078efcff */
[----:B------:R-:W-:Y:S02]  /*2be00*/  SEL R9, R4, RZ, !P2 ;  /* 0x000000ff04097207 */ /* 0x000fe40005000000 */
[-C--:B------:R-:W-:Y:S02]  /*2be10*/  ISETP.GE.AND P3, PT, R6, R248.reuse, PT ;  /* 0x000000f80600720c */ /* 0x080fe40003f66270 */
[----:B------:R-:W-:Y:S01]  /*2be20*/  LOP3.LUT R6, R3, 0x6a, RZ, 0xfc, !PT ;  /* 0x0000006a03067812 */ /* 0x000fe200078efcff */
[----:B--2---:R-:W-:Y:S01]  /*2be30*/  LDGSTS.E [R8+-0x7dff8], desc[UR6][R44.64], P1 ;  /* 0x820080002c087fae */ /* 0x004fe200089a1006 */
[----:B------:R-:W-:Y:S02]  /*2be40*/  ISETP.NE.U32.AND P2, PT, R9, RZ, PT ;  /* 0x000000ff0900720c */ /* 0x000fe40003f45070 */
[----:B------:R-:W-:Y:S01]  /*2be50*/  SEL R9, R4, RZ, !P3 ;  /* 0x000000ff04097207 */ /* 0x000fe20005800000 */
[----:B----4-:R-:W-:Y:S01]  /*2be60*/  LDGSTS.E [R8+-0x7c000], desc[UR6][R60.64], P5 ;  /* 0x840000003c087fae */ /* 0x010fe2000a9a1006 */
[----:B------:R-:W-:-:S02]  /*2be70*/  ISETP.GE.AND P4, PT, R6, R248, PT ;  /* 0x000000f80600720c */ /* 0x000fc40003f86270 */
[----:B------:R-:W-:Y:S02]  /*2be80*/  LOP3.LUT R6, R3, 0xc, RZ, 0xfc, !PT ;  /* 0x0000000c03067812 */ /* 0x000fe400078efcff */
[----:B------:R-:W-:Y:S01]  /*2be90*/  ISETP.NE.U32.AND P3, PT, R9, RZ, PT ;  /* 0x000000ff0900720c */ /* 0x000fe20003f65070 */
[----:B------:R-:W2:Y:S01]  /*2bea0*/  LDL.64 R44, [R1+0x1e0] ;  /* 0x0001e000012c7983 */ /* 0x000ea20000100a00 */
[----:B------:R-:W-:Y:S02]  /*2beb0*/  SEL R9, R4, RZ, !P4 ;  /* 0x000000ff04097207 */ /* 0x000fe40006000000 */
[----:B------:R-:W-:Y:S01]  /*2bec0*/  ISETP.GE.AND P1, PT, R6, R248, PT ;  /* 0x000000f80600720c */ /* 0x000fe20003f26270 */
[----:B------:R-:W4:Y:S01]  /*2bed0*/  LDL.64 R60, [R1+0x168] ;  /* 0x00016800013c7983 */ /* 0x000f220000100a00 */
[----:B------:R-:W-:Y:S02]  /*2bee0*/  LOP3.LUT R6, R3, 0xe, RZ, 0xfc, !PT ;  /* 0x0000000e03067812 */ /* 0x000fe400078efcff */
[----:B------:R-:W-:Y:S01]  /*2bef0*/  ISETP.NE.U32.AND P4, PT, R9, RZ, PT ;  /* 0x000000ff0900720c */ /* 0x000fe20003f85070 */
[----:B------:R-:W-:Y:S01]  /*2bf00*/  LDGSTS.E [R8+-0x7bff8], desc[UR6][R76.64], P2 ;  /* 0x840080004c087fae */ /* 0x000fe200091a1006 */
[----:B------:R-:W-:-:S02]  /*2bf10*/  SEL R9, R4, RZ, !P1 ;  /* 0x000000ff04097207 */ /* 0x000fc40004800000 */
[-C--:B------:R-:W-:Y:S02]  /*2bf20*/  ISETP.GE.AND P5, PT, R6, R248.reuse, PT ;  /* 0x000000f80600720c */ /* 0x080fe40003fa6270 */
[----:B------:R-:W-:Y:S02]  /*2bf30*/  LOP3.LUT R6, R3, 0x2c, RZ, 0xfc, !PT ;  /* 0x0000002c03067812 */ /* 0x000fe400078efcff */
[----:B------:R-:W-:Y:S02]  /*2bf40*/  ISETP.NE.U32.AND P1, PT, R9, RZ, PT ;  /* 0x000000ff0900720c */ /* 0x000fe40003f25070 */
[----:B------:R-:W-:Y:S02]  /*2bf50*/  SEL R9, R4, RZ, !P5 ;  /* 0x000000ff04097207 */ /* 0x000fe40006800000 */
[----:B------:R-:W-:Y:S01]  /*2bf60*/  ISETP.GE.AND P2, PT, R6, R248, PT ;  /* 0x000000f80600720c */ /* 0x000fe20003f46270 */
[----:B------:R-:W4:Y:S01]  /*2bf70*/  LDL.64 R76, [R1+0x160] ;  /* 0x00016000014c7983 */ /* 0x000f220000100a00 */
[----:B------:R-:W-:-:S02]  /*2bf80*/  LOP3.LUT R6, R3, 0x2e, RZ, 0xfc, !PT ;  /* 0x0000002e03067812 */ /* 0x000fc400078efcff */
[----:B------:R-:W-:Y:S01]  /*2bf90*/  ISETP.NE.U32.AND P5, PT, R9, RZ, PT ;  /* 0x000000ff0900720c */ /* 0x000fe20003fa5070 */
[----:B------:R-:W-:Y:S01]  /*2bfa0*/  LDGSTS.E [R8+-0x7a000], desc[UR6][R92.64], P3 ;  /* 0x860000005c087fae */ /* 0x000fe200099a1006 */
[----:B------:R-:W-:Y:S02]  /*2bfb0*/  SEL R9, R4, RZ, !P2 ;  /* 0x000000ff04097207 */ /* 0x000fe40005000000 */
[----:B------:R-:W-:Y:S01]  /*2bfc0*/  ISETP.GE.AND P3, PT, R6, R248, PT ;  /* 0x000000f80600720c */ /* 0x000fe20003f66270 */
[----:B------:R-:W-:Y:S01]  /*2bfd0*/  LDGSTS.E [R8+-0x79ff8], desc[UR6][R28.64], P4 ;  /* 0x860080001c087fae */ /* 0x000fe2000a1a1006 */
[----:B------:R-:W-:Y:S02]  /*2bfe0*/  ISETP.NE.U32.AND P2, PT, R9, RZ, PT ;  /* 0x000000ff0900720c */ /* 0x000fe40003f45070 */
[----:B------:R-:W-:Y:S01]  /*2bff0*/  SEL R9, R4, RZ, !P3 ;  /* 0x000000ff04097207 */ /* 0x000fe20005800000 */
[----:B------:R-:W4:Y:S01]  /*2c000*/  LDL.64 R92, [R1+0xe8] ;  /* 0x0000e800015c7983 */ /* 0x000f220000100a00 */
[----:B------:R-:W-:-:S02]  /*2c010*/  LOP3.LUT R6, R2, 0x30, RZ, 0x3c, !PT ;  /* 0x0000003002067812 */ /* 0x000fc400078e3cff */
[----:B------:R-:W-:Y:S02]  /*2c020*/  ISETP.NE.U32.AND P3, PT, R9, RZ, PT ;  /* 0x000000ff0900720c */ /* 0x000fe40003f65070 */
[----:B------:R-:W-:Y:S01]  /*2c030*/  IADD3 R9, PT, PT, R243, 0x100000, R6 ;  /* 0x00100000f3097810 */ /* 0x000fe20007ffe006 */
[----:B------:R1:W-:Y:S04]  /*2c040*/  STL [R1+0x1758], R6 ;  /* 0x0017580601007387 */ /* 0x0003e80000100800 */
[----:B------:R-:W4:Y:S04]  /*2c050*/  LDL.64 R28, [R1+0xe0] ;  /* 0x0000e000011c7983 */ /* 0x000f280000100a00 */
[----:B---3--:R-:W-:Y:S04]  /*2c060*/  LDGSTS.E [R9+-0x80000], desc[UR6][R108.64], P1 ;  /* 0x800000006c097fae */ /* 0x008fe800089a1006 */
[----:B------:R-:W3:Y:S01]  /*2c070*/  LDL.64 R108, [R1+0x68] ;  /* 0x00006800016c7983 */ /* 0x000ee20000100a00 */
[----:B------:R-:W-:-:S04]  /*2c080*/  LOP3.LUT R7, R3, 0x4c, RZ, 0xfc, !PT ;  /* 0x0000004c03077812 */ /* 0x000fc800078efcff */
[-C--:B------:R-:W-:Y:S02]  /*2c090*/  ISETP.GE.AND P4, PT, R7, R248.reuse, PT ;  /* 0x000000f80700720c */ /* 0x080fe40003f86270 */
[C---:B-1----:R-:W-:Y:S02]  /*2c0a0*/  LOP3.LUT R6, R3.reuse, 0x4e, RZ, 0xfc, !PT ;  /* 0x0000004e03067812 */ /* 0x042fe400078efcff */
[----:B------:R-:W-:Y:S02]  /*2c0b0*/  SEL R10, R4, RZ, !P4 ;  /* 0x000000ff040a7207 */ /* 0x000fe40006000000 */
[----:B------:R-:W-:Y:S02]  /*2c0c0*/  ISETP.GE.AND P1, PT, R6, R248, PT ;  /* 0x000000f80600720c */ /* 0x000fe40003f26270 */
[----:B------:R-:W-:Y:S01]  /*2c0d0*/  ISETP.NE.U32.AND P4, PT, R10, RZ, PT ;  /* 0x000000ff0a00720c */ /* 0x000fe20003f85070 */
[----:B--2---:R-:W-:Y:S04]  /*2c0e0*/  LDGSTS.E [R9+-0x7fff8], desc[UR6][R44.64], P5 ;  /* 0x800080002c097fae */ /* 0x004fe8000a9a1006 */
[----:B----4-:R-:W-:Y:S04]  /*2c0f0*/  LDGSTS.E [R9+-0x7e000], desc[UR6][R60.64], P2 ;  /* 0x820000003c097fae */ /* 0x010fe800091a1006 */
[----:B------:R-:W2:Y:S04]  /*2c100*/  LDL.64 R44, [R1+0x60] ;  /* 0x00006000012c7983 */ /* 0x000ea80000100a00 */
[----:B------:R-:W4:Y:S01]  /*2c110*/  LDL.64 R60, [R1+0x1d8] ;  /* 0x0001d800013c7983 */ /* 0x000f220000100a00 */
[----:B------:R-:W-:-:S02]  /*2c120*/  LOP3.LUT R6, R3, 0x6c, RZ, 0xfc, !PT ;  /* 0x0000006c03067812 */ /* 0x000fc400078efcff */
[----:B------:R-:W-:Y:S01]  /*2c130*/  SEL R10, R4, RZ, !P1 ;  /* 0x000000ff040a7207 */ /* 0x000fe20004800000 */
[----:B------:R-:W-:Y:S01]  /*2c140*/  LDGSTS.E [R9+-0x7dff8], desc[UR6][R76.64], P3 ;  /* 0x820080004c097fae */ /* 0x000fe200099a1006 */
[----:B------:R-:W-:Y:S02]  /*2c150*/  ISETP.GE.AND P5, PT, R6, R248, PT ;  /* 0x000000f80600720c */ /* 0x000fe40003fa6270 */
[----:B------:R-:W-:Y:S02]  /*2c160*/  ISETP.NE.U32.AND P1, PT, R10, RZ, PT ;  /* 0x000000ff0a00720c */ /* 0x000fe40003f25070 */
[----:B------:R-:W-:Y:S01]  /*2c170*/  SEL R10, R4, RZ, !P5 ;  /* 0x000000ff040a7207 */ /* 0x000fe20006800000 */
[----:B------:R-:W4:Y:S03]  /*2c180*/  LDL.64 R76, [R1+0x1d0] ;  /* 0x0001d000014c7983 */ /* 0x000f260000100a00 */
[----:B------:R-:W-:Y:S01]  /*2c190*/  ISETP.NE.U32.AND P5, PT, R10, RZ, PT ;  /* 0x000000ff0a00720c */ /* 0x000fe20003fa5070 */
[----:B------:R-:W-:Y:S06]  /*2c1a0*/  LDGSTS.E [R9+-0x7c000], desc[UR6][R92.64], P4 ;  /* 0x840000005c097fae */ /* 0x000fec000a1a1006 */
[----:B------:R-:W-:Y:S04]  /*2c1b0*/  LDGSTS.E [R9+-0x7bff8], desc[UR6][R28.64], P1 ;  /* 0x840080001c097fae */ /* 0x000fe800089a1006 */
[----:B------:R-:W4:Y:S04]  /*2c1c0*/  LDL.64 R92, [R1+0x158] ;  /* 0x00015800015c7983 */ /* 0x000f280000100a00 */
[----:B------:R-:W4:Y:S04]  /*2c1d0*/  LDL.64 R28, [R1+0x150] ;  /* 0x00015000011c7983 */ /* 0x000f280000100a00 */
[----:B---3--:R-:W-:Y:S04]  /*2c1e0*/  LDGSTS.E [R9+-0x7a000], desc[UR6][R108.64], P5 ;  /* 0x860000006c097fae */ /* 0x008fe8000a9a1006 */
[----:B------:R-:W3:Y:S01]  /*2c1f0*/  LDL.64 R108, [R1+0xd8] ;  /* 0x0000d800016c7983 */ /* 0x000ee20000100a00 */
[----:B------:R-:W-:-:S04]  /*2c200*/  LOP3.LUT R6, R3, 0x6e, RZ, 0xfc, !PT ;  /* 0x0000006e03067812 */ /* 0x000fc800078efcff */
[-C--:B------:R-:W-:Y:S02]  /*2c210*/  ISETP.GE.AND P2, PT, R6, R248.reuse, PT ;  /* 0x000000f80600720c */ /* 0x080fe40003f46270 */
[C---:B------:R-:W-:Y:S02]  /*2c220*/  LOP3.LUT R6, R3.reuse, 0x10, RZ, 0xfc, !PT ;  /* 0x0000001003067812 */ /* 0x040fe400078efcff */
[----:B------:R-:W-:Y:S02]  /*2c230*/  SEL R10, R4, RZ, !P2 ;  /* 0x000000ff040a7207 */ /* 0x000fe40005000000 */
[----:B------:R-:W-:Y:S02]  /*2c240*/  ISETP.GE.AND P3, PT, R6, R248, PT ;  /* 0x000000f80600720c */ /* 0x000fe40003f66270 */
[----:B------:R-:W-:Y:S02]  /*2c250*/  LOP3.LUT R6, R3, 0x12, RZ, 0xfc, !PT ;  /* 0x0000001203067812 */ /* 0x000fe400078efcff */
[----:B------:R-:W-:-:S02]  /*2c260*/  ISETP.NE.U32.AND P2, PT, R10, RZ, PT ;  /* 0x000000ff0a00720c */ /* 0x000fc40003f45070 */
[----:B------:R-:W-:Y:S02]  /*2c270*/  SEL R10, R4, RZ, !P3 ;  /* 0x000000ff040a7207 */ /* 0x000fe40005800000 */
[-C--:B------:R-:W-:Y:S02]  /*2c280*/  ISETP.GE.AND P4, PT, R6, R248.reuse, PT ;  /* 0x000000f80600720c */ /* 0x080fe40003f86270 */
[C---:B------:R-:W-:Y:S02]  /*2c290*/  LOP3.LUT R6, R3.reuse, 0x30, RZ, 0xfc, !PT ;  /* 0x0000003003067812 */ /* 0x040fe400078efcff */
[----:B------:R-:W-:Y:S02]  /*2c2a0*/  ISETP.NE.U32.AND P3, PT, R10, RZ, PT ;  /* 0x000000ff0a00720c */ /* 0x000fe40003f65070 */
[----:B------:R-:W-:Y:S02]  /*2c2b0*/  SEL R10, R4, RZ, !P4 ;  /* 0x000000ff040a7207 */ /* 0x000fe40006000000 */
[----:B------:R-:W-:Y:S01]  /*2c2c0*/  ISETP.GE.AND P1, PT, R6, R248, PT ;  /* 0x000000f80600720c */ /* 0x000fe20003f26270 */
[----:B------:R-:W-:Y:S01]  /*2c2d0*/  STL.64 [R1+0x17f0], R8 ;  /* 0x0017f00801007387 */ /* 0x000fe20000100a00 */
[----:B------:R-:W-:-:S02]  /*2c2e0*/  LOP3.LUT R6, R3, 0x32, RZ, 0xfc, !PT ;  /* 0x0000003203067812 */ /* 0x000fc400078efcff */
[----:B------:R-:W-:Y:S01]  /*2c2f0*/  ISETP.NE.U32.AND P4, PT, R10, RZ, PT ;  /* 0x000000ff0a00720c */ /* 0x000fe20003f85070 */
[----:B--2---:R-:W-:Y:S01]  /*2c300*/  LDGSTS.E [R9+-0x79ff8], desc[UR6][R44.64], P2 ;  /* 0x860080002c097fae */ /* 0x004fe200091a1006 */
[----:B------:R-:W-:Y:S02]  /*2c310*/  SEL R10, R4, RZ, !P1 ;  /* 0x000000ff040a7207 */ /* 0x000fe40004800000 */
[----:B------:R-:W-:Y:S02]  /*2c320*/  ISETP.GE.AND P5, PT, R6, R248, PT ;  /* 0x000000f80600720c */ /* 0x000fe40003fa6270 */
[----:B------:R-:W-:Y:S02]  /*2c330*/  ISETP.NE.U32.AND P1, PT, R10, RZ, PT ;  /* 0x000000ff0a00720c */ /* 0x000fe40003f25070 */
[----:B------:R-:W-:Y:S02]  /*2c340*/  SEL R10, R4, RZ, !P5 ;  /* 0x000000ff040a7207 */ /* 0x000fe40006800000 */
[----:B------:R-:W-:-:S02]  /*2c350*/  LOP3.LUT R6, R2, 0x40, RZ, 0x3c, !PT ;  /* 0x0000004002067812 */ /* 0x000fc400078e3cff */
[----:B------:R-:W-:Y:S02]  /*2c360*/  ISETP.NE.U32.AND P5, PT, R10, RZ, PT ;  /* 0x000000ff0a00720c */ /* 0x000fe40003fa5070 */
[----:B------:R-:W-:Y:S01]  /*2c370*/  IADD3 R10, PT, PT, R243, 0x100000, R6 ;  /* 0x00100000f30a7810 */ /* 0x000fe20007ffe006 */
[----:B------:R1:W-:Y:S04]  /*2c380*/  STL [R1+0x1754], R6 ;  /* 0x0017540601007387 */ /* 0x0003e80000100800 */
[----:B------:R-:W2:Y:S04]  /*2c390*/  LDL.64 R44, [R1+0xd0] ;  /* 0x0000d000012c7983 */ /* 0x000ea80000100a00 */
[----:B----4-:R-:W-:Y:S01]  /*2c3a0*/  LDGSTS.E [R10+-0x80000], desc[UR6][R60.64], P3 ;  /* 0x800000003c0a7fae */ /* 0x010fe200099a1006 */
[----:B------:R-:W-:-:S03]  /*2c3b0*/  LOP3.LUT R7, R3, 0x50, RZ, 0xfc, !PT ;  /* 0x0000005003077812 */ /* 0x000fc600078efcff */
[----:B------:R-:W-:Y:S04]  /*2c3c0*/  LDGSTS.E [R10+-0x7fff8], desc[UR6][R76.64], P4 ;  /* 0x800080004c0a7fae */ /* 0x000fe8000a1a1006 */
[----:B------:R-:W4:Y:S01]  /*2c3d0*/  LDL.64 R60, [R1+0x58] ;  /* 0x00005800013c7983 */ /* 0x000f220000100a00 */
[----:B------:R-:W-:-:S03]  /*2c3e0*/  ISETP.GE.AND P2, PT, R7, R248, PT ;  /* 0x000000f80700720c */ /* 0x000fc60003f46270 */
[----:B------:R-:W4:Y:S01]  /*2c3f0*/  LDL.64 R76, [R1+0x50] ;  /* 0x00005000014c7983 */ /* 0x000f220000100a00 */
[----:B------:R-:W-:-:S03]  /*2c400*/  SEL R11, R4, RZ, !P2 ;  /* 0x000000ff040b7207 */ /* 0x000fc60005000000 */
[----:B------:R-:W-:Y:S01]  /*2c410*/  LDGSTS.E [R10+-0x7e000], desc[UR6][R92.64], P1 ;  /* 0x820000005c0a7fae */ /* 0x000fe200089a1006 */
[----:B------:R-:W-:-:S03]  /*2c420*/  ISETP.NE.U32.AND P2, PT, R11, RZ, PT ;  /* 0x000000ff0b00720c */ /* 0x000fc60003f45070 */
[----:B------:R-:W-:Y:S04]  /*2c430*/  LDGSTS.E [R10+-0x7dff8], desc[UR6][R28.64], P5 ;  /* 0x820080001c0a7fae */ /* 0x000fe8000a9a1006 */
[----:B------:R-:W4:Y:S04]  /*2c440*/  LDL.64 R92, [R1+0x1c8] ;  /* 0x0001c800015c7983 */ /* 0x000f280000100a00 */
[----:B------:R-:W4:Y:S04]  /*2c450*/  LDL.64 R28, [R1+0x1c0] ;  /* 0x0001c000011c7983 */ /* 0x000f280000100a00 */
[----:B---3--:R-:W-:Y:S04]  /*2c460*/  LDGSTS.E [R10+-0x7c000], desc[UR6][R108.64], P2 ;  /* 0x840000006c0a7fae */ /* 0x008fe800091a1006 */
[----:B------:R-:W3:Y:S01]  /*2c470*/  LDL.64 R108, [R1+0x148] ;  /* 0x00014800016c7983 */ /* 0x000ee20000100a00 */
[----:B-1----:R-:W-:-:S04]  /*2c480*/  LOP3.LUT R6, R3, 0x52, RZ, 0xfc, !PT ;  /* 0x0000005203067812 */ /* 0x002fc800078efcff */
        /* <DEDUP_REMOVED lines=8> */
[----:B------:R-:W-:Y:S02]  /*2c510*/  LOP3.LUT R6, R3, 0x14, RZ, 0xfc, !PT ;  /* 0x0000001403067812 */ /* 0x000fe400078efcff */
[----:B------:R-:W-:Y:S02]  /*2c520*/  ISETP.NE.U32.AND P4, PT, R11, RZ, PT ;  /* 0x000000ff0b00720c */ /* 0x000fe40003f85070 */
[----:B------:R-:W-:Y:S02]  /*2c530*/  SEL R11, R4, RZ, !P1 ;  /* 0x000000ff040b7207 */ /* 0x000fe40004800000 */
[----:B------:R-:W-:-:S02]  /*2c540*/  ISETP.GE.AND P5, PT, R6, R248, PT ;  /* 0x000000f80600720c */ /* 0x000fc40003fa6270 */
[----:B------:R-:W-:Y:S02]  /*2c550*/  LOP3.LUT R6, R3, 0x16, RZ, 0xfc, !PT ;  /* 0x0000001603067812 */ /* 0x000fe400078efcff */
[----:B------:R-:W-:Y:S02]  /*2c560*/  ISETP.NE.U32.AND P1, PT, R11, RZ, PT ;  /* 0x000000ff0b00720c */ /* 0x000fe40003f25070 */
[----:B------:R-:W-:Y:S02]  /*2c570*/  SEL R11, R4, RZ, !P5 ;  /* 0x000000ff040b7207 */ /* 0x000fe40006800000 */
[----:B------:R-:W-:Y:S02]  /*2c580*/  ISETP.GE.AND P2, PT, R6, R248, PT ;  /* 0x000000f80600720c */ /* 0x000fe40003f46270 */
[----:B------:R-:W-:Y:S01]  /*2c590*/  LOP3.LUT R6, R3, 0x34, RZ, 0xfc, !PT ;  /* 0x0000003403067812 */ /* 0x000fe200078efcff */
[----:B--2---:R-:W-:Y:S01]  /*2c5a0*/  LDGSTS.E [R10+-0x7bff8], desc[UR6][R44.64], P3 ;  /* 0x840080002c0a7fae */ /* 0x004fe200099a1006 */
[----:B------:R-:W-:-:S02]  /*2c5b0*/  ISETP.NE.U32.AND P5, PT, R11, RZ, PT ;  /* 0x000000ff0b00720c */ /* 0x000fc40003fa5070 */
[----:B------:R-:W-:Y:S02]  /*2c5c0*/  SEL R11, R4, RZ, !P2 ;  /* 0x000000ff040b7207 */ /* 0x000fe40005000000 */
[-C--:B------:R-:W-:Y:S02]  /*2c5d0*/  ISETP.GE.AND P3, PT, R6, R248.reuse, PT ;  /* 0x000000f80600720c */ /* 0x080fe40003f66270 */
[----:B------:R-:W-:Y:S02]  /*2c5e0*/  LOP3.LUT R6, R3, 0x36, RZ, 0xfc, !PT ;  /* 0x0000003603067812 */ /* 0x000fe400078efcff */
[----:B------:R-:W-:Y:S02]  /*2c5f0*/  ISETP.NE.U32.AND P2, PT, R11, RZ, PT ;  /* 0x000000ff0b00720c */ /* 0x000fe40003f45070 */
[----:B------:R-:W-:Y:S01]  /*2c600*/  SEL R11, R4, RZ, !P3 ;  /* 0x000000ff040b7207 */ /* 0x000fe20005800000 */
[----:B------:R-:W2:Y:S04]  /*2c610*/  LDL.64 R44, [R1+0x140] ;  /* 0x00014000012c7983 */ /* 0x000ea80000100a00 */
[----:B----4-:R-:W-:Y:S01]  /*2c620*/  LDGSTS.E [R10+-0x7a000], desc[UR6][R60.64], P4 ;  /* 0x860000003c0a7fae */ /* 0x010fe2000a1a1006 */
[----:B------:R-:W-:-:S02]  /*2c630*/  ISETP.GE.AND P4, PT, R6, R248, PT ;  /* 0x000000f80600720c */ /* 0x000fc40003f86270 */
[----:B------:R-:W-:Y:S01]  /*2c640*/  ISETP.NE.U32.AND P3, PT, R11, RZ, PT ;  /* 0x000000ff0b00720c */ /* 0x000fe20003f65070 */
[----:B------:R-:W-:Y:S01]  /*2c650*/  LDGSTS.E [R10+-0x79ff8], desc[UR6][R76.64], P1 ;  /* 0x860080004c0a7fae */ /* 0x000fe200089a1006 */
[----:B------:R-:W-:Y:S02]  /*2c660*/  SEL R11, R4, RZ, !P4 ;  /* 0x000000ff040b7207 */ /* 0x000fe40006000000 */
[----:B------:R-:W-:Y:S02]  /*2c670*/  LOP3.LUT R6, R2, 0x50, RZ, 0x3c, !PT ;  /* 0x0000005002067812 */ /* 0x000fe400078e3cff */
[----:B------:R-:W-:Y:S01]  /*2c680*/  ISETP.NE.U32.AND P4, PT, R11, RZ, PT ;  /* 0x000000ff0b00720c */ /* 0x000fe20003f85070 */
[----:B------:R-:W4:Y:S01]  /*2c690*/  LDL.64 R60, [R1+0xc8] ;  /* 0x0000c800013c7983 */ /* 0x000f220000100a00 */
[----:B------:R-:W-:-:S03]  /*2c6a0*/  IADD3 R11, PT, PT, R243, 0x100000, R6 ;  /* 0x00100000f30b7810 */ /* 0x000fc60007ffe006 */
        /* <DEDUP_REMOVED lines=8> */
[----:B------:R-:W-:-:S02]  /*2c730*/  LOP3.LUT R7, R3, 0x54, RZ, 0xfc, !PT ;  /* 0x0000005403077812 */ /* 0x000fc400078efcff */
[----:B-1----:R-:W-:Y:S02]  /*2c740*/  LOP3.LUT R6, R3, 0x56, RZ, 0xfc, !PT ;  /* 0x0000005603067812 */ /* 0x002fe400078efcff */
[-C--:B------:R-:W-:Y:S02]  /*2c750*/  ISETP.GE.AND P1, PT, R7, R248.reuse, PT ;  /* 0x000000f80700720c */ /* 0x080fe40003f26270 */
[----:B------:R-:W-:Y:S02]  /*2c760*/  ISETP.GE.AND P5, PT, R6, R248, PT ;  /* 0x000000f80600720c */ /* 0x000fe40003fa6270 */
[----:B------:R-:W-:Y:S02]  /*2c770*/  SEL R242, R4, RZ, !P1 ;  /* 0x000000ff04f27207 */ /* 0x000fe40004800000 */
        /* <DEDUP_REMOVED lines=8> */
[C---:B------:R-:W-:Y:S02]  /*2c800*/  LOP3.LUT R6, R3.reuse, 0x18, RZ, 0xfc, !PT ;  /* 0x0000001803067812 */ /* 0x040fe400078efcff */
[----:B------:R-:W-:Y:S02]  /*2c810*/  ISETP.NE.U32.AND P2, PT, R242, RZ, PT ;  /* 0x000000fff200720c */ /* 0x000fe40003f45070 */
[----:B------:R-:W-:Y:S01]  /*2c820*/  SEL R242, R4, RZ, !P3 ;  /* 0x000000ff04f27207 */ /* 0x000fe20005800000 */
[----:B--2---:R-:W-:Y:S01]  /*2c830*/  LDGSTS.E [R11+-0x7dff8], desc[UR6][R44.64], P4 ;  /* 0x820080002c0b7fae */ /* 0x004fe2000a1a1006 */
[----:B------:R-:W-:Y:S02]  /*2c840*/  ISETP.GE.AND P4, PT, R6, R248, PT ;  /* 0x000000f80600720c */ /* 0x000fe40003f86270 */
[----:B------:R-:W-:Y:S02]  /*2c850*/  LOP3.LUT R6, R3, 0x1a, RZ, 0xfc, !PT ;  /* 0x0000001a03067812 */ /* 0x000fe400078efcff */
[----:B------:R-:W-:-:S02]  /*2c860*/  ISETP.NE.U32.AND P3, PT, R242, RZ, PT ;  /* 0x000000fff200720c */ /* 0x000fc40003f65070 */
[----:B------:R-:W-:-:S04]  /*2c870*/  SEL R242, R4, RZ, !P4 ;  /* 0x000000ff04f27207 */ /* 0x000fc80006000000 */
[----:B------:R-:W-:Y:S01]  /*2c880*/  ISETP.NE.U32.AND P4, PT, R242, RZ, PT ;  /* 0x000000fff200720c */ /* 0x000fe20003f85070 */
[----:B------:R-:W2:Y:S04]  /*2c890*/  LDL.64 R44, [R1+0x1b0] ;  /* 0x0001b000012c7983 */ /* 0x000ea80000100a00 */
[----:B----4-:R-:W-:Y:S01]  /*2c8a0*/  LDGSTS.E [R11+-0x7c000], desc[UR6][R60.64], P1 ;  /* 0x840000003c0b7fae */ /* 0x010fe200089a1006 */
[-C--:B------:R-:W-:Y:S02]  /*2c8b0*/  ISETP.GE.AND P1, PT, R6, R248.reuse, PT ;  /* 0x000000f80600720c */ /* 0x080fe40003f26270 */
[----:B------:R-:W-:Y:S02]  /*2c8c0*/  LOP3.LUT R6, R3, 0x38, RZ, 0xfc, !PT ;  /* 0x0000003803067812 */ /* 0x000fe400078efcff */
[----:B------:R-:W-:Y:S01]  /*2c8d0*/  SEL R242, R4, RZ, !P1 ;  /* 0x000000ff04f27207 */ /* 0x000fe20004800000 */
[----:B------:R-:W-:Y:S01]  /*2c8e0*/  LDGSTS.E [R11+-0x7bff8], desc[UR6][R76.64], P5 ;  /* 0x840080004c0b7fae */ /* 0x000fe2000a9a1006 */
[----:B------:R-:W-:-:S02]  /*2c8f0*/  ISETP.GE.AND P5, PT, R6, R248, PT ;  /* 0x000000f80600720c */ /* 0x000fc40003fa6270 */
[----:B------:R-:W-:Y:S01]  /*2c900*/  LOP3.LUT R6, R3, 0x3a, RZ, 0xfc, !PT ;  /* 0x0000003a03067812 */ /* 0x000fe200078efcff */
[----:B------:R-:W4:Y:S01]  /*2c910*/  LDL.64 R60, [R1+0x138] ;  /* 0x00013800013c7983 */ /* 0x000f220000100a00 */
[----:B------:R-:W-:Y:S02]  /*2c920*/  ISETP.NE.U32.AND P1, PT, R242, RZ, PT ;  /* 0x000000fff200720c */ /* 0x000fe40003f25070 */
[----:B------:R-:W-:-:S04]  /*2c930*/  SEL R242, R4, RZ, !P5 ;  /* 0x000000ff04f27207 */ /* 0x000fc80006800000 */
[----:B------:R-:W-:Y:S01]  /*2c940*/  ISETP.NE.U32.AND P5, PT, R242, RZ, PT ;  /* 0x000000fff200720c */ /* 0x000fe20003fa5070 */
[----:B------:R-:W4:Y:S04]  /*2c950*/  LDL.64 R76, [R1+0x130] ;  /* 0x00013000014c7983 */ /* 0x000f280000100a00 */
[----:B------:R-:W-:Y:S01]  /*2c960*/  LDGSTS.E [R11+-0x7a000], desc[UR6][R92.64], P2 ;  /* 0x860000005c0b7fae */ /* 0x000fe200091a1006 */
[----:B------:R-:W-:Y:S02]  /*2c970*/  ISETP.GE.AND P2, PT, R6, R248, PT ;  /* 0x000000f80600720c */ /* 0x000fe40003f46270 */
[----:B------:R-:W-:Y:S01]  /*2c980*/  LOP3.LUT R6, R2, 0x60, RZ, 0x3c, !PT ;  /* 0x0000006002067812 */ /* 0x000fe200078e3cff */
[----:B------:R-:W-:Y:S01]  /*2c990*/  LDGSTS.E [R11+-0x79ff8], desc[UR6][R28.64], P3 ;  /* 0x860080001c0b7fae */ /* 0x000fe200099a1006 */
[----:B------:R-:W-:-:S04]  /*2c9a0*/  SEL R242, R4, RZ, !P2 ;  /* 0x000000ff04f27207 */ /* 0x000fc80005000000 */
[----:B------:R-:W-:Y:S02]  /*2c9b0*/  ISETP.NE.U32.AND P2, PT, R242, RZ, PT ;  /* 0x000000fff200720c */ /* 0x000fe40003f45070 */
[----:B------:R-:W-:Y:S01]  /*2c9c0*/  IADD3 R242, PT, PT, R243, 0x100000, R6 ;  /* 0x00100000f3f27810 */ /* 0x000fe20007ffe006 */
[----:B------:R-:W4:Y:S04]  /*2c9d0*/  LDL.64 R92, [R1+0xb8] ;  /* 0x0000b800015c7983 */ /* 0x000f280000100a00 */
[----:B------:R-:W-:Y:S04]  /*2c9e0*/  STL.64 [R1+0x17f8], R10 ;  /* 0x0017f80a01007387 */ /* 0x000fe80000100a00 */
[----:B------:R1:W-:Y:S01]  /*2c9f0*/  STL [R1+0x174c], R6 ;  /* 0x00174c0601007387 */ /* 0x0003e20000100800 */
[----:B------:R-:W-:-:S03]  /*2ca00*/  LOP3.LUT R7, R3, 0x58, RZ, 0xfc, !PT ;  /* 0x0000005803077812 */ /* 0x000fc600078efcff */
[----:B------:R-:W4:Y:S04]  /*2ca10*/  LDL.64 R12, [R1+0x38] ;  /* 0x00003800010c7983 */ /* 0x000f280000100a00 */
[----:B---3--:R-:W-:Y:S01]  /*2ca20*/  LDGSTS.E [R242+-0x80000], desc[UR6][R108.64], P4 ;  /* 0x800000006cf27fae */ /* 0x008fe2000a1a1006 */
[----:B-1----:R-:W-:-:S03]  /*2ca30*/  LOP3.LUT R6, R3, 0x5a, RZ, 0xfc, !PT ;  /* 0x0000005a03067812 */ /* 0x002fc600078efcff */
[----:B------:R-:W3:Y:S04]  /*2ca40*/  LDL.64 R28, [R1+0x30] ;  /* 0x00003000011c7983 */ /* 0x000ee80000100a00 */
[----:B------:R-:W3:Y:S01]  /*2ca50*/  LDL.64 R108, [R1+0xb0] ;  /* 0x0000b000016c7983 */ /* 0x000ee20000100a00 */
[-C--:B------:R-:W-:Y:S02]  /*2ca60*/  ISETP.GE.AND P3, PT, R7, R248.reuse, PT ;  /* 0x000000f80700720c */ /* 0x080fe40003f66270 */
[----:B------:R-:W-:Y:S02]  /*2ca70*/  ISETP.GE.AND P4, PT, R6, R248, PT ;  /* 0x000000f80600720c */ /* 0x000fe40003f86270 */
[----:B------:R-:W-:-:S04]  /*2ca80*/  SEL R244, R4, RZ, !P3 ;  /* 0x000000ff04f47207 */ /* 0x000fc80005800000 */
[----:B------:R-:W-:Y:S02]  /*2ca90*/  ISETP.NE.U32.AND P3, PT, R244, RZ, PT ;  /* 0x000000fff400720c */ /* 0x000fe40003f65070 */
[----:B------:R-:W-:-:S04]  /*2caa0*/  SEL R244, R4, RZ, !P4 ;  /* 0x000000ff04f47207 */ /* 0x000fc80006000000 */
[----:B------:R-:W-:Y:S01]  /*2cab0*/  ISETP.NE.U32.AND P4, PT, R244, RZ, PT ;  /* 0x000000fff400720c */ /* 0x000fe20003f85070 */
[----:B--2---:R-:W-:Y:S04]  /*2cac0*/  LDGSTS.E [R242+-0x7fff8], desc[UR6][R44.64], P1 ;  /* 0x800080002cf27fae */ /* 0x004fe800089a1006 */
[----:B------:R-:W2:Y:S04]  /*2cad0*/  LDL.64 R44, [R1+0x1a8] ;  /* 0x0001a800012c7983 */ /* 0x000ea80000100a00 */
[----:B----4-:R-:W-:Y:S04]  /*2cae0*/  LDGSTS.E [R242+-0x7e000], desc[UR6][R60.64], P5 ;  /* 0x820000003cf27fae */ /* 0x010fe8000a9a1006 */
[----:B------:R-:W-:Y:S04]  /*2caf0*/  LDGSTS.E [R242+-0x7dff8], desc[UR6][R76.64], P2 ;  /* 0x820080004cf27fae */ /* 0x000fe800091a1006 */
[----:B------:R-:W4:Y:S04]  /*2cb00*/  LDL.64 R60, [R1+0x1a0] ;  /* 0x0001a000013c7983 */ /* 0x000f280000100a00 */
[----:B------:R-:W4:Y:S04]  /*2cb10*/  LDL.64 R76, [R1+0x128] ;  /* 0x00012800014c7983 */ /* 0x000f280000100a00 */
[----:B------:R-:W-:Y:S04]  /*2cb20*/  LDGSTS.E [R242+-0x7c000], desc[UR6][R92.64], P3 ;  /* 0x840000005cf27fae */ /* 0x000fe800099a1006 */
        /* <DEDUP_REMOVED lines=10> */
[-C--:B------:R-:W-:Y:S02]  /*2cbd0*/  ISETP.GE.AND P2, PT, R6, R248.reuse, PT ;  /* 0x000000f80600720c */ /* 0x080fe40003f46270 */
[C---:B------:R-:W-:Y:S02]  /*2cbe0*/  LOP3.LUT R6, R3.reuse, 0x1e, RZ, 0xfc, !PT ;  /* 0x0000001e03067812 */ /* 0x040fe400078efcff */
[----:B------:R-:W-:Y:S02]  /*2cbf0*/  SEL R244, R4, RZ, !P5 ;  /* 0x000000ff04f47207 */ /* 0x000fe40006800000 */
[----:B------:R-:W-:Y:S02]  /*2cc00*/  ISETP.GE.AND P3, PT, R6, R248, PT ;  /* 0x000000f80600720c */ /* 0x000fe40003f66270 */
        /* <DEDUP_REMOVED lines=9> */
[----:B------:R-:W-:Y:S01]  /*2cca0*/  LDGSTS.E [R242+-0x79ff8], desc[UR6][R28.64], P5 ;  /* 0x860080001cf27fae */ /* 0x000fe2000a9a1006 */
[----:B------:R-:W-:-:S02]  /*2ccb0*/  LOP3.LUT R6, R2, 0x70, RZ, 0x3c, !PT ;  /* 0x0000007002067812 */ /* 0x000fc400078e3cff */
[----:B------:R-:W-:Y:S02]  /*2ccc0*/  ISETP.NE.U32.AND P3, PT, R244, RZ, PT ;  /* 0x000000fff400720c */ /* 0x000fe40003f65070 */
[----:B------:R-:W-:Y:S01]  /*2ccd0*/  SEL R244, R4, RZ, !P4 ;  /* 0x000000ff04f47207 */ /* 0x000fe20006000000 */
[----:B------:R1:W-:Y:S01]  /*2cce0*/  STL [R1+0x1748], R6 ;  /* 0x0017480601007387 */ /* 0x0003e20000100800 */
[----:B------:R-:W-:Y:S02]  /*2ccf0*/  IADD3 R243, PT, PT, R243, 0x100000, R6 ;  /* 0x00100000f3f37810 */ /* 0x000fe40007ffe006 */
[----:B------:R-:W-:Y:S01]  /*2cd00*/  ISETP.NE.U32.AND P4, PT, R244, RZ, PT ;  /* 0x000000fff400720c */ /* 0x000fe20003f85070 */
[----:B------:R-:W3:Y:S01]  /*2cd10*/  LDL.64 R74, [R1+0x28] ;  /* 0x00002800014a7983 */ /* 0x000ee20000100a00 */
[----:B------:R-:W-:-:S03]  /*2cd20*/  SEL R244, R4, RZ, !P1 ;  /* 0x000000ff04f47207 */ /* 0x000fc60004800000 */
[----:B--2---:R-:W-:Y:S01]  /*2cd30*/  LDGSTS.E [R243+-0x80000], desc[UR6][R44.64], P2 ;  /* 0x800000002cf37fae */ /* 0x004fe200091a1006 */
[C---:B-1----:R-:W-:Y:S02]  /*2cd40*/  LOP3.LUT R6, R3.reuse, 0x5c, RZ, 0xfc, !PT ;  /* 0x0000005c03067812 */ /* 0x042fe400078efcff */
[----:B------:R-:W-:Y:S01]  /*2cd50*/  ISETP.NE.U32.AND P1, PT, R244, RZ, PT ;  /* 0x000000fff400720c */ /* 0x000fe20003f25070 */
[----:B----4-:R-:W-:Y:S01]  /*2cd60*/  LDGSTS.E [R243+-0x7fff8], desc[UR6][R60.64], P3 ;  /* 0x800080003cf37fae */ /* 0x010fe200099a1006 */
[-C--:B------:R-:W-:Y:S02]  /*2cd70*/  ISETP.GE.AND P5, PT, R6, R248.reuse, PT ;  /* 0x000000f80600720c */ /* 0x080fe40003fa6270 */
[----:B------:R-:W-:Y:S01]  /*2cd80*/  LOP3.LUT R6, R3, 0x5e, RZ, 0xfc, !PT ;  /* 0x0000005e03067812 */ /* 0x000fe200078efcff */
[----:B------:R-:W-:Y:S01]  /*2cd90*/  LDGSTS.E [R243+-0x7e000], desc[UR6][R76.64], P4 ;  /* 0x820000004cf37fae */ /* 0x000fe2000a1a1006 */
[----:B------:R-:W-:Y:S02]  /*2cda0*/  SEL R244, R4, RZ, !P5 ;  /* 0x000000ff04f47207 */ /* 0x000fe40006800000 */
[----:B------:R-:W-:-:S02]  /*2cdb0*/  ISETP.GE.AND P2, PT, R6, R248, PT ;  /* 0x000000f80600720c */ /* 0x000fc40003f46270 */
[----:B------:R-:W-:Y:S02]  /*2cdc0*/  ISETP.NE.U32.AND P5, PT, R244, RZ, PT ;  /* 0x000000fff400720c */ /* 0x000fe40003fa5070 */
        /* <DEDUP_REMOVED lines=8> */
[----:B------:R-:W-:Y:S02]  /*2ce50*/  ISETP.NE.U32.AND P3, PT, R244, RZ, PT ;  /* 0x000000fff400720c */ /* 0x000fe40003f65070 */
[----:B------:R-:W-:Y:S02]  /*2ce60*/  SEL R244, R4, RZ, !P4 ;  /* 0x000000ff04f47207 */ /* 0x000fe40006000000 */
[----:B------:R-:W-:Y:S02]  /*2ce70*/  ISETP.GE.AND P1, PT, R249, R248, PT ;  /* 0x000000f8f900720c */ /* 0x000fe40003f26270 */
[----:B------:R-:W-:Y:S02]  /*2ce80*/  ISETP.NE.U32.AND P4, PT, R244, RZ, PT ;  /* 0x000000fff400720c */ /* 0x000fe40003f85070 */
[----:B------:R-:W-:Y:S01]  /*2ce90*/  SEL R244, R4, RZ, !P1 ;  /* 0x000000ff04f47207 */ /* 0x000fe20004800000 */
[----:B---3--:R-:W-:Y:S01]  /*2cea0*/  LDGSTS.E [R243+-0x7c000], desc[UR6][R108.64], P5 ;  /* 0x840000006cf37fae */ /* 0x008fe2000a9a1006 */
[----:B------:R-:W-:Y:S01]  /*2ceb0*/  ISETP.GE.AND P5, PT, R3, R5, PT ;  /* 0x000000050300720c */ /* 0x000fe20003fa6270 */
[----:B------:R-:W-:Y:S01]  /*2cec0*/  VIADD R3, R248, 0x7f ;  /* 0x0000007ff8037836 */ /* 0x000fe20000000000 */
[----:B------:R-:W1:Y:S02]  /*2ced0*/  S2R R59, SR_TID.X ;  /* 0x00000000003b7919 */ /* 0x000e640000002100 */
[----:B------:R-:W-:-:S02]  /*2cee0*/  SEL R4, RZ, 0x4, P5 ;  /* 0x00000004ff047807 */ /* 0x000fc40002800000 */
[----:B------:R-:W-:Y:S01]  /*2cef0*/  ISETP.GT.AND P1, PT, R3, 0xff, PT ;  /* 0x000000ff0300780c */ /* 0x000fe20003f24270 */
[----:B------:R-:W-:Y:S03]  /*2cf00*/  LDGSTS.E [R243+-0x7bff8], desc[UR6][R246.64], P2 ;  /* 0x84008000f6f37fae */ /* 0x000fe600091a1006 */
[----:B------:R-:W-:-:S05]  /*2cf10*/  SEL R6, R4, RZ, P1 ;  /* 0x000000ff04067207 */ /* 0x000fca0000800000 */
[----:B------:R-:W-:Y:S04]  /*2cf20*/  STL [R1+0xe54], R6 ;  /* 0x000e540601007387 */ /* 0x000fe80000100800 */
[----:B------:R2:W-:Y:S04]  /*2cf30*/  STL.64 [R1+0x1800], R2 ;  /* 0x0018000201007387 */ /* 0x0005e80000100a00 */
[----:B------:R-:W3:Y:S04]  /*2cf40*/  LDL.64 R90, [R1+0xe80] ;  /* 0x000e8000015a7983 */ /* 0x000ee80000100a00 */
[----:B------:R-:W4:Y:S04]  /*2cf50*/  LDL.64 R106, [R1+0xe20] ;  /* 0x000e2000016a7983 */ /* 0x000f280000100a00 */
        /* <DEDUP_REMOVED lines=14> */
[----:B------:R-:W4:Y:S01]  /*2d040*/  LDL.64 R108, [R1+0xa60] ;  /* 0x000a6000016c7983 */ /* 0x000f220000100a00 */
[----:B------:R-:W-:-:S02]  /*2d050*/  SEL R4, RZ, 0x4, P6 ;  /* 0x00000004ff047807 */ /* 0x000fc40003000000 */
[----:B------:R-:W-:Y:S01]  /*2d060*/  ISETP.NE.U32.AND P5, PT, R244, RZ, PT ;  /* 0x000000fff400720c */ /* 0x000fe20003fa5070 */
[----:B------:R-:W-:Y:S01]  /*2d070*/  LDGSTS.E [R243+-0x7a000], desc[UR6][R74.64], P3 ;  /* 0x860000004af37fae */ /* 0x000fe200099a1006 */
[----:B------:R-:W-:Y:S02]  /*2d080*/  SEL R4, R4, RZ, P1 ;  /* 0x000000ff04047207 */ /* 0x000fe40000800000 */
[C---:B-1----:R-:W-:Y:S01]  /*2d090*/  LOP3.LUT R244, R59.reuse, 0x60, RZ, 0xc0, !PT ;  /* 0x000000603bf47812 */ /* 0x042fe200078ec0ff */
[----:B------:R1:W-:Y:S01]  /*2d0a0*/  LDGSTS.E [R243+-0x79ff8], desc[UR6][R250.64], P4 ;  /* 0x86008000faf37fae */ /* 0x0003e2000a1a1006 */
[----:B------:R-:W-:Y:S01]  /*2d0b0*/  ISETP.NE.U32.AND P2, PT, R4, RZ, PT ;  /* 0x000000ff0400720c */ /* 0x000fe20003f45070 */
[----:B------:R-:W-:Y:S02]  /*2d0c0*/  IMAD.SHL.U32 R4, R59, 0x4, RZ ;  /* 0x000000043b047824 */ /* 0x000fe400078e00ff */
[----:B------:R-:W0:Y:S03]  /*2d0d0*/  LDGDEPBAR ;  /* 0x00000000000079af */ /* 0x000e260000000000 */
[----:B------:R-:W-:Y:S01]  /*2d0e0*/  LOP3.LUT R4, R4, 0x7c, RZ, 0xc0, !PT ;  /* 0x0000007c04047812 */ /* 0x000fe200078ec0ff */
[----:B------:R-:W4:Y:S04]  /*2d0f0*/  LDL.64 R248, [R1+0xa20] ;  /* 0x000a200001f87983 */ /* 0x000f280000100a00 */
[----:B------:R-:W-:Y:S01]  /*2d100*/  IMAD R4, R244, 0x400, R4 ;  /* 0x00000400f4047824 */ /* 0x000fe200078e0204 */
[----:B------:R-:W4:Y:S03]  /*2d110*/  LDL.64 R246, [R1+0x9e0] ;  /* 0x0009e00001f67983 */ /* 0x000f260000100a00 */
[----:B-1----:R-:W-:Y:S01]  /*2d120*/  VIADD R251, R4, UR52 ;  /* 0x0000003404fb7c36 */ /* 0x002fe20008000000 */
[----:B------:R1:W-:Y:S01]  /*2d130*/  STL.64 [R1+0x1808], R242 ;  /* 0x001808f201007387 */ /* 0x0003e20000100a00 */
[----:B------:R-:W-:-:S03]  /*2d140*/  ISETP.GE.AND P4, PT, R245, R5, PT ;  /* 0x00000005f500720c */ /* 0x000fc60003f86270 */
[----:B------:R-:W4:Y:S01]  /*2d150*/  LDL.64 R244, [R1+0x7a0] ;  /* 0x0007a00001f47983 */ /* 0x000f220000100a00 */
[----:B------:R-:W-:-:S03]  /*2d160*/  ISETP.NE.U32.AND P6, PT, R6, RZ, PT ;  /* 0x000000ff0600720c */ /* 0x000fc60003fc5070 */
[----:B--2---:R-:W2:Y:S04]  /*2d170*/  LDL.64 R2, [R1+0x760] ;  /* 0x0007600001027983 */ /* 0x004ea80000100a00 */
[----:B-1----:R-:W2:Y:S04]  /*2d180*/  LDL.64 R242, [R1+0x7e0] ;  /* 0x0007e00001f27983 */ /* 0x002ea80000100a00 */
[----:B------:R-:W2:Y:S04]  /*2d190*/  LDL.64 R10, [R1+0x720] ;  /* 0x00072000010a7983 */ /* 0x000ea80000100a00 */
        /* <DEDUP_REMOVED lines=8> */
[----:B---3--:R-:W-:Y:S04]  /*2d220*/  LDGSTS.E [R251], desc[UR6][R90.64], P5 ;  /* 0x000000005afb7fae */ /* 0x008fe8000a9a1006 */
[----:B----4-:R-:W-:Y:S04]  /*2d230*/  LDGSTS.E [R251+0x400], desc[UR6][R106.64], P5 ;  /* 0x004000006afb7fae */ /* 0x010fe8000a9a1006 */
[----:B------:R-:W-:Y:S04]  /*2d240*/  LDGSTS.E [R251+0x800], desc[UR6][R122.64], P5 ;  /* 0x008000007afb7fae */ /* 0x000fe8000a9a1006 */
        /* <DEDUP_REMOVED lines=14> */
[----:B------:R-:W3:Y:S04]  /*2d330*/  LDL.64 R76, [R1+0x920] ;  /* 0x00092000014c7983 */ /* 0x000ee80000100a00 */
[----:B------:R-:W4:Y:S04]  /*2d340*/  LDL.64 R92, [R1+0x960] ;  /* 0x00096000015c7983 */ /* 0x000f280000100a00 */
[----:B------:R-:W2:Y:S04]  /*2d350*/  LDL.64 R108, [R1+0x9a0] ;  /* 0x0009a000016c7983 */ /* 0x000ea80000100a00 */
[----:B------:R-:W3:Y:S04]  /*2d360*/  LDL.64 R60, [R1+0x8e0] ;  /* 0x0008e000013c7983 */ /* 0x000ee80000100a00 */
        /* <DEDUP_REMOVED lines=13> */
[----:B------:R-:W-:Y:S04]  /*2d440*/  LDGSTS.E [R251+0x4400], desc[UR6][R248.64], P5 ;  /* 0x04400000f8fb7fae */ /* 0x000fe8000a9a1006 */
[----:B------:R-:W-:Y:S04]  /*2d450*/  LDGSTS.E [R251+0x4800], desc[UR6][R246.64], P5 ;  /* 0x04800000f6fb7fae */ /* 0x000fe8000a9a1006 */
[----:B------:R-:W3:Y:S04]  /*2d460*/  LDL.64 R248, [R1+0x260] ;  /* 0x0002600001f87983 */ /* 0x000ee80000100a00 */
[----:B------:R-:W3:Y:S04]  /*2d470*/  LDL.64 R246, [R1+0x220] ;  /* 0x0002200001f67983 */ /* 0x000ee80000100a00 */
[----:B--2---:R-:W-:Y:S04]  /*2d480*/  LDGSTS.E [R251+0x4c00], desc[UR6][R108.64], P5 ;  /* 0x04c000006cfb7fae */ /* 0x004fe8000a9a1006 */
[----:B----4-:R-:W-:Y:S04]  /*2d490*/  LDGSTS.E [R251+0x5000], desc[UR6][R92.64], P5 ;  /* 0x050000005cfb7fae */ /* 0x010fe8000a9a1006 */
[----:B---3--:R-:W-:Y:S04]  /*2d4a0*/  LDGSTS.E [R251+0x5400], desc[UR6][R76.64], P5 ;  /* 0x054000004cfb7fae */ /* 0x008fe8000a9a1006 */
[----:B------:R-:W-:Y:S04]  /*2d4b0*/  LDGSTS.E [R251+0x5800], desc[UR6][R60.64], P5 ;  /* 0x058000003cfb7fae */ /* 0x000fe8000a9a1006 */
[----:B------:R-:W-:Y:S04]  /*2d4c0*/  LDGSTS.E [R251+0x5c00], desc[UR6][R44.64], P5 ;  /* 0x05c000002cfb7fae */ /* 0x000fe8000a9a1006 */
[----:B------:R-:W-:Y:S04]  /*2d4d0*/  LDGSTS.E [R251+0x6000], desc[UR6][R28.64], P5 ;  /* 0x060000001cfb7fae */ /* 0x000fe8000a9a1006 */
[----:B------:R-:W2:Y:S04]  /*2d4e0*/  LDL.LU.64 R108, [R1+0x1890] ;  /* 0x00189000016c7983 */ /* 0x000ea80000300a00 */
[----:B------:R-:W-:Y:S04]  /*2d4f0*/  LDGSTS.E [R251+0x6400], desc[UR6][R12.64], P5 ;  /* 0x064000000cfb7fae */ /* 0x000fe8000a9a1006 */
[----:B------:R-:W3:Y:S04]  /*2d500*/  LDL.LU.64 R92, [R1+0x1888] ;  /* 0x00188800015c7983 */ /* 0x000ee80000300a00 */
[----:B------:R-:W-:Y:S04]  /*2d510*/  LDGSTS.E [R251+0x6800], desc[UR6][R242.64], P5 ;  /* 0x06800000f2fb7fae */ /* 0x000fe8000a9a1006 */
[----:B------:R-:W4:Y:S04]  /*2d520*/  LDL.LU.64 R76, [R1+0x1880] ;  /* 0x00188000014c7983 */ /* 0x000f280000300a00 */
[----:B------:R-:W-:Y:S04]  /*2d530*/  LDGSTS.E [R251+0x6c00], desc[UR6][R244.64], P5 ;  /* 0x06c00000f4fb7fae */ /* 0x000fe8000a9a1006 */
[----:B------:R-:W2:Y:S04]  /*2d540*/  LDL.LU.64 R60, [R1+0x1878] ;  /* 0x00187800013c7983 */ /* 0x000ea80000300a00 */
[----:B------:R1:W-:Y:S04]  /*2d550*/  LDGSTS.E [R251+0x7000], desc[UR6][R2.64], P5 ;  /* 0x0700000002fb7fae */ /* 0x0003e8000a9a1006 */
[----:B------:R-:W2:Y:S04]  /*2d560*/  LDL.LU.64 R44, [R1+0x1870] ;  /* 0x00187000012c7983 */ /* 0x000ea80000300a00 */
[----:B------:R-:W-:Y:S04]  /*2d570*/  LDGSTS.E [R251+0x7400], desc[UR6][R10.64], P5 ;  /* 0x074000000afb7fae */ /* 0x000fe8000a9a1006 */
[----:B------:R-:W2:Y:S04]  /*2d580*/  LDL.LU.64 R28, [R1+0x1868] ;  /* 0x00186800011c7983 */ /* 0x000ea80000300a00 */
[----:B------:R-:W-:Y:S04]  /*2d590*/  LDGSTS.E [R251+0x7800], desc[UR6][R8.64], P5 ;  /* 0x0780000008fb7fae */ /* 0x000fe8000a9a1006 */
[----:B------:R-:W2:Y:S04]  /*2d5a0*/  LDL.LU.64 R12, [R1+0x1860] ;  /* 0x00186000010c7983 */ /* 0x000ea80000300a00 */
[----:B------:R-:W-:Y:S04]  /*2d5b0*/  LDGSTS.E [R251+0x7c00], desc[UR6][R6.64], P5 ;  /* 0x07c0000006fb7fae */ /* 0x000fe8000a9a1006 */
[----:B------:R-:W-:Y:S04]  /*2d5c0*/  LDGSTS.E [R251+0x20000], desc[UR6][R240.64], P5 ;  /* 0x20000000f0fb7fae */ /* 0x000fe8000a9a1006 */
[----:B------:R-:W-:Y:S04]  /*2d5d0*/  LDGSTS.E [R251+0x20400], desc[UR6][R238.64], P5 ;  /* 0x20400000eefb7fae */ /* 0x000fe8000a9a1006 */
[----:B------:R-:W2:Y:S04]  /*2d5e0*/  LDL.64 R6, [R1+0xe78] ;  /* 0x000e780001067983 */ /* 0x000ea80000100a00 */
[----:B------:R-:W3:Y:S04]  /*2d5f0*/  LDL.64 R240, [R1+0xe18] ;  /* 0x000e180001f07983 */ /* 0x000ee80000100a00 */
[----:B------:R-:W-:Y:S04]  /*2d600*/  LDGSTS.E [R251+0x20800], desc[UR6][R26.64], P5 ;  /* 0x208000001afb7fae */ /* 0x000fe8000a9a1006 */
[----:B------:R-:W4:Y:S04]  /*2d610*/  LDL.64 R238, [R1+0xdd8] ;  /* 0x000dd80001ee7983 */ /* 0x000f280000100a00 */
        /* <DEDUP_REMOVED lines=32> */
[----:B------:R-:W-:Y:S04]  /*2d820*/  STL.64 [R1+0x1810], R232 ;  /* 0x001810e801007387 */ /* 0x000fe80000100a00 */
[----:B------:R-:W-:Y:S04]  /*2d830*/  STL.64 [R1+0x1818], R216 ;  /* 0x001818d801007387 */ /* 0x000fe80000100a00 */
[----:B------:R-:W-:Y:S04]  /*2d840*/  STL.64 [R1+0x1820], R200 ;  /* 0x001820c801007387 */ /* 0x000fe80000100a00 */
[----:B------:R-:W-:Y:S04]  /*2d850*/  LDGSTS.E [R251+0x24c00], desc[UR6][R216.64], P5 ;  /* 0x24c00000d8fb7fae */ /* 0x000fe8000a9a1006 */
[----:B------:R-:W-:Y:S04]  /*2d860*/  STL.64 [R1+0x1828], R184 ;  /* 0x001828b801007387 */ /* 0x000fe80000100a00 */
[----:B------:R-:W-:Y:S04]  /*2d870*/  LDGSTS.E [R251+0x25000], desc[UR6][R200.64], P5 ;  /* 0x25000000c8fb7fae */ /* 0x000fe8000a9a1006 */
[----:B------:R-:W-:Y:S04]  /*2d880*/  STL.64 [R1+0x1830], R168 ;  /* 0x001830a801007387 */ /* 0x000fe80000100a00 */
[----:B------:R-:W-:Y:S04]  /*2d890*/  LDGSTS.E [R251+0x25400], desc[UR6][R184.64], P5 ;  /* 0x25400000b8fb7fae */ /* 0x000fe8000a9a1006 */
[----:B------:R-:W-:Y:S04]  /*2d8a0*/  STL.64 [R1+0x1838], R152 ;  /* 0x0018389801007387 */ /* 0x000fe80000100a00 */
[----:B------:R-:W-:Y:S04]  /*2d8b0*/  LDGSTS.E [R251+0x25800], desc[UR6][R168.64], P5 ;  /* 0x25800000a8fb7fae */ /* 0x000fe8000a9a1006 */
[----:B------:R1:W-:Y:S04]  /*2d8c0*/  STL.64 [R1+0x1840], R136 ;  /* 0x0018408801007387 */ /* 0x0003e80000100a00 */
[----:B------:R-:W-:Y:S04]  /*2d8d0*/  LDGSTS.E [R251+0x25c00], desc[UR6][R152.64], P5 ;  /* 0x25c0000098fb7fae */ /* 0x000fe8000a9a1006 */
[----:B------:R1:W-:Y:S02]  /*2d8e0*/  STL.64 [R1+0x1848], R120 ;  /* 0x0018487801007387 */ /* 0x0003e40000100a00 */
[----:B-1----:R-:W-:-:S02]  /*2d8f0*/  LOP3.LUT R2, R4, 0x10, RZ, 0x3c, !PT ;  /* 0x0000001004027812 */ /* 0x002fc400078e3cff */
[----:B------:R-:W-:Y:S04]  /*2d900*/  LDGSTS.E [R251+0x26000], desc[UR6][R136.64], P5 ;  /* 0x2600000088fb7fae */ /* 0x000fe8000a9a1006 */
[----:B------:R1:W-:Y:S04]  /*2d910*/  STL.64 [R1+0x1850], R104 ;  /* 0x0018506801007387 */ /* 0x0003e80000100a00 */
[----:B------:R-:W-:Y:S04]  /*2d920*/  LDGSTS.E [R251+0x26400], desc[UR6][R120.64], P5 ;  /* 0x2640000078fb7fae */ /* 0x000fe8000a9a1006 */
[----:B------:R1:W-:Y:S04]  /*2d930*/  STL.64 [R1+0x1858], R88 ;  /* 0x0018585801007387 */ /* 0x0003e80000100a00 */
[----:B------:R-:W4:Y:S04]  /*2d940*/  LDL.64 R136, [R1+0x958] ;  /* 0x0009580001887983 */ /* 0x000f280000100a00 */
[----:B------:R-:W4:Y:S04]  /*2d950*/  LDL.64 R120, [R1+0x998] ;  /* 0x0009980001787983 */ /* 0x000f280000100a00 */
[----:B------:R-:W4:Y:S01]  /*2d960*/  LDL.64 R152, [R1+0x918] ;  /* 0x0009180001987983 */ /* 0x000f220000100a00 */
[----:B------:R-:W-:-:S03]  /*2d970*/  VIADD R244, R2, UR52 ;  /* 0x0000003402f47c36 */ /* 0x000fc60008000000 */
[----:B------:R-:W4:Y:S04]  /*2d980*/  LDL.64 R168, [R1+0x8d8] ;  /* 0x0008d80001a87983 */ /* 0x000f280000100a00 */
        /* <DEDUP_REMOVED lines=13> */
[----:B------:R-:W4:Y:S04]  /*2da60*/  LDL.64 R8, [R1+0x6d8] ;  /* 0x0006d80001087983 */ /* 0x000f280000100a00 */
[----:B-1----:R-:W4:Y:S04]  /*2da70*/  LDL.64 R104, [R1+0x988] ;  /* 0x0009880001687983 */ /* 0x002f280000100a00 */
[----:B------:R-:W4:Y:S04]  /*2da80*/  LDL.64 R88, [R1+0x978] ;  /* 0x0009780001587983 */ /* 0x000f280000100a00 */
[----:B--2---:R-:W-:Y:S04]  /*2da90*/  LDGSTS.E [R244+0x80], desc[UR6][R6.64], P5 ;  /* 0x0008000006f47fae */ /* 0x004fe8000a9a1006 */
[----:B---3--:R-:W-:Y:S04]  /*2daa0*/  LDGSTS.E [R244+0x480], desc[UR6][R240.64], P5 ;  /* 0x00480000f0f47fae */ /* 0x008fe8000a9a1006 */
[----:B------:R-:W2:Y:S04]  /*2dab0*/  LDL.64 R6, [R1+0x698] ;  /* 0x0006980001067983 */ /* 0x000ea80000100a00 */
[----:B----4-:R-:W-:Y:S04]  /*2dac0*/  LDGSTS.E [R244+0x880], desc[UR6][R238.64], P5 ;  /* 0x00880000eef47fae */ /* 0x010fe8000a9a1006 */
        /* <DEDUP_REMOVED lines=34> */
[----:B------:R-:W-:Y:S04]  /*2dcf0*/  LDGSTS.E [R244+0x4c80], desc[UR6][R120.64], P5 ;  /* 0x04c8000078f47fae */ /* 0x000fe8000a9a1006 */
[----:B------:R-:W-:Y:S04]  /*2dd00*/  LDGSTS.E [R244+0x5080], desc[UR6][R136.64], P5 ;  /* 0x0508000088f47fae */ /* 0x000fe8000a9a1006 */
[----:B------:R-:W-:Y:S04]  /*2dd10*/  LDGSTS.E [R244+0x5480], desc[UR6][R152.64], P5 ;  /* 0x0548000098f47fae */ /* 0x000fe8000a9a1006 */
[----:B------:R-:W-:Y:S04]  /*2dd20*/  LDGSTS.E [R244+0x5880], desc[UR6][R168.64], P5 ;  /* 0x05880000a8f47fae */ /* 0x000fe8000a9a1006 */
[----:B------:R-:W-:Y:S04]  /*2dd30*/  LDGSTS.E [R244+0x5c80], desc[UR6][R184.64], P5 ;  /* 0x05c80000b8f47fae */ /* 0x000fe8000a9a1006 */
        /* <DEDUP_REMOVED lines=8> */
[----:B------:R1:W-:Y:S04]  /*2ddc0*/  LDGSTS.E [R244+0x7080], desc[UR6][R2.64], P5 ;  /* 0x0708000002f47fae */ /* 0x0003e8000a9a1006 */
[----:B------:R-:W4:Y:S04]  /*2ddd0*/  LDL.64 R184, [R1+0x890] ;  /* 0x0008900001b87983 */ /* 0x000f280000100a00 */
[----:B------:R-:W-:Y:S04]  /*2dde0*/  LDGSTS.E [R244+0x7480], desc[UR6][R10.64], P5 ;  /* 0x074800000af47fae */ /* 0x000fe8000a9a1006 */
[----:B------:R-:W-:Y:S01]  /*2ddf0*/  LDGSTS.E [R244+0x7880], desc[UR6][R8.64], P5 ;  /* 0x0788000008f47fae */ /* 0x000fe2000a9a1006 */
[----:B-1----:R-:W-:-:S03]  /*2de00*/  LOP3.LUT R2, R4, 0x20, RZ, 0x3c, !PT ;  /* 0x0000002004027812 */ /* 0x002fc600078e3cff */
[----:B------:R-:W4:Y:S04]  /*2de10*/  LDL.64 R200, [R1+0x850] ;  /* 0x0008500001c87983 */ /* 0x000f280000100a00 */
[----:B------:R-:W4:Y:S04]  /*2de20*/  LDL.64 R216, [R1+0x810] ;  /* 0x0008100001d87983 */ /* 0x000f280000100a00 */
[----:B------:R-:W4:Y:S04]  /*2de30*/  LDL.64 R232, [R1+0x7d0] ;  /* 0x0007d00001e87983 */ /* 0x000f280000100a00 */
[----:B------:R-:W4:Y:S04]  /*2de40*/  LDL.64 R242, [R1+0x790] ;  /* 0x0007900001f27983 */ /* 0x000f280000100a00 */
[----:B------:R-:W4:Y:S04]  /*2de50*/  LDL.64 R10, [R1+0x710] ;  /* 0x00071000010a7983 */ /* 0x000f280000100a00 */
        /* <DEDUP_REMOVED lines=41> */
[----:B------:R-:W-:Y:S04]  /*2e0f0*/  LDGSTS.E [R244+0x25080], desc[UR6][R198.64], P5 ;  /* 0x25080000c6f47fae */ /* 0x000fe8000a9a1006 */
[----:B------:R-:W-:Y:S04]  /*2e100*/  LDGSTS.E [R244+0x25480], desc[UR6][R182.64], P5 ;  /* 0x25480000b6f47fae */ /* 0x000fe8000a9a1006 */
[----:B------:R-:W-:Y:S04]  /*2e110*/  LDGSTS.E [R244+0x25880], desc[UR6][R166.64], P5 ;  /* 0x25880000a6f47fae */ /* 0x000fe8000a9a1006 */
[----:B------:R-:W-:Y:S01]  /*2e120*/  LDGSTS.E [R244+0x25c80], desc[UR6][R150.64], P5 ;  /* 0x25c8000096f47fae */ /* 0x000fe2000a9a1006 */
[----:B------:R-:W-:-:S03]  /*2e130*/  VIADD R245, R2, UR52 ;  /* 0x0000003402f57c36 */ /* 0x000fc60008000000 */
[----:B------:R-:W-:Y:S04]  /*2e140*/  LDGSTS.E [R244+0x26080], desc[UR6][R134.64], P5 ;  /* 0x2608000086f47fae */ /* 0x000fe8000a9a1006 */
        /* <DEDUP_REMOVED lines=56> */
[----:B------:R1:W-:Y:S04]  /*2e4d0*/  LDGSTS.E [R245+0x7100], desc[UR6][R2.64], P5 ;  /* 0x0710000002f57fae */ /* 0x0003e8000a9a1006 */
        /* <DEDUP_REMOVED lines=51> */
[----:B------:R-:W-:Y:S04]  /*2e810*/  LDGSTS.E [R245+0x24d00], desc[UR6][R212.64], P5 ;  /* 0x24d00000d4f57fae */ /* 0x000fe8000a9a1006 */
[----:B------:R-:W-:Y:S04]  /*2e820*/  LDGSTS.E [R245+0x25100], desc[UR6][R196.64], P5 ;  /* 0x25100000c4f57fae */ /* 0x000fe8000a9a1006 */
[----:B------:R-:W-:Y:S04]  /*2e830*/  LDGSTS.E [R245+0x25500], desc[UR6][R180.64], P5 ;  /* 0x25500000b4f57fae */ /* 0x000fe8000a9a1006 */
[----:B------:R-:W-:Y:S04]  /*2e840*/  LDGSTS.E [R245+0x25900], desc[UR6][R164.64], P5 ;  /* 0x25900000a4f57fae */ /* 0x000fe8000a9a1006 */
[----:B------:R-:W-:Y:S01]  /*2e850*/  LDGSTS.E [R245+0x25d00], desc[UR6][R148.64], P5 ;  /* 0x25d0000094f57fae */ /* 0x000fe2000a9a1006 */
[----:B-1----:R-:W-:-:S03]  /*2e860*/  VIADD R246, R2, UR52 ;  /* 0x0000003402f67c36 */ /* 0x002fc60008000000 */
        /* <DEDUP_REMOVED lines=58> */
[----:B------:R-:W4:Y:S04]  /*2ec10*/  LDL.64 R120, [R1+0x940] ;  /* 0x0009400001787983 */ /* 0x000f280000100a00 */
[----:B------:R1:W-:Y:S04]  /*2ec20*/  LDGSTS.E [R246+0x7580], desc[UR6][R2.64], P5 ;  /* 0x0758000002f67fae */ /* 0x0003e8000a9a1006 */
[----:B------:R-:W-:Y:S04]  /*2ec30*/  LDGSTS.E [R246+0x7980], desc[UR6][R10.64], P5 ;  /* 0x079800000af67fae */ /* 0x000fe8000a9a1006 */
[----:B------:R-:W4:Y:S04]  /*2ec40*/  LDL.64 R136, [R1+0x900] ;  /* 0x0009000001887983 */ /* 0x000f280000100a00 */
[----:B------:R-:W4:Y:S04]  /*2ec50*/  LDL.64 R152, [R1+0x8c0] ;  /* 0x0008c00001987983 */ /* 0x000f280000100a00 */
        /* <DEDUP_REMOVED lines=113> */
[----:B------:R-:W4:Y:S04]  /*2f370*/  LDL.64 R120, [R1+0x8f8] ;  /* 0x0008f80001787983 */ /* 0x000f280000100a00 */
[----:B------:R-:W4:Y:S04]  /*2f380*/  LDL.64 R136, [R1+0x8b8] ;  /* 0x0008b80001887983 */ /* 0x000f280000100a00 */
[----:B------:R-:W4:Y:S04]  /*2f390*/  LDL.64 R10, [R1+0xe58] ;  /* 0x000e5800010a7983 */ /* 0x000f280000100a00 */
[----:B------:R-:W-:Y:S04]  /*2f3a0*/  LDGSTS.E [R247+0x7e00], desc[UR6][R8.64], P5 ;  /* 0x07e0000008f77fae */ /* 0x000fe8000a9a1006 */
        /* <DEDUP_REMOVED lines=43> */
[----:B------:R-:W-:Y:S01]  /*2f660*/  LDGSTS.E [R247+0x24a00], desc[UR6][R224.64], P5 ;  /* 0x24a00000e0f77fae */ /* 0x000fe2000a9a1006 */
[----:B-1----:R-:W-:-:S03]  /*2f670*/  LOP3.LUT R2, R4, 0x50, RZ, 0x3c, !PT ;  /* 0x0000005004027812 */ /* 0x002fc600078e3cff */
        /* <DEDUP_REMOVED lines=53> */
[----:B------:R-:W4:Y:S04]  /*2f9d0*/  LDL.64 R234, [R1] ;  /* 0x0000000001ea7983 */ /* 0x000f280000100a00 */
        /* <DEDUP_REMOVED lines=13> */
[----:B------:R-:W4:Y:S04]  /*2fab0*/  LDL.64 R120, [R1+0x930] ;  /* 0x0009300001787983 */ /* 0x000f280000100a00 */
[----:B------:R-:W4:Y:S04]  /*2fac0*/  LDL.64 R136, [R1+0x8f0] ;  /* 0x0008f00001887983 */ /* 0x000f280000100a00 */
[----:B------:R-:W-:Y:S04]  /*2fad0*/  LDGSTS.E [R248+0x7e80], desc[UR6][R10.64], P5 ;  /* 0x07e800000af87fae */ /* 0x000fe8000a9a1006 */
        /* <DEDUP_REMOVED lines=108> */
[----:B------:R1:W-:Y:S04]  /*301a0*/  LDGSTS.E [R249+0x7700], desc[UR6][R2.64], P5 ;  /* 0x0770000002f97fae */ /* 0x0003e8000a9a1006 */
[----:B------:R-:W-:Y:S04]  /*301b0*/  LDGSTS.E [R249+0x7b00], desc[UR6][R10.64], P5 ;  /* 0x07b000000af97fae */ /* 0x000fe8000a9a1006 */
[----:B------:R-:W4:Y:S01]  /*301c0*/  LDL.64 R88, [R1+0x9a8] ;  /* 0x0009a80001587983 */ /* 0x000f220000100a00 */
[----:B-1----:R-:W-:-:S03]  /*301d0*/  LOP3.LUT R2, R4, 0x70, RZ, 0x3c, !PT ;  /* 0x0000007004027812 */ /* 0x002fc600078e3cff */
[----:B------:R-:W4:Y:S04]  /*301e0*/  LDL.64 R104, [R1+0x968] ;  /* 0x0009680001687983 */ /* 0x000f280000100a00 */
        /* <DEDUP_REMOVED lines=101> */
[----:B------:R-:W5:Y:S04]  /*30840*/  LDL.LU.64 R88, [R1+0x1858] ;  /* 0x0018580001587983 */ /* 0x000f680000300a00 */
        /* <DEDUP_REMOVED lines=18> */
[----:B------:R1:W-:Y:S04]  /*30970*/  LDGSTS.E [R250+0x7780], desc[UR6][R2.64], P5 ;  /* 0x0778000002fa7fae */ /* 0x0003e8000a9a1006 */
[----:B------:R-:W5:Y:S04]  /*30980*/  LDL.LU.64 R242, [R1+0x1808] ;  /* 0x0018080001f27983 */ /* 0x000f680000300a00 */
[----:B------:R-:W-:Y:S04]  /*30990*/  LDGSTS.E [R250+0x7b80], desc[UR6][R10.64], P5 ;  /* 0x07b800000afa7fae */ /* 0x000fe8000a9a1006 */
[----:B------:R-:W4:Y:S04]  /*309a0*/  LDL.LU.64 R2, [R1+0x1800] ;  /* 0x0018000001027983 */ /* 0x000f280000300a00 */
[----:B------:R-:W-:Y:S04]  /*309b0*/  LDGSTS.E [R250+0x7f80], desc[UR6][R8.64], P5 ;  /* 0x07f8000008fa7fae */ /* 0x000fe8000a9a1006 */
[----:B------:R-:W5:Y:S04]  /*309c0*/  LDL.LU.64 R10, [R1+0x17f8] ;  /* 0x0017f800010a7983 */ /* 0x000f680000300a00 */
[----:B------:R-:W5:Y:S04]  /*309d0*/  LDL.LU.64 R8, [R1+0x17f0] ;  /* 0x0017f00001087983 */ /* 0x000f680000300a00 */
[----:B--2---:R-:W-:Y:S04]  /*309e0*/  LDGSTS.E [R250+0x20380], desc[UR6][R6.64], P5 ;  /* 0x2038000006fa7fae */ /* 0x004fe8000a9a1006 */
[----:B---3--:R2:W-:Y:S04]  /*309f0*/  LDGSTS.E [R250+0x20780], desc[UR6][R240.64], P5 ;  /* 0x20780000f0fa7fae */ /* 0x0085e8000a9a1006 */
[----:B------:R3:W5:Y:S04]  /*30a00*/  LDL.LU.64 R6, [R1+0x17e8] ;  /* 0x0017e80001067983 */ /* 0x0007680000300a00 */
[----:B------:R-:W2:Y:S04]  /*30a10*/  LDL.LU.64 R240, [R1+0x17e0] ;  /* 0x0017e00001f07983 */ /* 0x000ea80000300a00 */
[----:B----4-:R3:W-:Y:S04]  /*30a20*/  LDGSTS.E [R250+0x20b80], desc[UR6][R234.64], P5 ;  /* 0x20b80000eafa7fae */ /* 0x0107e8000a9a1006 */
[----:B------:R3:W-:Y:S04]  /*30a30*/  LDGSTS.E [R250+0x20f80], desc[UR6][R218.64], P5 ;  /* 0x20f80000dafa7fae */ /* 0x0007e8000a9a1006 */
[----:B------:R3:W-:Y:S04]  /*30a40*/  LDGSTS.E [R250+0x21380], desc[UR6][R202.64], P5 ;  /* 0x21380000cafa7fae */ /* 0x0007e8000a9a1006 */
[----:B------:R-:W4:Y:S04]  /*30a50*/  LDL.LU.64 R234, [R1+0x17d8] ;  /* 0x0017d80001ea7983 */ /* 0x000f280000300a00 */
[----:B------:R-:W2:Y:S04]  /*30a60*/  LDL.LU.64 R218, [R1+0x17d0] ;  /* 0x0017d00001da7983 */ /* 0x000ea80000300a00 */
[----:B------:R-:W3:Y:S04]  /*30a70*/  LDL.LU.64 R202, [R1+0x17c8] ;  /* 0x0017c80001ca7983 */ /* 0x000ee80000300a00 */
[----:B------:R1:W-:Y:S04]  /*30a80*/  LDGSTS.E [R250+0x21780], desc[UR6][R186.64], P5 ;  /* 0x21780000bafa7fae */ /* 0x0003e8000a9a1006 */
[----:B------:R1:W-:Y:S04]  /*30a90*/  LDGSTS.E [R250+0x21b80], desc[UR6][R170.64], P5 ;  /* 0x21b80000aafa7fae */ /* 0x0003e8000a9a1006 */
[----:B------:R1:W-:Y:S04]  /*30aa0*/  LDGSTS.E [R250+0x21f80], desc[UR6][R154.64], P5 ;  /* 0x21f800009afa7fae */ /* 0x0003e8000a9a1006 */
[----:B------:R-:W3:Y:S04]  /*30ab0*/  LDL.LU.64 R186, [R1+0x17c0] ;  /* 0x0017c00001ba7983 */ /* 0x000ee80000300a00 */
[----:B------:R-:W3:Y:S04]  /*30ac0*/  LDL.LU.64 R170, [R1+0x17b8] ;  /* 0x0017b80001aa7983 */ /* 0x000ee80000300a00 */
        /* <DEDUP_REMOVED lines=18> */
[----:B------:R-:W3:Y:S01]  /*30bf0*/  LDL.LU.64 R238, [R1+0x1768] ;  /* 0x0017680001ee7983 */ /* 0x000ee20000300a00 */
[----:B------:R-:W-:-:S02]  /*30c00*/  ISETP.GE.AND P3, PT, R252, R5, PT ;  /* 0x00000005fc00720c */ /* 0x000fc40003f66270 */
[----:B------:R-:W-:-:S04]  /*30c10*/  SEL R252, RZ, 0x4, P4 ;  /* 0x00000004fffc7807 */ /* 0x000fc80002000000 */
[----:B------:R-:W-:-:S04]  /*30c20*/  SEL R252, R252, RZ, P1 ;  /* 0x000000fffcfc7207 */ /* 0x000fc80000800000 */
[----:B------:R-:W-:Y:S02]  /*30c30*/  ISETP.NE.U32.AND P4, PT, R252, RZ, PT ;  /* 0x000000fffc00720c */ /* 0x000fe40003f85070 */
[----:B------:R-:W1:Y:S01]  /*30c40*/  S2R R252, SR_TID.X ;  /* 0x0000000000fc7919 */ /* 0x000e620000002100 */
[----:B------:R-:W-:-:S04]  /*30c50*/  SEL R5, RZ, 0x4, P3 ;  /* 0x00000004ff057807 */ /* 0x000fc80001800000 */
[----:B------:R-:W-:-:S04]  /*30c60*/  SEL R5, R5, RZ, P1 ;  /* 0x000000ff05057207 */ /* 0x000fc80000800000 */
[----:B------:R-:W-:Y:S02]  /*30c70*/  ISETP.NE.U32.AND P3, PT, R5, RZ, PT ;  /* 0x000000ff0500720c */ /* 0x000fe40003f65070 */
[----:B------:R-:W1:Y:S02]  /*30c80*/  LDC R5, c[0x0][0x3a0] ;  /* 0x0000e800ff057b82 */ /* 0x000e640000000800 */
[----:B-1----:R-:W-:-:S04]  /*30c90*/  SHF.R.U32.HI R252, RZ, 0x6, R252 ;  /* 0x00000006fffc7819 */ /* 0x002fc800000116fc */
[----:B------:R-:W-:Y:S01]  /*30ca0*/  SGXT.U32 R252, R252, 0x1 ;  /* 0x00000001fcfc781a */ /* 0x000fe20000000000 */
[----:B------:R-:W-:-:S03]  /*30cb0*/  VIADD R5, R5, 0xffffff80 ;  /* 0xffffff8005057836 */ /* 0x000fc60000000000 */
[----:B------:R-:W-:Y:S01]  /*30cc0*/  LOP3.LUT R252, R252, 0x40, RZ, 0xfc, !PT ;  /* 0x00000040fcfc7812 */ /* 0x000fe200078efcff */
[----:B------:R-:W-:Y:S01]  /*30cd0*/  USHF.L.U32 UR60, UR60, 0x7, URZ ;  /* 0x000000073c3c7899 */ /* 0x000fe200080006ff */
[----:B----4-:R1:W-:Y:S04]  /*30ce0*/  LDGSTS.E [R250+0x24780], desc[UR6][R234.64], P5 ;  /* 0x24780000eafa7fae */ /* 0x0103e8000a9a1006 */
[----:B--2---:R1:W-:Y:S04]  /*30cf0*/  LDGSTS.E [R250+0x24b80], desc[UR6][R218.64], P5 ;  /* 0x24b80000dafa7fae */ /* 0x0043e8000a9a1006 */
[----:B---3--:R1:W-:Y:S04]  /*30d00*/  LDGSTS.E [R250+0x24f80], desc[UR6][R202.64], P5 ;  /* 0x24f80000cafa7fae */ /* 0x0083e8000a9a1006 */
[----:B------:R1:W-:Y:S04]  /*30d10*/  LDGSTS.E [R250+0x25380], desc[UR6][R186.64], P5 ;  /* 0x25380000bafa7fae */ /* 0x0003e8000a9a1006 */
        /* <DEDUP_REMOVED lines=10> */
[----:B------:R1:W-:Y:S01]  /*30dc0*/  LDGSTS.E [R250+0x27f80], desc[UR6][R238.64], P5 ;  /* 0x27f80000eefa7fae */ /* 0x0003e2000a9a1006 */
[----:B------:R-:W-:-:S03]  /*30dd0*/  ISETP.GE.AND P5, PT, R252, R5, PT ;  /* 0x00000005fc00720c */ /* 0x000fc60003fa6270 */
[----:B------:R-:W0:Y:S01]  /*30de0*/  LDGDEPBAR ;  /* 0x00000000000079af */ /* 0x000e220000000000 */
[----:B------:R-:W-:Y:S02]  /*30df0*/  SEL R5, RZ, 0x4, P5 ;  /* 0x00000004ff057807 */ /* 0x000fe40002800000 */
[----:B------:R-:W-:-:S04]  /*30e00*/  ISETP.NE.U32.AND P5, PT, RZ, UR12, PT ;  /* 0x0000000cff007c0c */ /* 0x000fc8000bfa5070 */
[----:B------:R-:W-:Y:S02]  /*30e10*/  ISETP.LT.OR P6, PT, R3, 0x80, P5 ;  /* 0x000000800300780c */ /* 0x000fe40002fc1670 */
[----:B------:R-:W2:Y:S01]  /*30e20*/  S2R R3, SR_TID.X ;  /* 0x0000000000037919 */ /* 0x000ea20000002100 */
[----:B------:R-:W-:-:S05]  /*30e30*/  SEL R5, R5, RZ, P1 ;  /* 0x000000ff05057207 */ /* 0x000fca0000800000 */
[----:B------:R3:W-:Y:S01]  /*30e40*/  STL [R1+0xe88], R5 ;  /* 0x000e880501007387 */ /* 0x0007e20000100800 */
[----:B------:R-:W-:Y:S01]  /*30e50*/  IMAD.U32 R252, RZ, RZ, UR60 ;  /* 0x0000003cfffc7e24 */ /* 0x000fe2000f8e00ff */
[----:B------:R-:W-:-:S04]  /*30e60*/  DEPBAR.LE SB0, 0x0 ;  /* 0x000080000000791a */ /* 0x000fc80000000000 */
[----:B---3--:R-:W3:Y:S01]  /*30e70*/  LDC R5, c[0x0][0x3a0] ;  /* 0x0000e800ff057b82 */ /* 0x008ee20000000800 */
[----:B------:R-:W-:Y:S01]  /*30e80*/  IMAD.WIDE R240, R252, 0x4, R240 ;  /* 0x00000004fcf07825 */ /* 0x000fe200078e02f0 */
[----:B--2---:R-:W-:-:S04]  /*30e90*/  SHF.R.U32.HI R3, RZ, 0x6, R3 ;  /* 0x00000006ff037819 */ /* 0x004fc80000011603 */
[----:B------:R-:W-:Y:S01]  /*30ea0*/  SGXT.U32 R3, R3, 0x1 ;  /* 0x000000010303781a */ /* 0x000fe20000000000 */
[----:B---3--:R-:W-:Y:S01]  /*30eb0*/  VIADD R5, R5, 0xffffff80 ;  /* 0xffffff8005057836 */ /* 0x008fe20000000000 */
[----:B------:R-:W-:Y:S06]  /*30ec0*/  BAR.SYNC.DEFER_BLOCKING 0x0 ;  /* 0x0000000000007b1d */ /* 0x000fec0000010000 */
[----:B-1----:R-:W-:Y:S05]  /*30ed0*/  @P6 BRA `(.L_x_6) ;  /* 0x0000000800906947 */ /* 0x002fea0003800000 */
[----:B------:R-:W-:Y:S02]  /*30ee0*/  USHF.R.U32.HI UR70, URZ, 0x4, UR52 ;  /* 0x00000004ff467899 */ /* 0x000fe40008011634 */
[----:B------:R-:W-:Y:S02]  /*30ef0*/  UIADD3 UR20, UPT, UPT, UR52, 0x80000, URZ ;  /* 0x0008000034147890 */ /* 0x000fe4000fffe0ff */
[----:B------:R-:W-:Y:S02]  /*30f00*/  USGXT.U32 UR70, UR70, 0xe ;  /* 0x0000000e4646789a */ /* 0x000fe40008000000 */
[----:B------:R-:W-:Y:S02]  /*30f10*/  USHF.R.U32.HI UR20, URZ, 0x4, UR20 ;  /* 0x00000004ff147899 */ /* 0x000fe40008011614 */
[----:B------:R-:W-:Y:S02]  /*30f20*/  UIADD3 UR64, UP1, UPT, UR70, 0x2, URZ ;  /* 0x0000000246407890 */ /* 0x000fe4000ff3e0ff */
[----:B------:R-:W-:Y:S01]  /*30f30*/  USGXT.U32 UR26, UR20, 0xe ;  /* 0x0000000e141a789a */ /* 0x000fe20008000000 */
[----:B------:R-:W-:Y:S01]  /*30f40*/  UMOV UR17, URZ ;  /* 0x000000ff00117c82 */ /* 0x000fe20008000000 */
[----:B------:R-:W-:Y:S01]  /*30f50*/  UMOV UR16, URZ ;  /* 0x000000ff00107c82 */ /* 0x000fe20008000000 */
[----:B------:R-:W-:-:S02]  /*30f60*/  UIADD3.X UR65, UPT, UPT, UR17, 0x40004040, URZ, UP1, !UPT ;  /* 0x4000404011417890 */ /* 0x000fc40008ffe4ff */
[----:B------:R-:W-:Y:S02]  /*30f70*/  UIADD3 UR22, UP1, UPT, UR26, 0x2, URZ ;  /* 0x000000021a167890 */ /* 0x000fe4000ff3e0ff */
[----:B------:R-:W-:Y:S02]  /*30f80*/  UIADD3.64 UR48, UPT, UPT, UR64, 0x2, URZ ;  /* 0x0000000240307897 */ /* 0x000fe4000fffe0ff */
[----:B------:R-:W-:Y:S02]  /*30f90*/  UIADD3.X UR23, UPT, UPT, UR16, 0x40004040, URZ, UP1, !UPT ;  /* 0x4000404010177890 */ /* 0x000fe40008ffe4ff */
[----:B------:R-:W-:Y:S02]  /*30fa0*/  UIADD3.64 UR34, UPT, UPT, UR64, 0x4, URZ ;  /* 0x0000000440227897 */ /* 0x000fe4000fffe0ff */
[----:B------:R-:W-:Y:S02]  /*30fb0*/  UIADD3.64 UR16, UPT, UPT, UR22, 0x2, URZ ;  /* 0x0000000216107897 */ /* 0x000fe4000fffe0ff */
[----:B------:R-:W-:-:S02]  /*30fc0*/  UIADD3.64 UR38, UPT, UPT, UR22, 0x4, URZ ;  /* 0x0000000416267897 */ /* 0x000fc4000fffe0ff */
[----:B------:R-:W-:Y:S02]  /*30fd0*/  UIADD3.64 UR44, UPT, UPT, UR64, 0x7fe, URZ ;  /* 0x000007fe402c7897 */ /* 0x000fe4000fffe0ff */
[----:B------:R-:W-:Y:S01]  /*30fe0*/  UIADD3.64 UR20, UPT, UPT, UR22, 0x1fe, URZ ;  /* 0x000001fe16147897 */ /* 0x000fe2000fffe0ff */
[----:B------:R-:W-:Y:S01]  /*30ff0*/  UMOV UR56, 0x0 ;  /* 0x0000000000387882 */ /* 0x000fe20000000000 */
[----:B------:R-:W-:Y:S01]  /*31000*/  UMOV UR57, 0x4400910 ;  /* 0x0440091000397882 */ /* 0x000fe20000000000 */
[----:B------:R-:W-:Y:S01]  /*31010*/  UMOV UR71, 0x40004040 ;  /* 0x4000404000477882 */ /* 0x000fe20000000000 */
[----:B------:R-:W-:Y:S01]  /*31020*/  UMOV UR27, 0x40004040 ;  /* 0x40004040001b7882 */ /* 0x000fe20000000000 */
[----:B------:R-:W-:Y:S01]  /*31030*/  UIADD3.64 UR40, UPT, UPT, UR64, 0x800, URZ ;  /* 0x0000080040287897 */ /* 0x000fe2000fffe0ff */
[----:B------:R1:W-:Y:S01]  /*31040*/  UTCHMMA gdesc[UR26], gdesc[UR70], tmem[UR53], tmem[UR56], idesc[UR57], !UPT ;  /* 0x00ff38461a0075ea */ /* 0x0003e2000f800035 */
[----:B------:R-:W-:Y:S01]  /*31050*/  UIADD3.64 UR72, UPT, UPT, UR22, 0x200, URZ ;  /* 0x0000020016487897 */ /* 0x000fe2000fffe0ff */
[----:B------:R-:W-:Y:S01]  /*31060*/  UMOV UR30, 0x0 ;  /* 0x00000000001e7882 */ /* 0x000fe20000000000 */
[----:B------:R-:W-:Y:S01]  /*31070*/  UMOV UR31, 0x4400910 ;  /* 0x04400910001f7882 */ /* 0x000fe20000000000 */
[----:B------:R-:W-:Y:S01]  /*31080*/  UMOV UR76, 0x0 ;  /* 0x00000000004c7882 */ /* 0x000fe20000000000 */
[----:B------:R-:W-:Y:S01]  /*31090*/  UMOV UR77, 0x4400910 ;  /* 0x04400910004d7882 */ /* 0x000fe20000000000 */
[----:B------:R-:W-:Y:S01]  /*310a0*/  UMOV UR74, 0x0 ;  /* 0x00000000004a7882 */ /* 0x000fe20000000000 */
[----:B------:R-:W-:Y:S01]  /*310b0*/  UMOV UR75, 0x4400910 ;  /* 0x04400910004b7882 */ /* 0x000fe20000000000 */
[----:B------:R2:W-:Y:S01]  /*310c0*/  UTCHMMA gdesc[UR22], gdesc[UR64], tmem[UR53], tmem[UR30], idesc[UR31], UPT ;  /* 0x00ff1e40160075ea */ /* 0x0005e2000b800035 */
[----:B------:R3:W-:Y:S01]  /*310d0*/  UTCHMMA gdesc[UR16], gdesc[UR48], tmem[UR53], tmem[UR76], idesc[UR77], UPT ;  /* 0x00ff4c30100075ea */ /* 0x0007e2000b800035 */
[----:B------:R-:W-:Y:S01]  /*310e0*/  UIADD3.64 UR66, UPT, UPT, UR22, 0x202, URZ ;  /* 0x0000020216427897 */ /* 0x000fe2000fffe0ff */
[----:B------:R4:W-:Y:S01]  /*310f0*/  UTCHMMA gdesc[UR38], gdesc[UR34], tmem[UR53], tmem[UR74], idesc[UR75], UPT ;  /* 0x00ff4a22260075ea */ /* 0x0009e2000b800035 */
[----:B------:R-:W-:-:S02]  /*31100*/  UIADD3.64 UR68, UPT, UPT, UR64, 0x804, URZ ;  /* 0x0000080440447897 */ /* 0x000fc4000fffe0ff */
[----:B-1----:R-:W-:Y:S01]  /*31110*/  UIADD3.64 UR56, UPT, UPT, UR22, 0x204, URZ ;  /* 0x0000020416387897 */ /* 0x002fe2000fffe0ff */
[----:B------:R-:W-:Y:S01]  /*31120*/  UMOV UR62, 0x0 ;  /* 0x00000000003e7882 */ /* 0x000fe20000000000 */
[----:B------:R-:W-:Y:S01]  /*31130*/  UMOV UR63, 0x4400910 ;  /* 0x04400910003f7882 */ /* 0x000fe20000000000 */
[----:B--2---:R-:W-:Y:S01]  /*31140*/  UIADD3.64 UR30, UPT, UPT, UR64, 0x802, URZ ;  /* 0x00000802401e7897 */ /* 0x004fe2000fffe0ff */
[----:B------:R1:W-:Y:S01]  /*31150*/  UTCHMMA gdesc[UR20], gdesc[UR44], tmem[UR53], tmem[UR62], idesc[UR63], UPT ;  /* 0x00ff3e2c140075ea */ /* 0x0003e2000b800035 */
[----:B---3--:R-:W-:Y:S02]  /*31160*/  UIADD3.64 UR48, UPT, UPT, UR22, 0x3fe, URZ ;  /* 0x000003fe16307897 */ /* 0x008fe4000fffe0ff */
[----:B----4-:R-:W-:Y:S01]  /*31170*/  UIADD3.64 UR34, UPT, UPT, UR64, 0xffe, URZ ;  /* 0x00000ffe40227897 */ /* 0x010fe2000fffe0ff */
[----:B------:R-:W-:Y:S01]  /*31180*/  UMOV UR36, 0x0 ;  /* 0x0000000000247882 */ /* 0x000fe20000000000 */
[----:B------:R-:W-:Y:S01]  /*31190*/  UMOV UR37, 0x4400910 ;  /* 0x0440091000257882 */ /* 0x000fe20000000000 */
[----:B------:R-:W-:Y:S01]  /*311a0*/  UIADD3.64 UR70, UPT, UPT, UR64, 0x1000, URZ ;  /* 0x0000100040467897 */ /* 0x000fe2000fffe0ff */
[----:B------:R2:W-:Y:S01]  /*311b0*/  UTCHMMA gdesc[UR72], gdesc[UR40], tmem[UR53], tmem[UR36], idesc[UR37], UPT ;  /* 0x00ff2428480075ea */ /* 0x0005e2000b800035 */
[----:B------:R-:W-:-:S02]  /*311c0*/  UIADD3.64 UR76, UPT, UPT, UR64, 0x1002, URZ ;  /* 0x00001002404c7897 */ /* 0x000fc4000fffe0ff */
[----:B-1----:R-:W-:Y:S01]  /*311d0*/  UIADD3.64 UR44, UPT, UPT, UR22, 0x400, URZ ;  /* 0x00000400162c7897 */ /* 0x002fe2000fffe0ff */
[----:B------:R-:W-:Y:S01]  /*311e0*/  UMOV UR46, 0x0 ;  /* 0x00000000002e7882 */ /* 0x000fe20000000000 */
[----:B------:R-:W-:Y:S01]  /*311f0*/  UMOV UR47, 0x4400910 ;  /* 0x04400910002f7882 */ /* 0x000fe20000000000 */
[----:B------:R-:W-:Y:S01]  /*31200*/  UMOV UR24, 0x0 ;  /* 0x0000000000187882 */ /* 0x000fe20000000000 */
[----:B------:R-:W-:Y:S01]  /*31210*/  UMOV UR25, 0x4400910 ;  /* 0x0440091000197882 */ /* 0x000fe20000000000 */
[----:B------:R-:W-:Y:S01]  /*31220*/  UMOV UR18, 0x0 ;  /* 0x0000000000127882 */ /* 0x000fe20000000000 */
[----:B--2---:R-:W-:Y:S01]  /*31230*/  UIADD3.64 UR40, UPT, UPT, UR22, 0x402, URZ ;  /* 0x0000040216287897 */ /* 0x004fe2000fffe0ff */
[----:B------:R1:W-:Y:S01]  /*31240*/  UTCHMMA gdesc[UR66], gdesc[UR30], tmem[UR53], tmem[UR46], idesc[UR47], UPT ;  /* 0x00ff2e1e420075ea */ /* 0x0003e2000b800035 */
[----:B------:R-:W-:Y:S01]  /*31250*/  UMOV UR19, 0x4400910 ;  /* 0x0440091000137882 */ /* 0x000fe20000000000 */
[----:B------:R-:W-:Y:S01]  /*31260*/  UIADD3.64 UR74, UPT, UPT, UR64, 0x1004, URZ ;  /* 0x00001004404a7897 */ /* 0x000fe2000fffe0ff */
[----:B------:R2:W-:Y:S01]  /*31270*/  UTCHMMA gdesc[UR56], gdesc[UR68], tmem[UR53], tmem[UR24], idesc[UR25], UPT ;  /* 0x00ff1844380075ea */ /* 0x0005e2000b800035 */
[----:B------:R-:W-:Y:S01]  /*31280*/  UIADD3.64 UR36, UPT, UPT, UR22, 0x404, URZ ;  /* 0x0000040416247897 */ /* 0x000fe2000fffe0ff */
[----:B------:R3:W-:Y:S01]  /*31290*/  UTCHMMA gdesc[UR48], gdesc[UR34], tmem[UR53], tmem[UR18], idesc[UR19], UPT ;  /* 0x00ff1222300075ea */ /* 0x0007e2000b800035 */
[----:B------:R-:W-:Y:S01]  /*312a0*/  UIADD3.64 UR62, UPT, UPT, UR64, 0x17fe, URZ ;  /* 0x000017fe403e7897 */ /* 0x000fe2000fffe0ff */
[----:B------:R-:W-:Y:S01]  /*312b0*/  UMOV UR14, 0x0 ;  /* 0x00000000000e7882 */ /* 0x000fe20000000000 */
[----:B------:R-:W-:Y:S01]  /*312c0*/  UMOV UR15, 0x4400910 ;  /* 0x04400910000f7882 */ /* 0x000fe20000000000 */
[----:B-1----:R-:W-:Y:S01]  /*312d0*/  UIADD3.64 UR30, UPT, UPT, UR22, 0x5fe, URZ ;  /* 0x000005fe161e7897 */ /* 0x002fe2000fffe0ff */
[----:B------:R1:W-:Y:S01]  /*312e0*/  UTCHMMA gdesc[UR44], gdesc[UR70], tmem[UR53], tmem[UR14], idesc[UR15], UPT ;  /* 0x00ff0e462c0075ea */ /* 0x0003e2000b800035 */
[----:B------:R-:W-:-:S02]  /*312f0*/  UIADD3.64 UR46, UPT, UPT, UR64, 0x1800, URZ ;  /* 0x00001800402e7897 */ /* 0x000fc4000fffe0ff */
[----:B--2---:R-:W-:Y:S02]  /*31300*/  UIADD3.64 UR24, UPT, UPT, UR22, 0x600, URZ ;  /* 0x0000060016187897 */ /* 0x004fe4000fffe0ff */
[----:B------:R-:W-:Y:S02]  /*31310*/  UIADD3.64 UR68, UPT, UPT, UR64, 0x1802, URZ ;  /* 0x0000180240447897 */ /* 0x000fe4000fffe0ff */
[----:B---3--:R-:W-:Y:S01]  /*31320*/  UIADD3.64 UR18, UPT, UPT, UR22, 0x602, URZ ;  /* 0x0000060216127897 */ /* 0x008fe2000fffe0ff */
[----:B------:R-:W-:Y:S01]  /*31330*/  UMOV UR28, 0x0 ;  /* 0x00000000001c7882 */ /* 0x000fe20000000000 */
[----:B------:R-:W-:Y:S01]  /*31340*/  UMOV UR29, 0x4400910 ;  /* 0x04400910001d7882 */ /* 0x000fe20000000000 */
[----:B------:R-:W-:Y:S01]  /*31350*/  UIADD3.64 UR34, UPT, UPT, UR64, 0x1804, URZ ;  /* 0x0000180440227897 */ /* 0x000fe2000fffe0ff */
[----:B------:R2:W-:Y:S01]  /*31360*/  UTCHMMA gdesc[UR40], gdesc[UR76], tmem[UR53], tmem[UR28], idesc[UR29], UPT ;  /* 0x00ff1c4c280075ea */ /* 0x0005e2000b800035 */
[----:B-1----:R-:W-:Y:S01]  /*31370*/  UIADD3.64 UR14, UPT, UPT, UR22, 0x604, URZ ;  /* 0x00000604160e7897 */ /* 0x002fe2000fffe0ff */
[----:B------:R-:W-:Y:S01]  /*31380*/  UMOV UR4, 0x0 ;  /* 0x0000000000047882 */ /* 0x000fe20000000000 */
[----:B------:R-:W-:Y:S01]  /*31390*/  UMOV UR5, 0x4400910 ;  /* 0x0440091000057882 */ /* 0x000fe20000000000 */
[----:B------:R-:W-:-:S02]  /*313a0*/  UIADD3 UR12, UPT, UPT, UR53, 0x100000, URZ ;  /* 0x00100000350c7890 */ /* 0x000fc4000fffe0ff */
[----:B------:R-:W-:Y:S01]  /*313b0*/  UTCHMMA gdesc[UR36], gdesc[UR74], tmem[UR53], tmem[UR4], idesc[UR5], UPT ;  /* 0x00ff044a240075ea */ /* 0x000fe2000b800035 */
[----:B------:R-:W-:Y:S01]  /*313c0*/  UMOV UR10, 0x0 ;  /* 0x00000000000a7882 */ /* 0x000fe20000000000 */
[----:B------:R-:W-:Y:S01]  /*313d0*/  UMOV UR11, 0x4400910 ;  /* 0x04400910000b7882 */ /* 0x000fe20000000000 */
[----:B------:R-:W-:Y:S01]  /*313e0*/  UMOV UR8, 0x0 ;  /* 0x0000000000087882 */ /* 0x000fe20000000000 */
[----:B--2---:R-:W-:Y:S01]  /*313f0*/  UIADD3.64 UR28, UPT, UPT, UR64, 0x1ffe, URZ ;  /* 0x00001ffe401c7897 */ /* 0x004fe2000fffe0ff */
[----:B------:R1:W-:Y:S01]  /*31400*/  UTCHMMA gdesc[UR30], gdesc[UR62], tmem[UR53], tmem[UR10], idesc[UR11], UPT ;  /* 0x00ff0a3e1e0075ea */ /* 0x0003e2000b800035 */
[----:B------:R-:W-:Y:S01]  /*31410*/  UMOV UR9, 0x4400910 ;  /* 0x0440091000097882 */ /* 0x000fe20000000000 */
[----:B------:R-:W-:Y:S01]  /*31420*/  UMOV UR42, 0x0 ;  /* 0x00000000002a7882 */ /* 0x000fe20000000000 */
[----:B------:R-:W-:Y:S01]  /*31430*/  UMOV UR43, 0x4400910 ;  /* 0x04400910002b7882 */ /* 0x000fe20000000000 */
[----:B------:R-:W-:Y:S02]  /*31440*/  UIADD3 UR13, UPT, UPT, UR53, 0x100000, URZ ;  /* 0x00100000350d7890 */ /* 0x000fe4000fffe0ff */
[----:B------:R2:W-:Y:S01]  /*31450*/  UTCHMMA gdesc[UR24], gdesc[UR46], tmem[UR53], tmem[UR8], idesc[UR9], UPT ;  /* 0x00ff082e180075ea */ /* 0x0005e2000b800035 */
[----:B------:R-:W-:-:S02]  /*31460*/  UIADD3 UR51, UPT, UPT, UR53, 0x100000, URZ ;  /* 0x0010000035337890 */ /* 0x000fc4000fffe0ff */
[----:B------:R3:W-:Y:S01]  /*31470*/  UTCHMMA gdesc[UR18], gdesc[UR68], tmem[UR53], tmem[UR42], idesc[UR43], UPT ;  /* 0x00ff2a44120075ea */ /* 0x0007e2000b800035 */
[----:B------:R-:W-:Y:S02]  /*31480*/  UIADD3 UR50, UPT, UPT, UR53, 0x100000, URZ ;  /* 0x0010000035327890 */ /* 0x000fe4000fffe0ff */
[----:B-1----:R-:W-:Y:S01]  /*31490*/  UIADD3.64 UR62, UPT, UPT, UR64, 0x2000, URZ ;  /* 0x00002000403e7897 */ /* 0x002fe2000fffe0ff */
[----:B------:R-:W-:Y:S01]  /*314a0*/  UMOV UR76, 0x0 ;  /* 0x00000000004c7882 */ /* 0x000fe20000000000 */
[----:B------:R-:W-:Y:S01]  /*314b0*/  UMOV UR77, 0x4400910 ;  /* 0x04400910004d7882 */ /* 0x000fe20000000000 */
[----:B------:R-:W-:Y:S02]  /*314c0*/  UIADD3 UR33, UPT, UPT, UR53, 0x100000, URZ ;  /* 0x0010000035217890 */ /* 0x000fe4000fffe0ff */
[----:B------:R-:W-:Y:S01]  /*314d0*/  UTCHMMA gdesc[UR14], gdesc[UR34], tmem[UR53], tmem[UR76], idesc[UR77], UPT ;  /* 0x00ff4c220e0075ea */ /* 0x000fe2000b800035 */
[----:B--2---:R-:W-:Y:S01]  /*314e0*/  UIADD3.64 UR46, UPT, UPT, UR64, 0x2002, URZ ;  /* 0x00002002402e7897 */ /* 0x004fe2000fffe0ff */
[----:B------:R1:W-:Y:S01]  /*314f0*/  UTCHMMA gdesc[UR26], gdesc[UR28], tmem[UR12], tmem[UR76], idesc[UR77], !UPT ;  /* 0x00ff4c1c1a0075ea */ /* 0x0003e2000f80000c */
[----:B---3--:R-:W-:Y:S01]  /*31500*/  UIADD3.64 UR42, UPT, UPT, UR64, 0x2004, URZ ;  /* 0x00002004402a7897 */ /* 0x008fe2000fffe0ff */
[----:B------:R2:W-:Y:S01]  /*31510*/  UTCHMMA gdesc[UR22], gdesc[UR62], tmem[UR13], tmem[UR76], idesc[UR77], UPT ;  /* 0x00ff4c3e160075ea */ /* 0x0005e2000b80000d */
[----:B------:R-:W-:Y:S01]  /*31520*/  UMOV UR74, 0x0 ;  /* 0x00000000004a7882 */ /* 0x000fe20000000000 */
[----:B------:R-:W-:Y:S01]  /*31530*/  UMOV UR75, 0x4400910 ;  /* 0x04400910004b7882 */ /* 0x000fe20000000000 */
[----:B------:R-:W-:Y:S01]  /*31540*/  UIADD3 UR32, UPT, UPT, UR53, 0x100000, URZ ;  /* 0x0010000035207890 */ /* 0x000fe2000fffe0ff */
[----:B------:R-:W-:-:S02]  /*31550*/  UMOV UR68, 0x0 ;  /* 0x0000000000447882 */ /* 0x000fc40000000000 */
[----:B------:R3:W-:Y:S01]  /*31560*/  UTCHMMA gdesc[UR16], gdesc[UR46], tmem[UR51], tmem[UR74], idesc[UR75], UPT ;  /* 0x00ff4a2e100075ea */ /* 0x0007e2000b800033 */
[----:B------:R-:W-:Y:S01]  /*31570*/  UMOV UR69, 0x4400910 ;  /* 0x0440091000457882 */ /* 0x000fe20000000000 */
[----:B-1----:R-:W-:Y:S01]  /*31580*/  UIADD3.64 UR26, UPT, UPT, UR64, 0x27fe, URZ ;  /* 0x000027fe401a7897 */ /* 0x002fe2000fffe0ff */
[----:B------:R1:W-:Y:S01]  /*31590*/  UTCHMMA gdesc[UR38], gdesc[UR42], tmem[UR50], tmem[UR74], idesc[UR75], UPT ;  /* 0x00ff4a2a260075ea */ /* 0x0003e2000b800032 */
[----:B------:R-:W-:Y:S02]  /*315a0*/  UIADD3 UR71, UPT, UPT, UR53, 0x100000, URZ ;  /* 0x0010000035477890 */ /* 0x000fe4000fffe0ff */
[----:B------:R-:W-:Y:S02]  /*315b0*/  UIADD3 UR4, UPT, UPT, UR53, 0x100000, URZ ;  /* 0x0010000035047890 */ /* 0x000fe4000fffe0ff */
[----:B--2---:R-:W-:Y:S01]  /*315c0*/  UIADD3.64 UR62, UPT, UPT, UR64, 0x2804, URZ ;  /* 0x00002804403e7897 */ /* 0x004fe2000fffe0ff */
[----:B---3--:R-:W-:Y:S02]  /*315d0*/  UMOV UR46, 0x0 ;  /* 0x00000000002e7882 */ /* 0x008fe40000000000 */
[----:B------:R2:W-:Y:S01]  /*315e0*/  UTCHMMA gdesc[UR20], gdesc[UR26], tmem[UR33], tmem[UR68], idesc[UR69], UPT ;  /* 0x00ff441a140075ea */ /* 0x0005e2000b800021 */
[----:B------:R-:W-:Y:S01]  /*315f0*/  UMOV UR47, 0x4400910 ;  /* 0x04400910002f7882 */ /* 0x000fe20000000000 */
[----:B-1----:R-:W-:-:S02]  /*31600*/  UIADD3.64 UR74, UPT, UPT, UR64, 0x2800, URZ ;  /* 0x00002800404a7897 */ /* 0x002fc4000fffe0ff */
[----:B------:R-:W-:Y:S02]  /*31610*/  UIADD3 UR10, UPT, UPT, UR53, 0x100000, URZ ;  /* 0x00100000350a7890 */ /* 0x000fe4000fffe0ff */
[----:B------:R-:W-:Y:S02]  /*31620*/  UIADD3.64 UR50, UPT, UPT, UR64, 0x2ffe, URZ ;  /* 0x00002ffe40327897 */ /* 0x000fe4000fffe0ff */
[----:B------:R-:W-:Y:S02]  /*31630*/  UIADD3 UR9, UPT, UPT, UR53, 0x100000, URZ ;  /* 0x0010000035097890 */ /* 0x000fe4000fffe0ff */
[----:B--2---:R-:W-:Y:S01]  /*31640*/  UIADD3.64 UR68, UPT, UPT, UR64, 0x2802, URZ ;  /* 0x0000280240447897 */ /* 0x004fe2000fffe0ff */
[----:B------:R1:W-:Y:S01]  /*31650*/  UTCHMMA gdesc[UR72], gdesc[UR74], tmem[UR32], tmem[UR46], idesc[UR47], UPT ;  /* 0x00ff2e4a480075ea */ /* 0x0003e2000b800020 */
[----:B------:R-:W-:Y:S01]  /*31660*/  UIADD3 UR8, UPT, UPT, UR53, 0x100000, URZ ;  /* 0x0010000035087890 */ /* 0x000fe2000fffe0ff */
[----:B------:R-:W-:Y:S01]  /*31670*/  UMOV UR26, 0x0 ;  /* 0x00000000001a7882 */ /* 0x000fe20000000000 */
[----:B------:R-:W-:Y:S01]  /*31680*/  UMOV UR27, 0x4400910 ;  /* 0x04400910001b7882 */ /* 0x000fe20000000000 */
[----:B------:R-:W-:-:S02]  /*31690*/  UIADD3.64 UR42, UPT, UPT, UR64, 0x3002, URZ ;  /* 0x00003002402a7897 */ /* 0x000fc4000fffe0ff */
[----:B------:R-:W-:Y:S02]  /*316a0*/  UIADD3 UR5, UPT, UPT, UR53, 0x100000, URZ ;  /* 0x0010000035057890 */ /* 0x000fe4000fffe0ff */
[----:B------:R2:W-:Y:S01]  /*316b0*/  UTCHMMA gdesc[UR66], gdesc[UR68], tmem[UR71], tmem[UR26], idesc[UR27], UPT ;  /* 0x00ff1a44420075ea */ /* 0x0005e2000b800047 */
[----:B------:R-:W-:Y:S01]  /*316c0*/  UMOV UR20, UR58 ;  /* 0x0000003a00147c82 */ /* 0x000fe20008000000 */
[----:B-1----:R-:W-:Y:S01]  /*316d0*/  UIADD3.64 UR46, UPT, UPT, UR64, 0x3000, URZ ;  /* 0x00003000402e7897 */ /* 0x002fe2000fffe0ff */
[----:B------:R-:W-:Y:S01]  /*316e0*/  UMOV UR21, URZ ;  /* 0x000000ff00157c82 */ /* 0x000fe20008000000 */
[----:B------:R-:W-:Y:S02]  /*316f0*/  UIADD3.64 UR38, UPT, UPT, UR64, 0x3004, URZ ;  /* 0x0000300440267897 */ /* 0x000fe4000fffe0ff */
[----:B------:R-:W-:Y:S02]  /*31700*/  UIADD3 UR11, UPT, UPT, UR53, 0x100000, URZ ;  /* 0x00100000350b7890 */ /* 0x000fe4000fffe0ff */
[----:B------:R-:W-:Y:S01]  /*31710*/  UIADD3.64 UR32, UPT, UPT, UR64, 0x37fe, URZ ;  /* 0x000037fe40207897 */ /* 0x000fe2000fffe0ff */
[----:B------:R-:W-:Y:S01]  /*31720*/  UMOV UR70, UR20 ;  /* 0x0000001400467c82 */ /* 0x000fe20008000000 */
[----:B--2---:R-:W-:-:S02]  /*31730*/  UIADD3.64 UR26, UPT, UPT, UR64, 0x3800, URZ ;  /* 0x00003800401a7897 */ /* 0x004fc4000fffe0ff */
[----:B------:R-:W-:Y:S01]  /*31740*/  UIADD3.64 UR20, UPT, UPT, UR64, 0x3802, URZ ;  /* 0x0000380240147897 */ /* 0x000fe2000fffe0ff */
[----:B------:R-:W-:Y:S01]  /*31750*/  UMOV UR66, 0x0 ;  /* 0x0000000000427882 */ /* 0x000fe20000000000 */
[----:B------:R-:W-:Y:S01]  /*31760*/  UMOV UR67, 0x4400910 ;  /* 0x0440091000437882 */ /* 0x000fe20000000000 */
[----:B------:R-:W-:Y:S01]  /*31770*/  UIADD3 UR59, UPT, UPT, UR53, 0x100000, URZ ;  /* 0x00100000353b7890 */ /* 0x000fe2000fffe0ff */
[----:B------:R1:W-:Y:S01]  /*31780*/  UTCHMMA gdesc[UR56], gdesc[UR62], tmem[UR4], tmem[UR66], idesc[UR67], UPT ;  /* 0x00ff423e380075ea */ /* 0x0003e2000b800004 */
        /* <DEDUP_REMOVED lines=9> */
[----:B------:R-:W-:Y:S01]  /*31820*/  UMOV UR34, 0x0 ;  /* 0x0000000000227882 */ /* 0x000fe20000000000 */
[----:B------:R-:W-:Y:S01]  /*31830*/  UMOV UR35, 0x4400910 ;  /* 0x0440091000237882 */ /* 0x000fe20000000000 */
        /* <DEDUP_REMOVED lines=10> */
[----:B------:R1:W-:Y:S01]  /*318e0*/  UTCHMMA gdesc[UR18], gdesc[UR20], tmem[UR13], tmem[UR22], idesc[UR23], UPT ;  /* 0x00ff1614120075ea */ /* 0x0003e2000b80000d */
[----:B------:R1:W-:Y:S01]  /*318f0*/  UTCHMMA gdesc[UR14], gdesc[UR64], tmem[UR59], tmem[UR16], idesc[UR17], UPT ;  /* 0x00ff10400e0075ea */ /* 0x0003e2000b80003b */
[----:B------:R1:W-:Y:S01]  /*31900*/  UTCBAR [UR70], URZ ;  /* 0x000000ff460073e9 */ /* 0x0003e200080000ff */
[----:B------:R-:W-:Y:S01]  /*31910*/  NOP ;  /* 0x0000000000007918 */ /* 0x000fe20000000000 */
.L_x_6:
[----:B------:R2:W-:Y:S04]  /*31920*/  STL.64 [R1+0x18a0], R52 ;  /* 0x0018a03401007387 */ /* 0x0005e80000100a00 */
[----:B--2---:R-:W2:Y:S04]  /*31930*/  LDL.LU.64 R52, [R1+0x118] ;  /* 0x0001180001347983 */ /* 0x004ea80000300a00 */
[----:B------:R3:W-:Y:S04]  /*31940*/  STL.64 [R1+0x1898], R50 ;  /* 0x0018983201007387 */ /* 0x0007e80000100a00 */
[----:B---3--:R-:W3:Y:S04]  /*31950*/  LDL.LU.64 R50, [R1+0x190] ;  /* 0x0001900001327983 */ /* 0x008ee80000300a00 */
[----:B------:R4:W-:Y:S04]  /*31960*/  STL.64 [R1+0x1890], R48 ;  /* 0x0018903001007387 */ /* 0x0009e80000100a00 */
[----:B----4-:R-:W4:Y:S04]  /*31970*/  LDL.LU R48, [R1+0xe54] ;  /* 0x000e540001307983 */ /* 0x010f280000300800 */
[----:B------:R-:W2:Y:S04]  /*31980*/  LDL.LU R49, [R1+0xe88] ;  /* 0x000e880001317983 */ /* 0x000ea80000300800 */
[----:B------:R1:W-:Y:S04]  /*31990*/  STL.64 [R1+0x1888], R46 ;  /* 0x0018882e01007387 */ /* 0x0003e80000100a00 */
[----:B-1----:R-:W2:Y:S04]  /*319a0*/  LDL.LU.64 R46, [R1+0x210] ;  /* 0x00021000012e7983 */ /* 0x002ea80000300a00 */
[----:B------:R1:W-:Y:S04]  /*319b0*/  STL.64 [R1+0x1880], R44 ;  /* 0x0018802c01007387 */ /* 0x0003e80000100a00 */
[----:B-1----:R-:W3:Y:S04]  /*319c0*/  LDL.LU.64 R44, [R1+0x198] ;  /* 0x00019800012c7983 */ /* 0x002ee80000300a00 */
        /* <DEDUP_REMOVED lines=15> */
[----:B------:R2:W-:Y:S04]  /*31ac0*/  STL.64 [R1+0x1800], R12 ;  /* 0x0018000c01007387 */ /* 0x0005e80000100a00 */
[----:B------:R-:W-:Y:S04]  /*31ad0*/  STL.64 [R1+0x17f8], R238 ;  /* 0x0017f8ee01007387 */ /* 0x000fe80000100a00 */
[----:B------:R-:W-:Y:S04]  /*31ae0*/  STL.64 [R1+0x17f0], R250 ;  /* 0x0017f0fa01007387 */ /* 0x000fe80000100a00 */
[----:B------:R-:W-:Y:S04]  /*31af0*/  STL.64 [R1+0x17c0], R244 ;  /* 0x0017c0f401007387 */ /* 0x000fe80000100a00 */
[----:B------:R-:W-:Y:S04]  /*31b00*/  STL.64 [R1+0x1798], R246 ;  /* 0x001798f601007387 */ /* 0x000fe80000100a00 */
[----:B------:R-:W-:Y:S04]  /*31b10*/  STL.64 [R1+0x1790], R248 ;  /* 0x001790f801007387 */ /* 0x000fe80000100a00 */
[----:B------:R3:W-:Y:S04]  /*31b20*/  STL.64 [R1+0x1768], R2 ;  /* 0x0017680201007387 */ /* 0x0007e80000100a00 */
[----:B------:R-:W-:Y:S01]  /*31b30*/  STL.64 [R1+0x1770], R240 ;  /* 0x001770f001007387 */ /* 0x000fe20000100a00 */
[----:B----4-:R-:W-:Y:S01]  /*31b40*/  ISETP.NE.U32.AND P6, PT, R48, RZ, PT ;  /* 0x000000ff3000720c */ /* 0x010fe20003fc5070 */
[----:B------:R-:W-:Y:S01]  /*31b50*/  BAR.SYNC.DEFER_BLOCKING 0x0 ;  /* 0x0000000000007b1d */ /* 0x000fe20000010000 */
[----:B--2---:R-:W-:-:S05]  /*31b60*/  IMAD.WIDE R12, R252, 0x4, R46 ;  /* 0x00000004fc0c7825 */ /* 0x004fca00078e022e */
[----:B------:R-:W2:Y:S06]  /*31b70*/  LDL.LU.64 R46, [R1+0x110] ;  /* 0x00011000012e7983 */ /* 0x000eac0000300a00 */
[----:B------:R-:W-:Y:S01]  /*31b80*/  @!PT LDS RZ, [RZ] ;  /* 0x00000000fffff984 */ /* 0x000fe20000000800 */
[----:B------:R-:W-:Y:S01]  /*31b90*/  @!PT LDS RZ, [RZ] ;  /* 0x00000000fffff984 */ /* 0x000fe20000000800 */
[----:B------:R-:W-:Y:S01]  /*31ba0*/  @!PT LDS RZ, [RZ] ;  /* 0x00000000fffff984 */ /* 0x000fe20000000800 */
[----:B-----5:R-:W-:Y:S01]  /*31bb0*/  LDGSTS.E [R6+-0x78000], desc[UR6][R240.64], P6 ;  /* 0x88000000f0067fae */ /* 0x020fe2000b1a1006 */
[----:B------:R-:W-:Y:S02]  /*31bc0*/  ISETP.NE.U32.AND P6, PT, R49, RZ, PT ;  /* 0x000000ff3100720c */ /* 0x000fe40003fc5070 */
[----:B------:R-:W1:Y:S01]  /*31bd0*/  S2R R49, SR_TID.X ;  /* 0x0000000000317919 */ /* 0x000e620000002100 */
[----:B------:R4:W-:Y:S01]  /*31be0*/  STL.64 [R1+0x210], R12 ;  /* 0x0002100c01007387 */ /* 0x0009e20000100a00 */
[----:B---3--:R-:W-:-:S03]  /*31bf0*/  IMAD.WIDE R2, R252, 0x4, R44 ;  /* 0x00000004fc027825 */ /* 0x008fc600078e022c */
[----:B------:R4:W-:Y:S01]  /*31c00*/  LDGSTS.E [R6+-0x77ff8], desc[UR6][R12.64], P2 ;  /* 0x880080000c067fae */ /* 0x0009e200091a1006 */
[----:B-1----:R-:W-:Y:S01]  /*31c10*/  SHF.R.U32.HI R45, RZ, 0x6, R49 ;  /* 0x00000006ff2d7819 */ /* 0x002fe20000011631 */
[C---:B----4-:R-:W-:Y:S02]  /*31c20*/  IMAD.WIDE R12, R252.reuse, 0x4, R52 ;  /* 0x00000004fc0c7825 */ /* 0x050fe400078e0234 */
[----:B------:R-:W3:Y:S01]  /*31c30*/  LDL.LU.64 R48, [R1+0x98] ;  /* 0x0000980001307983 */ /* 0x000ee20000300a00 */
[----:B------:R-:W1:Y:S01]  /*31c40*/  S2R R53, SR_TID.X ;  /* 0x0000000000357919 */ /* 0x000e620000002100 */
[----:B------:R-:W-:Y:S01]  /*31c50*/  SGXT.U32 R45, R45, 0x1 ;  /* 0x000000012d2d781a */ /* 0x000fe20000000000 */
[----:B------:R-:W4:Y:S03]  /*31c60*/  S2R R44, SR_TID.X ;  /* 0x00000000002c7919 */ /* 0x000f260000002100 */
[----:B------:R-:W-:Y:S01]  /*31c70*/  LOP3.LUT R45, R45, 0x42, RZ, 0xfc, !PT ;  /* 0x000000422d2d7812 */ /* 0x000fe200078efcff */
[----:B------:R-:W-:Y:S01]  /*31c80*/  IMAD.WIDE R14, R252, 0x4, R50 ;  /* 0x00000004fc0e7825 */ /* 0x000fe200078e0232 */
[----:B------:R1:W-:Y:S02]  /*31c90*/  LDGSTS.E [R6+-0x76000], desc[UR6][R2.64], P3 ;  /* 0x8a00000002067fae */ /* 0x0003e400099a1006 */
[----:B------:R-:W-:-:S02]  /*31ca0*/  ISETP.GE.AND P2, PT, R45, R5, PT ;  /* 0x000000052d00720c */ /* 0x000fc40003f46270 */
[----:B------:R1:W-:Y:S04]  /*31cb0*/  STL.64 [R1+0x198], R2 ;  /* 0x0001980201007387 */ /* 0x0003e80000100a00 */
[----:B------:R2:W-:Y:S04]  /*31cc0*/  LDGSTS.E [R6+-0x75ff8], desc[UR6][R14.64], P4 ;  /* 0x8a0080000e067fae */ /* 0x0005e8000a1a1006 */
[----:B------:R-:W3:Y:S01]  /*31cd0*/  LDL.LU.64 R40, [R1+0x90] ;  /* 0x0000900001287983 */ /* 0x000ee20000300a00 */
[----:B-1----:R-:W-:-:S03]  /*31ce0*/  SEL R2, RZ, 0x4, P2 ;  /* 0x00000004ff027807 */ /* 0x002fc60001000000 */
[----:B------:R3:W-:Y:S01]  /*31cf0*/  LDGSTS.E [R6+-0x74000], desc[UR6][R12.64], P6 ;  /* 0x8c0000000c067fae */ /* 0x0007e2000b1a1006 */
[--C-:B------:R-:W-:Y:S02]  /*31d00*/  SHF.R.U32.HI R52, RZ, 0x6, R53.reuse ;  /* 0x00000006ff347819 */ /* 0x100fe40000011635 */
[----:B------:R-:W-:Y:S02]  /*31d10*/  SHF.R.U32.HI R53, RZ, 0x6, R53 ;  /* 0x00000006ff357819 */ /* 0x000fe40000011635 */
[----:B------:R-:W-:Y:S02]  /*31d20*/  SGXT.U32 R52, R52, 0x1 ;  /* 0x000000013434781a */ /* 0x000fe40000000000 */
[----:B------:R-:W-:Y:S02]  /*31d30*/  SGXT.U32 R53, R53, 0x1 ;  /* 0x000000013535781a */ /* 0x000fe40000000000 */
[----:B------:R-:W-:Y:S02]  /*31d40*/  LOP3.LUT R52, R52, 0x60, RZ, 0xfc, !PT ;  /* 0x0000006034347812 */ /* 0x000fe400078efcff */
[----:B------:R-:W-:-:S02]  /*31d50*/  SEL R2, R2, RZ, P1 ;  /* 0x000000ff02027207 */ /* 0x000fc40000800000 */
[-C--:B------:R-:W-:Y:S02]  /*31d60*/  ISETP.GE.AND P4, PT, R52, R5.reuse, PT ;  /* 0x000000053400720c */ /* 0x080fe40003f86270 */
[----:B------:R-:W-:Y:S01]  /*31d70*/  LOP3.LUT R53, R53, 0x62, RZ, 0xfc, !PT ;  /* 0x0000006235357812 */ /* 0x000fe200078efcff */
[----:B------:R2:W-:Y:S01]  /*31d80*/  STL.64 [R1+0x190], R14 ;  /* 0x0001900e01007387 */ /* 0x0005e20000100a00 */
[----:B------:R-:W-:Y:S02]  /*31d90*/  ISETP.NE.U32.AND P6, PT, R2, RZ, PT ;  /* 0x000000ff0200720c */ /* 0x000fe40003fc5070 */
[----:B------:R-:W-:Y:S01]  /*31da0*/  SEL R2, RZ, 0x4, P4 ;  /* 0x00000004ff027807 */ /* 0x000fe20002000000 */
[----:B------:R3:W-:Y:S01]  /*31db0*/  STL.64 [R1+0xe88], R12 ;  /* 0x000e880c01007387 */ /* 0x0007e20000100a00 */
[----:B------:R-:W-:-:S03]  /*31dc0*/  ISETP.GE.AND P4, PT, R53, R5, PT ;  /* 0x000000053500720c */ /* 0x000fc60003f86270 */
[----:B------:R-:W3:Y:S01]  /*31dd0*/  LDL.LU.64 R52, [R1+0x208] ;  /* 0x0002080001347983 */ /* 0x000ee20000300a00 */
[--C-:B----4-:R-:W-:Y:S02]  /*31de0*/  SHF.R.U32.HI R45, RZ, 0x6, R44.reuse ;  /* 0x00000006ff2d7819 */ /* 0x110fe4000001162c */
[----:B------:R-:W-:Y:S01]  /*31df0*/  SHF.R.U32.HI R44, RZ, 0x6, R44 ;  /* 0x00000006ff2c7819 */ /* 0x000fe2000001162c */
[----:B------:R-:W4:Y:S01]  /*31e00*/  LDL.LU.64 R50, [R1+0x200] ;  /* 0x0002000001327983 */ /* 0x000f220000300a00 */
[----:B------:R-:W-:Y:S02]  /*31e10*/  SGXT.U32 R45, R45, 0x1 ;  /* 0x000000012d2d781a */ /* 0x000fe40000000000 */
[----:B------:R-:W-:Y:S02]  /*31e20*/  SGXT.U32 R44, R44, 0x1 ;  /* 0x000000012c2c781a */ /* 0x000fe40000000000 */
[----:B------:R-:W-:Y:S02]  /*31e30*/  LOP3.LUT R45, R45, 0x6, RZ, 0xfc, !PT ;  /* 0x000000062d2d7812 */ /* 0x000fe400078efcff */
[----:B------:R-:W-:-:S02]  /*31e40*/  LOP3.LUT R44, R44, 0x4, RZ, 0xfc, !PT ;  /* 0x000000042c2c7812 */ /* 0x000fc400078efcff */
[-C--:B------:R-:W-:Y:S02]  /*31e50*/  ISETP.GE.AND P2, PT, R45, R5.reuse, PT ;  /* 0x000000052d00720c */ /* 0x080fe40003f46270 */
[----:B------:R-:W-:Y:S02]  /*31e60*/  ISETP.GE.AND P3, PT, R44, R5, PT ;  /* 0x000000052c00720c */ /* 0x000fe40003f66270 */
[----:B------:R-:W4:Y:S01]  /*31e70*/  LDL.LU.64 R44, [R1+0x188] ;  /* 0x00018800012c7983 */ /* 0x000f220000300a00 */
[----:B------:R-:W1:Y:S01]  /*31e80*/  S2R R43, SR_TID.X ;  /* 0x00000000002b7919 */ /* 0x000e620000002100 */
[----:B------:R-:W-:Y:S02]  /*31e90*/  SEL R3, R2, RZ, P1 ;  /* 0x000000ff02037207 */ /* 0x000fe40000800000 */
[----:B------:R-:W-:Y:S02]  /*31ea0*/  SEL R2, RZ, 0x4, P4 ;  /* 0x00000004ff027807 */ /* 0x000fe40002000000 */
[----:B------:R-:W-:-:S02]  /*31eb0*/  ISETP.NE.U32.AND P4, PT, R3, RZ, PT ;  /* 0x000000ff0300720c */ /* 0x000fc40003f85070 */
[----:B------:R-:W-:Y:S02]  /*31ec0*/  SEL R3, R2, RZ, P1 ;  /* 0x000000ff02037207 */ /* 0x000fe40000800000 */
[----:B-1----:R-:W-:-:S04]  /*31ed0*/  SHF.R.U32.HI R43, RZ, 0x6, R43 ;  /* 0x00000006ff2b7819 */ /* 0x002fc8000001162b */
[----:B------:R-:W-:-:S04]  /*31ee0*/  SGXT.U32 R43, R43, 0x1 ;  /* 0x000000012b2b781a */ /* 0x000fc80000000000 */
[----:B------:R-:W-:Y:S02]  /*31ef0*/  LOP3.LUT R43, R43, 0x24, RZ, 0xfc, !PT ;  /* 0x000000242b2b7812 */ /* 0x000fe400078efcff */
[----:B------:R-:W-:Y:S02]  /*31f00*/  SEL R2, RZ, 0x4, P3 ;  /* 0x00000004ff027807 */ /* 0x000fe40001800000 */
[----:B------:R-:W-:Y:S02]  /*31f10*/  ISETP.NE.U32.AND P3, PT, R3, RZ, PT ;  /* 0x000000ff0300720c */ /* 0x000fe40003f65070 */
[----:B------:R-:W-:Y:S02]  /*31f20*/  SEL R3, R2, RZ, P1 ;  /* 0x000000ff02037207 */ /* 0x000fe40000800000 */
[----:B------:R-:W-:-:S04]  /*31f30*/  SEL R2, RZ, 0x4, P2 ;  /* 0x00000004ff027807 */ /* 0x000fc80001000000 */
[----:B------:R-:W-:Y:S02]  /*31f40*/  SEL R2, R2, RZ, P1 ;  /* 0x000000ff02027207 */ /* 0x000fe40000800000 */
[----:B------:R-:W-:Y:S01]  /*31f50*/  ISETP.NE.U32.AND P2, PT, R3, RZ, PT ;  /* 0x000000ff0300720c */ /* 0x000fe20003f45070 */
[C---:B--2---:R-:W-:Y:S02]  /*31f60*/  IMAD.WIDE R14, R252.reuse, 0x4, R46 ;  /* 0x00000004fc0e7825 */ /* 0x044fe400078e022e */
[----:B------:R-:W2:Y:S04]  /*31f70*/  LDL.LU.64 R46, [R1+0x180] ;  /* 0x00018000012e7983 */ /* 0x000ea80000300a00 */
[----:B------:R-:W-:Y:S04]  /*31f80*/  STL.64 [R1+0xe90], R14 ;  /* 0x000e900e01007387 */ /* 0x000fe80000100a00 */
[----:B------:R-:W-:Y:S01]  /*31f90*/  LDGSTS.E [R6+-0x73ff8], desc[UR6][R14.64], P6 ;  /* 0x8c0080000e067fae */ /* 0x000fe2000b1a1006 */
[----:B---3--:R-:W-:-:S03]  /*31fa0*/  IMAD.WIDE R12, R252, 0x4, R48 ;  /* 0x00000004fc0c7825 */ /* 0x008fc600078e0230 */
[----:B------:R-:W3:Y:S04]  /*31fb0*/  LDL.LU.64 R48, [R1+0x108] ;  /* 0x0001080001307983 */ /* 0x000ee80000300a00 */
[----:B------:R-:W-:Y:S01]  /*31fc0*/  LDGSTS.E [R6+-0x72000], desc[UR6][R12.64], P4 ;  /* 0x8e0000000c067fae */ /* 0x000fe2000a1a1006 */
[----:B------:R-:W-:Y:S02]  /*31fd0*/  ISETP.GE.AND P4, PT, R43, R5, PT ;  /* 0x000000052b00720c */ /* 0x000fe40003f86270 */
[----:B------:R-:W1:Y:S01]  /*31fe0*/  S2R R43, SR_TID.X ;  /* 0x00000000002b7919 */ /* 0x000e620000002100 */
[----:B------:R-:W-:Y:S01]  /*31ff0*/  ISETP.NE.U32.AND P6, PT, R2, RZ, PT ;  /* 0x000000ff0200720c */ /* 0x000fe20003fc5070 */
[----:B------:R-:W-:Y:S01]  /*32000*/  STL.64 [R1+0xed8], R12 ;  /* 0x000ed80c01007387 */ /* 0x000fe20000100a00 */
[----:B------:R-:W-:-:S05]  /*32010*/  IMAD.WIDE R2, R252, 0x4, R40 ;  /* 0x00000004fc027825 */ /* 0x000fca00078e0228 */
[----:B------:R1:W-:Y:S04]  /*32020*/  STL.64 [R1+0xee0], R2 ;  /* 0x000ee00201007387 */ /* 0x0003e80000100a00 */
[----:B------:R1:W-:Y:S02]  /*32030*/  LDGSTS.E [R6+-0x71ff8], desc[UR6][R2.64], P3 ;  /* 0x8e00800002067fae */ /* 0x0003e400099a1006 */
[--C-:B-1----:R-:W-:Y:S02]  /*32040*/  SHF.R.U32.HI R42, RZ, 0x6, R43.reuse ;  /* 0x00000006ff2a7819 */ /* 0x102fe4000001162b */
[----:B------:R-:W-:Y:S02]  /*32050*/  SHF.R.U32.HI R43, RZ, 0x6, R43 ;  /* 0x00000006ff2b7819 */ /* 0x000fe4000001162b */
[----:B------:R-:W-:-:S02]  /*32060*/  SGXT.U32 R42, R42, 0x1 ;  /* 0x000000012a2a781a */ /* 0x000fc40000000000 */
[----:B------:R-:W-:Y:S01]  /*32070*/  SEL R6, RZ, 0x4, P4 ;  /* 0x00000004ff067807 */ /* 0x000fe20002000000 */
[----:B------:R-:W-:Y:S02]  /*32080*/  IMAD.WIDE R2, R252, 0x4, R52 ;  /* 0x00000004fc027825 */ /* 0x000fe400078e0234 */
[----:B------:R-:W1:Y:S01]  /*32090*/  S2R R53, SR_TID.X ;  /* 0x0000000000357919 */ /* 0x000e620000002100 */
[----:B------:R-:W-:Y:S02]  /*320a0*/  LOP3.LUT R42, R42, 0x26, RZ, 0xfc, !PT ;  /* 0x000000262a2a7812 */ /* 0x000fe400078efcff */
[----:B------:R-:W-:Y:S01]  /*320b0*/  SGXT.U32 R43, R43, 0x1 ;  /* 0x000000012b2b781a */ /* 0x000fe20000000000 */
[----:B------:R1:W-:Y:S01]  /*320c0*/  LDGSTS.E [R7+-0x78000], desc[UR6][R2.64], P2 ;  /* 0x8800000002077fae */ /* 0x0003e200091a1006 */
[----:B------:R-:W-:Y:S02]  /*320d0*/  SEL R6, R6, RZ, P1 ;  /* 0x000000ff06067207 */ /* 0x000fe40000800000 */
[----:B------:R-:W-:-:S02]  /*320e0*/  ISETP.GE.AND P4, PT, R42, R5, PT ;  /* 0x000000052a00720c */ /* 0x000fc40003f86270 */
[----:B------:R-:W-:Y:S02]  /*320f0*/  LOP3.LUT R43, R43, 0x44, RZ, 0xfc, !PT ;  /* 0x000000442b2b7812 */ /* 0x000fe400078efcff */
[----:B------:R-:W-:Y:S02]  /*32100*/  ISETP.NE.U32.AND P3, PT, R6, RZ, PT ;  /* 0x000000ff0600720c */ /* 0x000fe40003f65070 */
[----:B------:R-:W-:Y:S02]  /*32110*/  SEL R6, RZ, 0x4, P4 ;  /* 0x00000004ff067807 */ /* 0x000fe40002000000 */
[----:B------:R-:W-:Y:S02]  /*32120*/  ISETP.GE.AND P4, PT, R43, R5, PT ;  /* 0x000000052b00720c */ /* 0x000fe40003f86270 */
[----:B------:R-:W-:Y:S02]  /*32130*/  SEL R6, R6, RZ, P1 ;  /* 0x000000ff06067207 */ /* 0x000fe40000800000 */
[----:B------:R-:W-:-:S02]  /*32140*/  SEL R12, RZ, 0x4, P4 ;  /* 0x00000004ff0c7807 */ /* 0x000fc40002000000 */
[----:B------:R-:W-:Y:S01]  /*32150*/  ISETP.NE.U32.AND P4, PT, R6, RZ, PT ;  /* 0x000000ff0600720c */ /* 0x000fe20003f85070 */
[----:B------:R1:W-:Y:S01]  /*32160*/  STL.64 [R1+0x98], R2 ;  /* 0x0000980201007387 */ /* 0x0003e20000100a00 */
[----:B------:R-:W-:Y:S01]  /*32170*/  SEL R6, R12, RZ, P1 ;  /* 0x000000ff0c067207 */ /* 0x000fe20000800000 */
[C---:B----4-:R-:W-:Y:S02]  /*32180*/  IMAD.WIDE R12, R252.reuse, 0x4, R50 ;  /* 0x00000004fc0c7825 */ /* 0x050fe400078e0232 */
[----:B------:R-:W4:Y:S04]  /*32190*/  LDL.LU.64 R50, [R1+0x100] ;  /* 0x0001000001327983 */ /* 0x000f280000300a00 */
[----:B------:R2:W-:Y:S01]  /*321a0*/  STL.64 [R1+0x110], R12 ;  /* 0x0001100c01007387 */ /* 0x0005e20000100a00 */
[----:B-1----:R-:W-:Y:S01]  /*321b0*/  IMAD.WIDE R2, R252, 0x4, R44 ;  /* 0x00000004fc027825 */ /* 0x002fe200078e022c */
[----:B------:R-:W-:-:S02]  /*321c0*/  SHF.R.U32.HI R45, RZ, 0x6, R53 ;  /* 0x00000006ff2d7819 */ /* 0x000fc40000011635 */
[----:B------:R2:W-:Y:S04]  /*321d0*/  LDGSTS.E [R7+-0x77ff8], desc[UR6][R12.64], P6 ;  /* 0x880080000c077fae */ /* 0x0005e8000b1a1006 */
[----:B------:R-:W4:Y:S04]  /*321e0*/  LDL.LU.64 R52, [R1+0x88] ;  /* 0x0000880001347983 */ /* 0x000f280000300a00 */
[----:B------:R3:W-:Y:S04]  /*321f0*/  STL.64 [R1+0x118], R2 ;  /* 0x0001180201007387 */ /* 0x0007e80000100a00 */
[----:B------:R3:W-:Y:S01]  /*32200*/  LDGSTS.E [R7+-0x76000], desc[UR6][R2.64], P3 ;  /* 0x8a00000002077fae */ /* 0x0007e200099a1006 */
[----:B------:R-:W-:-:S02]  /*32210*/  SGXT.U32 R45, R45, 0x1 ;  /* 0x000000012d2d781a */ /* 0x000fc40000000000 */
[----:B------:R-:W-:Y:S01]  /*32220*/  ISETP.NE.U32.AND P2, PT, R6, RZ, PT ;  /* 0x000000ff0600720c */ /* 0x000fe20003f45070 */
[----:B------:R-:W1:Y:S01]  /*32230*/  S2R R44, SR_TID.X ;  /* 0x00000000002c7919 */ /* 0x000e620000002100 */
[----:B------:R-:W-:Y:S01]  /*32240*/  LOP3.LUT R45, R45, 0x46, RZ, 0xfc, !PT ;  /* 0x000000462d2d7812 */ /* 0x000fe200078efcff */
[----:B------:R-:W4:Y:S03]  /*32250*/  LDL.LU.64 R40, [R1+0x80] ;  /* 0x0000800001287983 */ /* 0x000f260000300a00 */
[----:B------:R-:W-:-:S04]  /*32260*/  ISETP.GE.AND P6, PT, R45, R5, PT ;  /* 0x000000052d00720c */ /* 0x000fc80003fc6270 */
[----:B------:R-:W-:-:S04]  /*32270*/  SEL R6, RZ, 0x4, P6 ;  /* 0x00000004ff067807 */ /* 0x000fc80003000000 */
[----:B------:R-:W-:Y:S02]  /*32280*/  SEL R6, R6, RZ, P1 ;  /* 0x000000ff06067207 */ /* 0x000fe40000800000 */
[--C-:B-1----:R-:W-:Y:S02]  /*32290*/  SHF.R.U32.HI R45, RZ, 0x6, R44.reuse ;  /* 0x00000006ff2d7819 */ /* 0x102fe4000001162c */
[----:B------:R-:W-:Y:S02]  /*322a0*/  SHF.R.U32.HI R44, RZ, 0x6, R44 ;  /* 0x00000006ff2c7819 */ /* 0x000fe4000001162c */
[----:B------:R-:W-:Y:S02]  /*322b0*/  SGXT.U32 R45, R45, 0x1 ;  /* 0x000000012d2d781a */ /* 0x000fe40000000000 */
[----:B------:R-:W-:Y:S02]  /*322c0*/  SGXT.U32 R44, R44, 0x1 ;  /* 0x000000012c2c781a */ /* 0x000fe40000000000 */
[----:B------:R-:W-:-:S02]  /*322d0*/  LOP3.LUT R45, R45, 0xa, RZ, 0xfc, !PT ;  /* 0x0000000a2d2d7812 */ /* 0x000fc400078efcff */
[----:B------:R-:W-:Y:S02]  /*322e0*/  LOP3.LUT R44, R44, 0x8, RZ, 0xfc, !PT ;  /* 0x000000082c2c7812 */ /* 0x000fe400078efcff */
[-C--:B------:R-:W-:Y:S02]  /*322f0*/  ISETP.GE.AND P6, PT, R45, R5.reuse, PT ;  /* 0x000000052d00720c */ /* 0x080fe40003fc6270 */
[----:B------:R-:W-:Y:S01]  /*32300*/  ISETP.GE.AND P3, PT, R44, R5, PT ;  /* 0x000000052c00720c */ /* 0x000fe20003f66270 */
[----:B--2---:R-:W-:-:S05]  /*32310*/  IMAD.WIDE R12, R252, 0x4, R46 ;  /* 0x00000004fc0c7825 */ /* 0x004fca00078e022e */
[----:B------:R-:W-:Y:S01]  /*32320*/  LDGSTS.E [R7+-0x75ff8], desc[UR6][R12.64], P4 ;  /* 0x8a0080000c077fae */ /* 0x000fe2000a1a1006 */
[----:B---3--:R-:W-:Y:S02]  /*32330*/  IMAD.WIDE R2, R252, 0x4, R48 ;  /* 0x00000004fc027825 */ /* 0x008fe400078e0230 */
[----:B------:R-:W1:Y:S03]  /*32340*/  S2R R49, SR_TID.X ;  /* 0x0000000000317919 */ /* 0x000e660000002100 */
[----:B------:R2:W-:Y:S01]  /*32350*/  LDGSTS.E [R7+-0x74000], desc[UR6][R2.64], P2 ;  /* 0x8c00000002077fae */ /* 0x0005e200091a1006 */
[----:B------:R-:W-:-:S03]  /*32360*/  ISETP.NE.U32.AND P2, PT, R6, RZ, PT ;  /* 0x000000ff0600720c */ /* 0x000fc60003f45070 */
[----:B------:R-:W-:Y:S04]  /*32370*/  STL.64 [R1+0x180], R12 ;  /* 0x0001800c01007387 */ /* 0x000fe80000100a00 */
[----:B------:R2:W-:Y:S01]  /*32380*/  STL.64 [R1+0x188], R2 ;  /* 0x0001880201007387 */ /* 0x0005e20000100a00 */
[--C-:B-1----:R-:W-:Y:S02]  /*32390*/  SHF.R.U32.HI R48, RZ, 0x6, R49.reuse ;  /* 0x00000006ff307819 */ /* 0x102fe40000011631 */
[----:B------:R-:W-:Y:S02]  /*323a0*/  SHF.R.U32.HI R49, RZ, 0x6, R49 ;  /* 0x00000006ff317819 */ /* 0x000fe40000011631 */
[----:B------:R-:W-:Y:S02]  /*323b0*/  SGXT.U32 R48, R48, 0x1 ;  /* 0x000000013030781a */ /* 0x000fe40000000000 */
[----:B------:R-:W-:-:S02]  /*323c0*/  SGXT.U32 R49, R49, 0x1 ;  /* 0x000000013131781a */ /* 0x000fc40000000000 */
[----:B------:R-:W-:Y:S02]  /*323d0*/  LOP3.LUT R48, R48, 0x64, RZ, 0xfc, !PT ;  /* 0x0000006430307812 */ /* 0x000fe400078efcff */
[----:B------:R-:W-:Y:S02]  /*323e0*/  LOP3.LUT R49, R49, 0x66, RZ, 0xfc, !PT ;  /* 0x0000006631317812 */ /* 0x000fe400078efcff */
[----:B------:R-:W-:-:S04]  /*323f0*/  ISETP.GE.AND P4, PT, R48, R5, PT ;  /* 0x000000053000720c */ /* 0x000fc80003f86270 */
[----:B------:R-:W-:Y:S02]  /*32400*/  SEL R6, RZ, 0x4, P4 ;  /* 0x00000004ff067807 */ /* 0x000fe40002000000 */
[----:B------:R-:W-:Y:S02]  /*32410*/  ISETP.GE.AND P4, PT, R49, R5, PT ;  /* 0x000000053100720c */ /* 0x000fe40003f86270 */
[----:B------:R-:W3:Y:S04]  /*32420*/  LDL.LU.64 R48, [R1+0x1f8] ;  /* 0x0001f80001307983 */ /* 0x000ee80000300a00 */
[----:B------:R-:W3:Y:S01]  /*32430*/  LDL.LU.64 R46, [R1+0x1f0] ;  /* 0x0001f000012e7983 */ /* 0x000ee20000300a00 */
[----:B--2---:R-:W-:-:S03]  /*32440*/  SEL R2, R6, RZ, P1 ;  /* 0x000000ff06027207 */ /* 0x004fc60000800000 */
[----:B------:R-:W2:Y:S01]  /*32450*/  LDL.LU.64 R44, [R1+0x178] ;  /* 0x00017800012c7983 */ /* 0x000ea20000300a00 */
[----:B------:R-:W-:Y:S02]  /*32460*/  SEL R6, RZ, 0x4, P4 ;  /* 0x00000004ff067807 */ /* 0x000fe40002000000 */
[----:B------:R-:W-:Y:S02]  /*32470*/  ISETP.NE.U32.AND P4, PT, R2, RZ, PT ;  /* 0x000000ff0200720c */ /* 0x000fe40003f85070 */
[----:B------:R-:W-:Y:S02]  /*32480*/  SEL R2, R6, RZ, P1 ;  /* 0x000000ff06027207 */ /* 0x000fe40000800000 */
[----:B------:R-:W-:Y:S02]  /*32490*/  SEL R6, RZ, 0x4, P3 ;  /* 0x00000004ff067807 */ /* 0x000fe40001800000 */
[----:B------:R-:W-:Y:S02]  /*324a0*/  ISETP.NE.U32.AND P3, PT, R2, RZ, PT ;  /* 0x000000ff0200720c */ /* 0x000fe40003f65070 */
[----:B------:R-:W-:-:S02]  /*324b0*/  SEL R6, R6, RZ, P1 ;  /* 0x000000ff06067207 */ /* 0x000fc40000800000 */
[----:B------:R-:W-:Y:S02]  /*324c0*/  SEL R12, RZ, 0x4, P6 ;  /* 0x00000004ff0c7807 */ /* 0x000fe40003000000 */
[----:B------:R-:W-:Y:S02]  /*324d0*/  ISETP.NE.U32.AND P6, PT, R6, RZ, PT ;  /* 0x000000ff0600720c */ /* 0x000fe40003fc5070 */
[----:B------:R-:W-:Y:S01]  /*324e0*/  SEL R6, R12, RZ, P1 ;  /* 0x000000ff0c067207 */ /* 0x000fe20000800000 */
[C---:B----4-:R-:W-:Y:S02]  /*324f0*/  IMAD.WIDE R2, R252.reuse, 0x4, R50 ;  /* 0x00000004fc027825 */ /* 0x050fe400078e0232 */
[----:B------:R-:W4:Y:S04]  /*32500*/  LDL.LU.64 R50, [R1+0x170] ;  /* 0x0001700001327983 */ /* 0x000f280000300a00 */
[----:B------:R1:W-:Y:S01]  /*32510*/  STL.64 [R1+0x200], R2 ;  /* 0x0002000201007387 */ /* 0x0003e20000100a00 */
[----:B------:R-:W1:Y:S01]  /*32520*/  S2R R43, SR_TID.X ;  /* 0x00000000002b7919 */ /* 0x000e620000002100 */
[----:B------:R-:W-:-:S02]  /*32530*/  IMAD.WIDE R12, R252, 0x4, R52 ;  /* 0x00000004fc0c7825 */ /* 0x000fc400078e0234 */
[----:B------:R1:W-:Y:S04]  /*32540*/  LDGSTS.E [R7+-0x73ff8], desc[UR6][R2.64], P2 ;  /* 0x8c00800002077fae */ /* 0x0003e800091a1006 */
[----:B------:R-:W4:Y:S04]  /*32550*/  LDL.LU.64 R52, [R1+0xf8] ;  /* 0x0000f80001347983 */ /* 0x000f280000300a00 */
[----:B------:R-:W-:Y:S04]  /*32560*/  STL.64 [R1+0xec8], R12 ;  /* 0x000ec80c01007387 */ /* 0x000fe80000100a00 */
[----:B------:R-:W-:Y:S01]  /*32570*/  LDGSTS.E [R7+-0x72000], desc[UR6][R12.64], P4 ;  /* 0x8e0000000c077fae */ /* 0x000fe2000a1a1006 */
[----:B-1----:R-:W-:-:S05]  /*32580*/  IMAD.WIDE R2, R252, 0x4, R40 ;  /* 0x00000004fc027825 */ /* 0x002fca00078e0228 */
[----:B------:R3:W-:Y:S04]  /*32590*/  STL.64 [R1+0xed0], R2 ;  /* 0x000ed00201007387 */ /* 0x0007e80000100a00 */
[----:B------:R1:W-:Y:S01]  /*325a0*/  LDGSTS.E [R7+-0x71ff8], desc[UR6][R2.64], P3 ;  /* 0x8e00800002077fae */ /* 0x0003e200099a1006 */
[----:B------:R-:W-:-:S04]  /*325b0*/  SHF.R.U32.HI R43, RZ, 0x6, R43 ;  /* 0x00000006ff2b7819 */ /* 0x000fc8000001162b */
[----:B------:R-:W-:-:S04]  /*325c0*/  SGXT.U32 R43, R43, 0x1 ;  /* 0x000000012b2b781a */ /* 0x000fc80000000000 */
[----:B------:R-:W-:-:S04]  /*325d0*/  LOP3.LUT R43, R43, 0x28, RZ, 0xfc, !PT ;  /* 0x000000282b2b7812 */ /* 0x000fc800078efcff */
[----:B------:R-:W-:Y:S02]  /*325e0*/  ISETP.GE.AND P4, PT, R43, R5, PT ;  /* 0x000000052b00720c */ /* 0x000fe40003f86270 */
[----:B------:R-:W1:Y:S01]  /*325f0*/  S2R R43, SR_TID.X ;  /* 0x00000000002b7919 */ /* 0x000e620000002100 */
[----:B------:R-:W-:Y:S02]  /*32600*/  ISETP.NE.U32.AND P2, PT, R6, RZ, PT ;  /* 0x000000ff0600720c */ /* 0x000fe40003f45070 */
[----:B------:R-:W-:-:S04]  /*32610*/  SEL R6, RZ, 0x4, P4 ;  /* 0x00000004ff067807 */ /* 0x000fc80002000000 */
[----:B------:R-:W-:-:S04]  /*32620*/  SEL R6, R6, RZ, P1 ;  /* 0x000000ff06067207 */ /* 0x000fc80000800000 */
[----:B------:R-:W-:Y:S02]  /*32630*/  ISETP.NE.U32.AND P3, PT, R6, RZ, PT ;  /* 0x000000ff0600720c */ /* 0x000fe40003f65070 */
[--C-:B-1----:R-:W-:Y:S02]  /*32640*/  SHF.R.U32.HI R42, RZ, 0x6, R43.reuse ;  /* 0x00000006ff2a7819 */ /* 0x102fe4000001162b */
[----:B------:R-:W-:Y:S02]  /*32650*/  SHF.R.U32.HI R43, RZ, 0x6, R43 ;  /* 0x00000006ff2b7819 */ /* 0x000fe4000001162b */
[----:B------:R-:W-:Y:S02]  /*32660*/  SGXT.U32 R42, R42, 0x1 ;  /* 0x000000012a2a781a */ /* 0x000fe40000000000 */
[----:B------:R-:W-:Y:S02]  /*32670*/  SGXT.U32 R43, R43, 0x1 ;  /* 0x000000012b2b781a */ /* 0x000fe40000000000 */
[----:B------:R-:W-:-:S02]  /*32680*/  LOP3.LUT R42, R42, 0x2a, RZ, 0xfc, !PT ;  /* 0x0000002a2a2a7812 */ /* 0x000fc400078efcff */
[----:B------:R-:W-:Y:S02]  /*32690*/  LOP3.LUT R43, R43, 0x48, RZ, 0xfc, !PT ;  /* 0x000000482b2b7812 */ /* 0x000fe400078efcff */
[----:B------:R-:W-:-:S04]  /*326a0*/  ISETP.GE.AND P4, PT, R42, R5, PT ;  /* 0x000000052a00720c */ /* 0x000fc80003f86270 */
[----:B------:R-:W-:Y:S02]  /*326b0*/  SEL R6, RZ, 0x4, P4 ;  /* 0x00000004ff067807 */ /* 0x000fe40002000000 */
[----:B------:R-:W-:Y:S02]  /*326c0*/  ISETP.GE.AND P4, PT, R43, R5, PT ;  /* 0x000000052b00720c */ /* 0x000fe40003f86270 */
[----:B------:R-:W-:Y:S02]  /*326d0*/  SEL R6, R6, RZ, P1 ;  /* 0x000000ff06067207 */ /* 0x000fe40000800000 */
[----:B------:R-:W-:Y:S02]  /*326e0*/  SEL R7, RZ, 0x4, P4 ;  /* 0x00000004ff077807 */ /* 0x000fe40002000000 */
[----:B------:R-:W-:Y:S02]  /*326f0*/  ISETP.NE.U32.AND P4, PT, R6, RZ, PT ;  /* 0x000000ff0600720c */ /* 0x000fe40003f85070 */
[----:B------:R-:W-:Y:S01]  /*32700*/  SEL R6, R7, RZ, P1 ;  /* 0x000000ff07067207 */ /* 0x000fe20000800000 */
[----:B---3--:R-:W-:-:S02]  /*32710*/  IMAD.WIDE R2, R252, 0x4, R48 ;  /* 0x00000004fc027825 */ /* 0x008fc400078e0230 */
[----:B------:R-:W1:Y:S02]  /*32720*/  S2R R49, SR_TID.X ;  /* 0x0000000000317919 */ /* 0x000e640000002100 */
[C---:B------:R-:W-:Y:S01]  /*32730*/  IMAD.WIDE R12, R252.reuse, 0x4, R46 ;  /* 0x00000004fc0c7825 */ /* 0x040fe200078e022e */
[----:B------:R2:W-:Y:S04]  /*32740*/  STL.64 [R1+0x88], R2 ;  /* 0x0000880201007387 */ /* 0x0005e80000100a00 */
[----:B------:R-:W3:Y:S04]  /*32750*/  LDL.LU.64 R46, [R1+0xf0] ;  /* 0x0000f000012e7983 */ /* 0x000ee80000300a00 */
[----:B------:R2:W-:Y:S04]  /*32760*/  LDGSTS.E [R8+-0x78000], desc[UR6][R2.64], P6 ;  /* 0x8800000002087fae */ /* 0x0005e8000b1a1006 */
[----:B------:R-:W-:Y:S04]  /*32770*/  STL.64 [R1+0x90], R12 ;  /* 0x0000900c01007387 */ /* 0x000fe80000100a00 */
[----:B------:R-:W-:Y:S01]  /*32780*/  LDGSTS.E [R8+-0x77ff8], desc[UR6][R12.64], P2 ;  /* 0x880080000c087fae */ /* 0x000fe200091a1006 */
[----:B--2---:R-:W-:-:S05]  /*32790*/  IMAD.WIDE R2, R252, 0x4, R44 ;  /* 0x00000004fc027825 */ /* 0x004fca00078e022c */
[----:B------:R4:W-:Y:S01]  /*327a0*/  LDGSTS.E [R8+-0x76000], desc[UR6][R2.64], P3 ;  /* 0x8a00000002087fae */ /* 0x0009e200099a1006 */
[----:B-1----:R-:W-:-:S03]  /*327b0*/  SHF.R.U32.HI R45, RZ, 0x6, R49 ;  /* 0x00000006ff2d7819 */ /* 0x002fc60000011631 */
[----:B------:R-:W2:Y:S04]  /*327c0*/  LDL.LU.64 R48, [R1+0x78] ;  /* 0x0000780001307983 */ /* 0x000ea80000300a00 */
[----:B------:R4:W-:Y:S01]  /*327d0*/  STL.64 [R1+0x100], R2 ;  /* 0x0001000201007387 */ /* 0x0009e20000100a00 */
[----:B------:R-:W-:Y:S02]  /*327e0*/  SGXT.U32 R45, R45, 0x1 ;  /* 0x000000012d2d781a */ /* 0x000fe40000000000 */
[----:B------:R-:W-:Y:S01]  /*327f0*/  ISETP.NE.U32.AND P6, PT, R6, RZ, PT ;  /* 0x000000ff0600720c */ /* 0x000fe20003fc5070 */
[----:B------:R-:W1:Y:S01]  /*32800*/  S2R R44, SR_TID.X ;  /* 0x00000000002c7919 */ /* 0x000e620000002100 */
[C---:B----4-:R-:W-:Y:S01]  /*32810*/  IMAD.WIDE R2, R252.reuse, 0x4, R52 ;  /* 0x00000004fc027825 */ /* 0x050fe200078e0234 */
[----:B------:R-:W4:Y:S01]  /*32820*/  LDL.LU.64 R40, [R1+0x70] ;  /* 0x0000700001287983 */ /* 0x000f220000300a00 */
[----:B------:R-:W1:Y:S01]  /*32830*/  S2R R53, SR_TID.X ;  /* 0x0000000000357919 */ /* 0x000e620000002100 */
[----:B------:R-:W-:Y:S01]  /*32840*/  LOP3.LUT R45, R45, 0x4a, RZ, 0xfc, !PT ;  /* 0x0000004a2d2d7812 */ /* 0x000fe200078efcff */
[----:B------:R-:W-:-:S03]  /*32850*/  IMAD.WIDE R12, R252, 0x4, R50 ;  /* 0x00000004fc0c7825 */ /* 0x000fc600078e0232 */
[----:B------:R-:W-:Y:S02]  /*32860*/  ISETP.GE.AND P2, PT, R45, R5, PT ;  /* 0x000000052d00720c */ /* 0x000fe40003f46270 */
[----:B------:R-:W-:Y:S02]  /*32870*/  LDGSTS.E [R8+-0x75ff8], desc[UR6][R12.64], P4 ;  /* 0x8a0080000c087fae */ /* 0x000fe4000a1a1006 */
[----:B------:R-:W-:Y:S02]  /*32880*/  SEL R6, RZ, 0x4, P2 ;  /* 0x00000004ff067807 */ /* 0x000fe40001000000 */
[----:B------:R3:W-:Y:S02]  /*32890*/  LDGSTS.E [R8+-0x74000], desc[UR6][R2.64], P6 ;  /* 0x8c00000002087fae */ /* 0x0007e4000b1a1006 */
[----:B------:R-:W-:Y:S02]  /*328a0*/  SEL R6, R6, RZ, P1 ;  /* 0x000000ff06067207 */ /* 0x000fe40000800000 */
[----:B------:R-:W-:Y:S02]  /*328b0*/  STL.64 [R1+0x108], R12 ;  /* 0x0001080c01007387 */ /* 0x000fe40000100a00 */
[----:B------:R-:W-:-:S02]  /*328c0*/  ISETP.NE.U32.AND P6, PT, R6, RZ, PT ;  /* 0x000000ff0600720c */ /* 0x000fc40003fc5070 */
[--C-:B-1----:R-:W-:Y:S02]  /*328d0*/  SHF.R.U32.HI R52, RZ, 0x6, R53.reuse ;  /* 0x00000006ff347819 */ /* 0x102fe40000011635 */
[----:B------:R-:W-:Y:S02]  /*328e0*/  SHF.R.U32.HI R53, RZ, 0x6, R53 ;  /* 0x00000006ff357819 */ /* 0x000fe40000011635 */
[----:B------:R-:W-:Y:S02]  /*328f0*/  SGXT.U32 R52, R52, 0x1 ;  /* 0x000000013434781a */ /* 0x000fe40000000000 */
[----:B------:R-:W-:Y:S02]  /*32900*/  SGXT.U32 R53, R53, 0x1 ;  /* 0x000000013535781a */ /* 0x000fe40000000000 */
[----:B------:R-:W-:Y:S02]  /*32910*/  LOP3.LUT R52, R52, 0x68, RZ, 0xfc, !PT ;  /* 0x0000006834347812 */ /* 0x000fe400078efcff */
[----:B------:R-:W-:-:S02]  /*32920*/  LOP3.LUT R53, R53, 0x6a, RZ, 0xfc, !PT ;  /* 0x0000006a35357812 */ /* 0x000fc400078efcff */
[-C--:B------:R-:W-:Y:S01]  /*32930*/  ISETP.GE.AND P4, PT, R52, R5.reuse, PT ;  /* 0x000000053400720c */ /* 0x080fe20003f86270 */
[----:B------:R3:W-:Y:S03]  /*32940*/  STL.64 [R1+0x170], R2 ;  /* 0x0001700201007387 */ /* 0x0007e60000100a00 */
[----:B------:R-:W-:Y:S02]  /*32950*/  SEL R6, RZ, 0x4, P4 ;  /* 0x00000004ff067807 */ /* 0x000fe40002000000 */
[----:B------:R-:W-:Y:S02]  /*32960*/  ISETP.GE.AND P4, PT, R53, R5, PT ;  /* 0x000000053500720c */ /* 0x000fe40003f86270 */
[----:B------:R-:W4:Y:S01]  /*32970*/  LDL.LU.64 R52, [R1+0x1e8] ;  /* 0x0001e80001347983 */ /* 0x000f220000300a00 */
[--C-:B------:R-:W-:Y:S02]  /*32980*/  SHF.R.U32.HI R45, RZ, 0x6, R44.reuse ;  /* 0x00000006ff2d7819 */ /* 0x100fe4000001162c */
[----:B------:R-:W-:Y:S01]  /*32990*/  SHF.R.U32.HI R44, RZ, 0x6, R44 ;  /* 0x00000006ff2c7819 */ /* 0x000fe2000001162c */
[----:B------:R-:W4:Y:S01]  /*329a0*/  LDL.LU.64 R50, [R1+0x1e0] ;  /* 0x0001e00001327983 */ /* 0x000f220000300a00 */
[----:B------:R-:W-:-:S02]  /*329b0*/  SGXT.U32 R45, R45, 0x1 ;  /* 0x000000012d2d781a */ /* 0x000fc40000000000 */
[----:B------:R-:W-:Y:S02]  /*329c0*/  SGXT.U32 R44, R44, 0x1 ;  /* 0x000000012c2c781a */ /* 0x000fe40000000000 */
[----:B------:R-:W-:Y:S02]  /*329d0*/  LOP3.LUT R45, R45, 0xe, RZ, 0xfc, !PT ;  /* 0x0000000e2d2d7812 */ /* 0x000fe400078efcff */
[----:B------:R-:W-:Y:S02]  /*329e0*/  LOP3.LUT R44, R44, 0xc, RZ, 0xfc, !PT ;  /* 0x0000000c2c2c7812 */ /* 0x000fe400078efcff */
[-C--:B------:R-:W-:Y:S02]  /*329f0*/  ISETP.GE.AND P2, PT, R45, R5.reuse, PT ;  /* 0x000000052d00720c */ /* 0x080fe40003f46270 */
[----:B------:R-:W-:Y:S02]  /*32a00*/  ISETP.GE.AND P3, PT, R44, R5, PT ;  /* 0x000000052c00720c */ /* 0x000fe40003f66270 */
[----:B------:R-:W4:Y:S01]  /*32a10*/  LDL.LU.64 R44, [R1+0x168] ;  /* 0x00016800012c7983 */ /* 0x000f220000300a00 */
[----:B------:R-:W-:-:S02]  /*32a20*/  SEL R7, R6, RZ, P1 ;  /* 0x000000ff06077207 */ /* 0x000fc40000800000 */
[----:B------:R-:W-:Y:S02]  /*32a30*/  SEL R6, RZ, 0x4, P4 ;  /* 0x00000004ff067807 */ /* 0x000fe40002000000 */
[----:B------:R-:W-:Y:S02]  /*32a40*/  ISETP.NE.U32.AND P4, PT, R7, RZ, PT ;  /* 0x000000ff0700720c */ /* 0x000fe40003f85070 */
[----:B------:R-:W-:Y:S02]  /*32a50*/  SEL R7, R6, RZ, P1 ;  /* 0x000000ff06077207 */ /* 0x000fe40000800000 */
[----:B------:R-:W-:Y:S02]  /*32a60*/  SEL R6, RZ, 0x4, P3 ;  /* 0x00000004ff067807 */ /* 0x000fe40001800000 */
[----:B------:R-:W-:Y:S02]  /*32a70*/  ISETP.NE.U32.AND P3, PT, R7, RZ, PT ;  /* 0x000000ff0700720c */ /* 0x000fe40003f65070 */
[----:B------:R-:W-:-:S02]  /*32a80*/  SEL R6, R6, RZ, P1 ;  /* 0x000000ff06067207 */ /* 0x000fc40000800000 */
[----:B------:R-:W-:Y:S02]  /*32a90*/  SEL R7, RZ, 0x4, P2 ;  /* 0x00000004ff077807 */ /* 0x000fe40001000000 */
[----:B------:R-:W-:Y:S01]  /*32aa0*/  ISETP.NE.U32.AND P2, PT, R6, RZ, PT ;  /* 0x000000ff0600720c */ /* 0x000fe20003f45070 */
[C---:B---3--:R-:W-:Y:S02]  /*32ab0*/  IMAD.WIDE R2, R252.reuse, 0x4, R46 ;  /* 0x00000004fc027825 */ /* 0x048fe400078e022e */
[----:B------:R-:W3:Y:S04]  /*32ac0*/  LDL.LU.64 R46, [R1+0x160] ;  /* 0x00016000012e7983 */ /* 0x000ee80000300a00 */
[----:B------:R4:W-:Y:S04]  /*32ad0*/  STL.64 [R1+0x178], R2 ;  /* 0x0001780201007387 */ /* 0x0009e80000100a00 */
[----:B------:R4:W-:Y:S01]  /*32ae0*/  LDGSTS.E [R8+-0x73ff8], desc[UR6][R2.64], P6 ;  /* 0x8c00800002087fae */ /* 0x0009e2000b1a1006 */
[----:B--2---:R-:W-:-:S03]  /*32af0*/  IMAD.WIDE R12, R252, 0x4, R48 ;  /* 0x00000004fc0c7825 */ /* 0x004fc600078e0230 */
[----:B------:R-:W2:Y:S04]  /*32b00*/  LDL.LU.64 R48, [R1+0xe8] ;  /* 0x0000e80001307983 */ /* 0x000ea80000300a00 */
[----:B------:R-:W-:Y:S04]  /*32b10*/  STL.64 [R1+0xeb8], R12 ;  /* 0x000eb80c01007387 */ /* 0x000fe80000100a00 */
[----:B------:R-:W-:Y:S01]  /*32b20*/  LDGSTS.E [R8+-0x72000], desc[UR6][R12.64], P4 ;  /* 0x8e0000000c087fae */ /* 0x000fe2000a1a1006 */
[----:B----4-:R-:W-:-:S05]  /*32b30*/  IMAD.WIDE R2, R252, 0x4, R40 ;  /* 0x00000004fc027825 */ /* 0x010fca00078e0228 */
[----:B------:R1:W-:Y:S04]  /*32b40*/  STL.64 [R1+0xec0], R2 ;  /* 0x000ec00201007387 */ /* 0x0003e80000100a00 */
[----:B------:R1:W-:Y:S02]  /*32b50*/  LDGSTS.E [R8+-0x71ff8], desc[UR6][R2.64], P3 ;  /* 0x8e00800002087fae */ /* 0x0003e400099a1006 */
[C---:B-1----:R-:W-:Y:S02]  /*32b60*/  IMAD.WIDE R2, R252.reuse, 0x4, R52 ;  /* 0x00000004fc027825 */ /* 0x042fe400078e0234 */
[----:B------:R-:W1:Y:S02]  /*32b70*/  S2R R53, SR_TID.X ;  /* 0x0000000000357919 */ /* 0x000e640000002100 */
[C---:B------:R-:W-:Y:S01]  /*32b80*/  IMAD.WIDE R12, R252.reuse, 0x4, R50 ;  /* 0x00000004fc0c7825 */ /* 0x040fe200078e0232 */
[----:B------:R4:W-:Y:S04]  /*32b90*/  STL.64 [R1+0x78], R2 ;  /* 0x0000780201007387 */ /* 0x0009e80000100a00 */
[----:B------:R-:W3:Y:S04]  /*32ba0*/  LDL.LU.64 R50, [R1+0xe0] ;  /* 0x0000e00001327983 */ /* 0x000ee80000300a00 */
[----:B------:R4:W-:Y:S04]  /*32bb0*/  LDGSTS.E [R9+-0x78000], desc[UR6][R2.64], P2 ;  /* 0x8800000002097fae */ /* 0x0009e800091a1006 */
[----:B------:R-:W-:Y:S01]  /*32bc0*/  STL.64 [R1+0x80], R12 ;  /* 0x0000800c01007387 */ /* 0x000fe20000100a00 */
[----:B----4-:R-:W-:Y:S01]  /*32bd0*/  IMAD.WIDE R2, R252, 0x4, R44 ;  /* 0x00000004fc027825 */ /* 0x010fe200078e022c */
[----:B-1----:R-:W-:-:S02]  /*32be0*/  SHF.R.U32.HI R45, RZ, 0x6, R53 ;  /* 0x00000006ff2d7819 */ /* 0x002fc40000011635 */
[----:B------:R-:W4:Y:S01]  /*32bf0*/  LDL.LU.64 R52, [R1+0x68] ;  /* 0x0000680001347983 */ /* 0x000f220000300a00 */
[----:B------:R-:W1:Y:S01]  /*32c00*/  S2R R43, SR_TID.X ;  /* 0x00000000002b7919 */ /* 0x000e620000002100 */
[----:B------:R-:W-:-:S04]  /*32c10*/  SEL R6, R7, RZ, P1 ;  /* 0x000000ff07067207 */ /* 0x000fc80000800000 */
[----:B------:R-:W-:Y:S01]  /*32c20*/  ISETP.NE.U32.AND P6, PT, R6, RZ, PT ;  /* 0x000000ff0600720c */ /* 0x000fe20003fc5070 */
[----:B------:R2:W-:Y:S01]  /*32c30*/  STL.64 [R1+0xf0], R2 ;  /* 0x0000f00201007387 */ /* 0x0005e20000100a00 */
[----:B------:R-:W-:-:S03]  /*32c40*/  SGXT.U32 R45, R45, 0x1 ;  /* 0x000000012d2d781a */ /* 0x000fc60000000000 */
[----:B------:R-:W4:Y:S08]  /*32c50*/  LDL.LU.64 R40, [R1+0x60] ;  /* 0x0000600001287983 */ /* 0x000f300000300a00 */
[----:B------:R-:W-:Y:S01]  /*32c60*/  LDGSTS.E [R9+-0x77ff8], desc[UR6][R12.64], P6 ;  /* 0x880080000c097fae */ /* 0x000fe2000b1a1006 */
[----:B-1----:R-:W-:-:S04]  /*32c70*/  SHF.R.U32.HI R43, RZ, 0x6, R43 ;  /* 0x00000006ff2b7819 */ /* 0x002fc8000001162b */
[----:B------:R-:W-:-:S04]  /*32c80*/  SGXT.U32 R43, R43, 0x1 ;  /* 0x000000012b2b781a */ /* 0x000fc80000000000 */
[----:B------:R-:W-:-:S04]  /*32c90*/  LOP3.LUT R43, R43, 0x2c, RZ, 0xfc, !PT ;  /* 0x0000002c2b2b7812 */ /* 0x000fc800078efcff */
[----:B------:R-:W-:Y:S02]  /*32ca0*/  ISETP.GE.AND P4, PT, R43, R5, PT ;  /* 0x000000052b00720c */ /* 0x000fe40003f86270 */
[----:B------:R-:W1:Y:S02]  /*32cb0*/  S2R R43, SR_TID.X ;  /* 0x00000000002b7919 */ /* 0x000e640000002100 */
[----:B------:R-:W-:-:S04]  /*32cc0*/  SEL R6, RZ, 0x4, P4 ;  /* 0x00000004ff067807 */ /* 0x000fc80002000000 */
[----:B------:R-:W-:-:S04]  /*32cd0*/  SEL R6, R6, RZ, P1 ;  /* 0x000000ff06067207 */ /* 0x000fc80000800000 */
[----:B------:R-:W-:-:S13]  /*32ce0*/  ISETP.NE.U32.AND P3, PT, R6, RZ, PT ;  /* 0x000000ff0600720c */ /* 0x000fda0003f65070 */
[----:B------:R2:W-:Y:S01]  /*32cf0*/  LDGSTS.E [R9+-0x76000], desc[UR6][R2.64], P3 ;  /* 0x8a00000002097fae */ /* 0x0005e200099a1006 */
[--C-:B-1----:R-:W-:Y:S02]  /*32d00*/  SHF.R.U32.HI R42, RZ, 0x6, R43.reuse ;  /* 0x00000006ff2a7819 */ /* 0x102fe4000001162b */
[----:B------:R-:W-:Y:S02]  /*32d10*/  SHF.R.U32.HI R43, RZ, 0x6, R43 ;  /* 0x00000006ff2b7819 */ /* 0x000fe4000001162b */
[----:B------:R-:W-:Y:S02]  /*32d20*/  SGXT.U32 R42, R42, 0x1 ;  /* 0x000000012a2a781a */ /* 0x000fe40000000000 */
[----:B------:R-:W-:Y:S02]  /*32d30*/  SGXT.U32 R43, R43, 0x1 ;  /* 0x000000012b2b781a */ /* 0x000fe40000000000 */
[----:B------:R-:W-:Y:S02]  /*32d40*/  LOP3.LUT R42, R42, 0x2e, RZ, 0xfc, !PT ;  /* 0x0000002e2a2a7812 */ /* 0x000fe400078efcff */
[----:B------:R-:W-:-:S02]  /*32d50*/  LOP3.LUT R43, R43, 0x4c, RZ, 0xfc, !PT ;  /* 0x0000004c2b2b7812 */ /* 0x000fc400078efcff */
[----:B------:R-:W-:-:S04]  /*32d60*/  ISETP.GE.AND P4, PT, R42, R5, PT ;  /* 0x000000052a00720c */ /* 0x000fc80003f86270 */
[----:B------:R-:W-:Y:S02]  /*32d70*/  SEL R6, RZ, 0x4, P4 ;  /* 0x00000004ff067807 */ /* 0x000fe40002000000 */
[----:B------:R-:W-:Y:S02]  /*32d80*/  ISETP.GE.AND P4, PT, R43, R5, PT ;  /* 0x000000052b00720c */ /* 0x000fe40003f86270 */
[----:B------:R-:W-:Y:S02]  /*32d90*/  SEL R6, R6, RZ, P1 ;  /* 0x000000ff06067207 */ /* 0x000fe40000800000 */
[----:B------:R-:W-:Y:S02]  /*32da0*/  SEL R7, RZ, 0x4, P4 ;  /* 0x00000004ff077807 */ /* 0x000fe40002000000 */
[----:B------:R-:W-:Y:S02]  /*32db0*/  ISETP.NE.U32.AND P4, PT, R6, RZ, PT ;  /* 0x000000ff0600720c */ /* 0x000fe40003f85070 */
[----:B------:R-:W-:-:S02]  /*32dc0*/  SEL R6, R7, RZ, P1 ;  /* 0x000000ff07067207 */ /* 0x000fc40000800000 */
[----:B------:R-:W-:Y:S02]  /*32dd0*/  LOP3.LUT R45, R45, 0x4e, RZ, 0xfc, !PT ;  /* 0x0000004e2d2d7812 */ /* 0x000fe400078efcff */
[----:B------:R-:W-:Y:S02]  /*32de0*/  ISETP.NE.U32.AND P2, PT, R6, RZ, PT ;  /* 0x000000ff0600720c */ /* 0x000fe40003f45070 */
[----:B------:R-:W-:-:S04]  /*32df0*/  ISETP.GE.AND P6, PT, R45, R5, PT ;  /* 0x000000052d00720c */ /* 0x000fc80003fc6270 */
[----:B------:R-:W-:-:S04]  /*32e00*/  SEL R6, RZ, 0x4, P6 ;  /* 0x00000004ff067807 */ /* 0x000fc80003000000 */
[----:B------:R-:W-:Y:S01]  /*32e10*/  SEL R6, R6, RZ, P1 ;  /* 0x000000ff06067207 */ /* 0x000fe20000800000 */
[----:B------:R-:W1:Y:S01]  /*32e20*/  S2R R44, SR_TID.X ;  /* 0x00000000002c7919 */ /* 0x000e620000002100 */
[C---:B--2---:R-:W-:Y:S02]  /*32e30*/  IMAD.WIDE R2, R252.reuse, 0x4, R48 ;  /* 0x00000004fc027825 */ /* 0x044fe400078e0230 */
[----:B------:R-:W2:Y:S02]  /*32e40*/  S2R R49, SR_TID.X ;  /* 0x0000000000317919 */ /* 0x000ea40000002100 */
[----:B---3--:R-:W-:-:S05]  /*32e50*/  IMAD.WIDE R12, R252, 0x4, R46 ;  /* 0x00000004fc0c7825 */ /* 0x008fca00078e022e */
[----:B------:R-:W-:Y:S04]  /*32e60*/  LDGSTS.E [R9+-0x75ff8], desc[UR6][R12.64], P4 ;  /* 0x8a0080000c097fae */ /* 0x000fe8000a1a1006 */
[----:B------:R3:W-:Y:S01]  /*32e70*/  LDGSTS.E [R9+-0x74000], desc[UR6][R2.64], P2 ;  /* 0x8c00000002097fae */ /* 0x0007e200091a1006 */
[----:B------:R-:W-:-:S03]  /*32e80*/  ISETP.NE.U32.AND P2, PT, R6, RZ, PT ;  /* 0x000000ff0600720c */ /* 0x000fc60003f45070 */
[----:B------:R-:W-:Y:S01]  /*32e90*/  STL.64 [R1+0xf8], R12 ;  /* 0x0000f80c01007387 */ /* 0x000fe20000100a00 */
[--C-:B--2---:R-:W-:Y:S02]  /*32ea0*/  SHF.R.U32.HI R48, RZ, 0x6, R49.reuse ;  /* 0x00000006ff307819 */ /* 0x104fe40000011631 */
        /* <DEDUP_REMOVED lines=9> */
[----:B------:R-:W2:Y:S01]  /*32f40*/  LDL.LU.64 R48, [R1+0x1d8] ;  /* 0x0001d80001307983 */ /* 0x000ea20000300a00 */
[--C-:B-1----:R-:W-:Y:S02]  /*32f50*/  SHF.R.U32.HI R45, RZ, 0x6, R44.reuse ;  /* 0x00000006ff2d7819 */ /* 0x102fe4000001162c */
[----:B------:R-:W-:Y:S01]  /*32f60*/  SHF.R.U32.HI R44, RZ, 0x6, R44 ;  /* 0x00000006ff2c7819 */ /* 0x000fe2000001162c */
[----:B------:R-:W2:Y:S01]  /*32f70*/  LDL.LU.64 R42, [R1+0x1d0] ;  /* 0x0001d000012a7983 */ /* 0x000ea20000300a00 */
[----:B------:R-:W-:-:S02]  /*32f80*/  SGXT.U32 R45, R45, 0x1 ;  /* 0x000000012d2d781a */ /* 0x000fc40000000000 */
[----:B------:R-:W-:Y:S02]  /*32f90*/  SGXT.U32 R44, R44, 0x1 ;  /* 0x000000012c2c781a */ /* 0x000fe40000000000 */
[----:B------:R-:W-:Y:S02]  /*32fa0*/  LOP3.LUT R45, R45, 0x12, RZ, 0xfc, !PT ;  /* 0x000000122d2d7812 */ /* 0x000fe400078efcff */
[----:B------:R-:W-:Y:S02]  /*32fb0*/  LOP3.LUT R44, R44, 0x10, RZ, 0xfc, !PT ;  /* 0x000000102c2c7812 */ /* 0x000fe400078efcff */
[-C--:B------:R-:W-:Y:S02]  /*32fc0*/  ISETP.GE.AND P6, PT, R45, R5.reuse, PT ;  /* 0x000000052d00720c */ /* 0x080fe40003fc6270 */
[----:B------:R-:W-:Y:S02]  /*32fd0*/  ISETP.GE.AND P3, PT, R44, R5, PT ;  /* 0x000000052c00720c */ /* 0x000fe40003f66270 */
[----:B------:R-:W2:Y:S01]  /*32fe0*/  LDL.LU.64 R44, [R1+0x158] ;  /* 0x00015800012c7983 */ /* 0x000ea20000300a00 */
[----:B---3--:R-:W-:-:S03]  /*32ff0*/  IMAD.WIDE R2, R252, 0x4, R50 ;  /* 0x00000004fc027825 */ /* 0x008fc600078e0232 */
[----:B------:R-:W3:Y:S04]  /*33000*/  LDL.LU.64 R50, [R1+0x150] ;  /* 0x0001500001327983 */ /* 0x000ee80000300a00 */
[----:B------:R1:W-:Y:S01]  /*33010*/  STL.64 [R1+0x168], R2 ;  /* 0x0001680201007387 */ /* 0x0003e20000100a00 */
[----:B----4-:R-:W-:Y:S01]  /*33020*/  IMAD.WIDE R12, R252, 0x4, R52 ;  /* 0x00000004fc0c7825 */ /* 0x010fe200078e0234 */
[----:B------:R-:W4:Y:S02]  /*33030*/  S2R R47, SR_TID.X ;  /* 0x00000000002f7919 */ /* 0x000f240000002100 */
[----:B------:R-:W3:Y:S01]  /*33040*/  LDL.LU.64 R52, [R1+0xd8] ;  /* 0x0000d80001347983 */ /* 0x000ee20000300a00 */
[----:B------:R-:W-:Y:S02]  /*33050*/  SEL R7, R6, RZ, P1 ;  /* 0x000000ff06077207 */ /* 0x000fe40000800000 */
[----:B------:R-:W-:Y:S01]  /*33060*/  SEL R6, RZ, 0x4, P4 ;  /* 0x00000004ff067807 */ /* 0x000fe20002000000 */
[----:B------:R1:W-:Y:S01]  /*33070*/  LDGSTS.E [R9+-0x73ff8], desc[UR6][R2.64], P2 ;  /* 0x8c00800002097fae */ /* 0x0003e200091a1006 */
[----:B------:R-:W-:-:S13]  /*33080*/  ISETP.NE.U32.AND P4, PT, R7, RZ, PT ;  /* 0x000000ff0700720c */ /* 0x000fda0003f85070 */
[----:B------:R-:W-:Y:S01]  /*33090*/  LDGSTS.E [R9+-0x72000], desc[UR6][R12.64], P4 ;  /* 0x8e0000000c097fae */ /* 0x000fe2000a1a1006 */
[----:B----4-:R-:W-:-:S04]  /*330a0*/  SHF.R.U32.HI R47, RZ, 0x6, R47 ;  /* 0x00000006ff2f7819 */ /* 0x010fc8000001162f */
[----:B------:R-:W-:-:S04]  /*330b0*/  SGXT.U32 R47, R47, 0x1 ;  /* 0x000000012f2f781a */ /* 0x000fc80000000000 */
[----:B------:R-:W-:-:S04]  /*330c0*/  LOP3.LUT R47, R47, 0x30, RZ, 0xfc, !PT ;  /* 0x000000302f2f7812 */ /* 0x000fc800078efcff */
[----:B------:R-:W-:Y:S02]  /*330d0*/  ISETP.GE.AND P4, PT, R47, R5, PT ;  /* 0x000000052f00720c */ /* 0x000fe40003f86270 */
[----:B------:R-:W4:Y:S01]  /*330e0*/  S2R R47, SR_TID.X ;  /* 0x00000000002f7919 */ /* 0x000f220000002100 */
[----:B------:R-:W-:Y:S02]  /*330f0*/  SEL R7, R6, RZ, P1 ;  /* 0x000000ff06077207 */ /* 0x000fe40000800000 */
[----:B------:R-:W-:Y:S02]  /*33100*/  SEL R6, RZ, 0x4, P3 ;  /* 0x00000004ff067807 */ /* 0x000fe40001800000 */
[----:B------:R-:W-:Y:S02]  /*33110*/  ISETP.NE.U32.AND P3, PT, R7, RZ, PT ;  /* 0x000000ff0700720c */ /* 0x000fe40003f65070 */
[----:B------:R-:W-:Y:S02]  /*33120*/  SEL R6, R6, RZ, P1 ;  /* 0x000000ff06067207 */ /* 0x000fe40000800000 */
[----:B------:R-:W-:-:S02]  /*33130*/  SEL R7, RZ, 0x4, P6 ;  /* 0x00000004ff077807 */ /* 0x000fc40003000000 */
[----:B------:R-:W-:Y:S02]  /*33140*/  ISETP.NE.U32.AND P6, PT, R6, RZ, PT ;  /* 0x000000ff0600720c */ /* 0x000fe40003fc5070 */
[----:B------:R-:W-:Y:S01]  /*33150*/  SEL R6, R7, RZ, P1 ;  /* 0x000000ff07067207 */ /* 0x000fe20000800000 */
[----:B-1----:R-:W-:-:S03]  /*33160*/  IMAD.WIDE R2, R252, 0x4, R40 ;  /* 0x00000004fc027825 */ /* 0x002fc600078e0228 */
[----:B------:R-:W-:Y:S02]  /*33170*/  ISETP.NE.U32.AND P2, PT, R6, RZ, PT ;  /* 0x000000ff0600720c */ /* 0x000fe40003f45070 */
[----:B------:R-:W-:Y:S01]  /*33180*/  SEL R6, RZ, 0x4, P4 ;  /* 0x00000004ff067807 */ /* 0x000fe20002000000 */
[----:B------:R-:W-:Y:S01]  /*33190*/  STL.64 [R1+0xea8], R12 ;  /* 0x000ea80c01007387 */ /* 0x000fe20000100a00 */
[----:B----4-:R-:W-:-:S03]  /*331a0*/  SHF.R.U32.HI R46, RZ, 0x6, R47 ;  /* 0x00000006ff2e7819 */ /* 0x010fc6000001162f */
[----:B------:R2:W-:Y:S01]  /*331b0*/  LDGSTS.E [R9+-0x71ff8], desc[UR6][R2.64], P3 ;  /* 0x8e00800002097fae */ /* 0x0005e200099a1006 */
[----:B------:R-:W-:Y:S02]  /*331c0*/  SHF.R.U32.HI R47, RZ, 0x6, R47 ;  /* 0x00000006ff2f7819 */ /* 0x000fe4000001162f */
[----:B------:R-:W-:Y:S02]  /*331d0*/  SGXT.U32 R46, R46, 0x1 ;  /* 0x000000012e2e781a */ /* 0x000fe40000000000 */
[----:B------:R-:W-:Y:S02]  /*331e0*/  SGXT.U32 R47, R47, 0x1 ;  /* 0x000000012f2f781a */ /* 0x000fe40000000000 */
[----:B------:R-:W-:Y:S01]  /*331f0*/  LOP3.LUT R46, R46, 0x32, RZ, 0xfc, !PT ;  /* 0x000000322e2e7812 */ /* 0x000fe200078efcff */
[----:B------:R2:W-:Y:S01]  /*33200*/  STL.64 [R1+0xeb0], R2 ;  /* 0x000eb00201007387 */ /* 0x0005e20000100a00 */
[----:B------:R-:W-:Y:S02]  /*33210*/  SEL R6, R6, RZ, P1 ;  /* 0x000000ff06067207 */ /* 0x000fe40000800000 */
[----:B------:R-:W-:-:S02]  /*33220*/  LOP3.LUT R47, R47, 0x50, RZ, 0xfc, !PT ;  /* 0x000000502f2f7812 */ /* 0x000fc400078efcff */
[-C--:B------:R-:W-:Y:S02]  /*33230*/  ISETP.GE.AND P4, PT, R46, R5.reuse, PT ;  /* 0x000000052e00720c */ /* 0x080fe40003f86270 */
[----:B------:R-:W-:Y:S02]  /*33240*/  ISETP.NE.U32.AND P3, PT, R6, RZ, PT ;  /* 0x000000ff0600720c */ /* 0x000fe40003f65070 */
[----:B------:R-:W-:Y:S02]  /*33250*/  SEL R6, RZ, 0x4, P4 ;  /* 0x00000004ff067807 */ /* 0x000fe40002000000 */
[----:B------:R-:W-:Y:S01]  /*33260*/  ISETP.GE.AND P4, PT, R47, R5, PT ;  /* 0x000000052f00720c */ /* 0x000fe20003f86270 */
[----:B--2---:R-:W-:-:S05]  /*33270*/  IMAD.WIDE R2, R252, 0x4, R48 ;  /* 0x00000004fc027825 */ /* 0x004fca00078e0230 */
[----:B------:R1:W-:Y:S04]  /*33280*/  STL.64 [R1+0x68], R2 ;  /* 0x0000680201007387 */ /* 0x0003e80000100a00 */
[----:B------:R-:W2:Y:S01]  /*33290*/  LDL.LU.64 R46, [R1+0xd0] ;  /* 0x0000d000012e7983 */ /* 0x000ea20000300a00 */
[----:B------:R-:W4:Y:S01]  /*332a0*/  S2R R49, SR_TID.X ;  /* 0x0000000000317919 */ /* 0x000f220000002100 */
[C---:B------:R-:W-:Y:S02]  /*332b0*/  IMAD.WIDE R8, R252.reuse, 0x4, R42 ;  /* 0x00000004fc087825 */ /* 0x040fe400078e022a */
[----:B------:R1:W-:Y:S04]  /*332c0*/  LDGSTS.E [R10+-0x78000], desc[UR6][R2.64], P6 ;  /* 0x88000000020a7fae */ /* 0x0003e8000b1a1006 */
[----:B------:R3:W-:Y:S04]  /*332d0*/  STL.64 [R1+0x70], R8 ;  /* 0x0000700801007387 */ /* 0x0007e80000100a00 */
[----:B------:R3:W-:Y:S01]  /*332e0*/  LDGSTS.E [R10+-0x77ff8], desc[UR6][R8.64], P2 ;  /* 0x88008000080a7fae */ /* 0x0007e200091a1006 */
[----:B-1----:R-:W-:-:S05]  /*332f0*/  IMAD.WIDE R2, R252, 0x4, R44 ;  /* 0x00000004fc027825 */ /* 0x002fca00078e022c */
[----:B------:R1:W-:Y:S01]  /*33300*/  LDGSTS.E [R10+-0x76000], desc[UR6][R2.64], P3 ;  /* 0x8a000000020a7fae */ /* 0x0003e200099a1006 */
[C---:B---3--:R-:W-:Y:S01]  /*33310*/  IMAD.WIDE R8, R252.reuse, 0x4, R50 ;  /* 0x00000004fc087825 */ /* 0x048fe200078e0232 */
[----:B----4-:R-:W-:Y:S02]  /*33320*/  SHF.R.U32.HI R45, RZ, 0x6, R49 ;  /* 0x00000006ff2d7819 */ /* 0x010fe40000011631 */
[----:B------:R-:W3:Y:S04]  /*33330*/  LDL.LU.64 R48, [R1+0x58] ;  /* 0x0000580001307983 */ /* 0x000ee80000300a00 */
[----:B------:R1:W-:Y:S04]  /*33340*/  STL.64 [R1+0xe0], R2 ;  /* 0x0000e00201007387 */ /* 0x0003e80000100a00 */
[----:B------:R-:W4:Y:S04]  /*33350*/  LDL.LU.64 R40, [R1+0x50] ;  /* 0x0000500001287983 */ /* 0x000f280000300a00 */
[----:B------:R-:W-:Y:S01]  /*33360*/  STL.64 [R1+0xe8], R8 ;  /* 0x0000e80801007387 */ /* 0x000fe20000100a00 */
[----:B-1----:R-:W-:-:S05]  /*33370*/  IMAD.WIDE R2, R252, 0x4, R52 ;  /* 0x00000004fc027825 */ /* 0x002fca00078e0234 */
[----:B------:R2:W-:Y:S04]  /*33380*/  STL.64 [R1+0x150], R2 ;  /* 0x0001500201007387 */ /* 0x0005e80000100a00 */
[----:B------:R-:W4:Y:S01]  /*33390*/  LDL.LU.64 R50, [R1+0x1c8] ;  /* 0x0001c80001327983 */ /* 0x000f220000300a00 */
[----:B------:R-:W1:Y:S01]  /*333a0*/  S2R R53, SR_TID.X ;  /* 0x0000000000357919 */ /* 0x000e620000002100 */
[----:B------:R-:W-:Y:S02]  /*333b0*/  SEL R6, R6, RZ, P1 ;  /* 0x000000ff06067207 */ /* 0x000fe40000800000 */
[----:B------:R-:W-:Y:S02]  /*333c0*/  SEL R7, RZ, 0x4, P4 ;  /* 0x00000004ff077807 */ /* 0x000fe40002000000 */
[----:B------:R-:W-:-:S02]  /*333d0*/  SGXT.U32 R45, R45, 0x1 ;  /* 0x000000012d2d781a */ /* 0x000fc40000000000 */
[----:B------:R-:W-:Y:S02]  /*333e0*/  ISETP.NE.U32.AND P4, PT, R6, RZ, PT ;  /* 0x000000ff0600720c */ /* 0x000fe40003f85070 */
[----:B------:R-:W-:Y:S02]  /*333f0*/  SEL R6, R7, RZ, P1 ;  /* 0x000000ff07067207 */ /* 0x000fe40000800000 */
[----:B------:R-:W-:Y:S02]  /*33400*/  LOP3.LUT R45, R45, 0x52, RZ, 0xfc, !PT ;  /* 0x000000522d2d7812 */ /* 0x000fe400078efcff */
[----:B------:R-:W-:Y:S02]  /*33410*/  ISETP.NE.U32.AND P6, PT, R6, RZ, PT ;  /* 0x000000ff0600720c */ /* 0x000fe40003fc5070 */
[----:B------:R-:W-:-:S04]  /*33420*/  ISETP.GE.AND P2, PT, R45, R5, PT ;  /* 0x000000052d00720c */ /* 0x000fc80003f46270 */
[----:B------:R-:W-:Y:S01]  /*33430*/  SEL R6, RZ, 0x4, P2 ;  /* 0x00000004ff067807 */ /* 0x000fe20001000000 */
[----:B------:R-:W-:Y:S01]  /*33440*/  LDGSTS.E [R10+-0x75ff8], desc[UR6][R8.64], P4 ;  /* 0x8a008000080a7fae */ /* 0x000fe2000a1a1006 */
[----:B-1----:R-:W-:-:S05]  /*33450*/  SHF.R.U32.HI R52, RZ, 0x6, R53 ;  /* 0x00000006ff347819 */ /* 0x002fca0000011635 */
[----:B------:R2:W-:Y:S01]  /*33460*/  LDGSTS.E [R10+-0x74000], desc[UR6][R2.64], P6 ;  /* 0x8c000000020a7fae */ /* 0x0005e2000b1a1006 */
[----:B------:R-:W-:Y:S02]  /*33470*/  SHF.R.U32.HI R53, RZ, 0x6, R53 ;  /* 0x00000006ff357819 */ /* 0x000fe40000011635 */
[----:B------:R-:W-:Y:S02]  /*33480*/  SGXT.U32 R52, R52, 0x1 ;  /* 0x000000013434781a */ /* 0x000fe40000000000 */
[----:B------:R-:W-:Y:S02]  /*33490*/  SGXT.U32 R53, R53, 0x1 ;  /* 0x000000013535781a */ /* 0x000fe40000000000 */
[----:B------:R-:W-:Y:S02]  /*334a0*/  LOP3.LUT R52, R52, 0x70, RZ, 0xfc, !PT ;  /* 0x0000007034347812 */ /* 0x000fe400078efcff */
[----:B------:R-:W-:Y:S02]  /*334b0*/  SEL R6, R6, RZ, P1 ;  /* 0x000000ff06067207 */ /* 0x000fe40000800000 */
[----:B------:R-:W-:-:S02]  /*334c0*/  ISETP.GE.AND P4, PT, R52, R5, PT ;  /* 0x000000053400720c */ /* 0x000fc40003f86270 */
[----:B------:R-:W-:Y:S02]  /*334d0*/  LOP3.LUT R53, R53, 0x72, RZ, 0xfc, !PT ;  /* 0x0000007235357812 */ /* 0x000fe400078efcff */
[----:B------:R-:W-:Y:S02]  /*334e0*/  ISETP.NE.U32.AND P6, PT, R6, RZ, PT ;  /* 0x000000ff0600720c */ /* 0x000fe40003fc5070 */
[----:B------:R-:W-:Y:S02]  /*334f0*/  SEL R6, RZ, 0x4, P4 ;  /* 0x00000004ff067807 */ /* 0x000fe40002000000 */
[----:B------:R-:W-:Y:S02]  /*33500*/  ISETP.GE.AND P4, PT, R53, R5, PT ;  /* 0x000000053500720c */ /* 0x000fe40003f86270 */
[----:B------:R-:W4:Y:S01]  /*33510*/  LDL.LU.64 R52, [R1+0x1c0] ;  /* 0x0001c00001347983 */ /* 0x000f220000300a00 */
[----:B------:R-:W1:Y:S03]  /*33520*/  S2R R44, SR_TID.X ;  /* 0x00000000002c7919 */ /* 0x000e660000002100 */
[----:B------:R-:W4:Y:S01]  /*33530*/  LDL.LU.64 R42, [R1+0x148] ;  /* 0x00014800012a7983 */ /* 0x000f220000300a00 */
[----:B-1----:R-:W-:-:S02]  /*33540*/  SHF.R.U32.HI R45, RZ, 0x6, R44 ;  /* 0x00000006ff2d7819 */ /* 0x002fc4000001162c */
[----:B------:R-:W-:Y:S02]  /*33550*/  SHF.R.U32.HI R44, RZ, 0x6, R44 ;  /* 0x00000006ff2c7819 */ /* 0x000fe4000001162c */
[----:B------:R-:W-:Y:S02]  /*33560*/  SGXT.U32 R45, R45, 0x1 ;  /* 0x000000012d2d781a */ /* 0x000fe40000000000 */
[----:B------:R-:W-:Y:S02]  /*33570*/  SGXT.U32 R44, R44, 0x1 ;  /* 0x000000012c2c781a */ /* 0x000fe40000000000 */
[----:B------:R-:W-:Y:S02]  /*33580*/  LOP3.LUT R45, R45, 0x16, RZ, 0xfc, !PT ;  /* 0x000000162d2d7812 */ /* 0x000fe400078efcff */
[----:B------:R-:W-:Y:S02]  /*33590*/  LOP3.LUT R44, R44, 0x14, RZ, 0xfc, !PT ;  /* 0x000000142c2c7812 */ /* 0x000fe400078efcff */
[----:B------:R-:W-:-:S02]  /*335a0*/  ISETP.GE.AND P2, PT, R45, R5, PT ;  /* 0x000000052d00720c */ /* 0x000fc40003f46270 */
[----:B------:R-:W-:Y:S02]  /*335b0*/  ISETP.GE.AND P3, PT, R44, R5, PT ;  /* 0x000000052c00720c */ /* 0x000fe40003f66270 */
[----:B------:R-:W-:Y:S02]  /*335c0*/  SEL R7, R6, RZ, P1 ;  /* 0x000000ff06077207 */ /* 0x000fe40000800000 */
[----:B------:R-:W-:Y:S02]  /*335d0*/  SEL R6, RZ, 0x4, P4 ;  /* 0x00000004ff067807 */ /* 0x000fe40002000000 */
[----:B------:R-:W-:Y:S02]  /*335e0*/  ISETP.NE.U32.AND P4, PT, R7, RZ, PT ;  /* 0x000000ff0700720c */ /* 0x000fe40003f85070 */
[----:B------:R-:W-:Y:S02]  /*335f0*/  SEL R7, R6, RZ, P1 ;  /* 0x000000ff06077207 */ /* 0x000fe40000800000 */
[----:B------:R-:W-:-:S02]  /*33600*/  SEL R6, RZ, 0x4, P3 ;  /* 0x00000004ff067807 */ /* 0x000fc40001800000 */
[----:B------:R-:W-:Y:S01]  /*33610*/  ISETP.NE.U32.AND P3, PT, R7, RZ, PT ;  /* 0x000000ff0700720c */ /* 0x000fe20003f65070 */
[----:B--2---:R-:W-:-:S05]  /*33620*/  IMAD.WIDE R2, R252, 0x4, R46 ;  /* 0x00000004fc027825 */ /* 0x004fca00078e022e */
[----:B------:R4:W-:Y:S04]  /*33630*/  STL.64 [R1+0x158], R2 ;  /* 0x0001580201007387 */ /* 0x0009e80000100a00 */
[----:B------:R-:W2:Y:S04]  /*33640*/  LDL.LU.64 R44, [R1+0x140] ;  /* 0x00014000012c7983 */ /* 0x000ea80000300a00 */
[----:B------:R-:W2:Y:S04]  /*33650*/  LDL.LU.64 R46, [R1+0xc8] ;  /* 0x0000c800012e7983 */ /* 0x000ea80000300a00 */
[----:B------:R4:W-:Y:S01]  /*33660*/  LDGSTS.E [R10+-0x73ff8], desc[UR6][R2.64], P6 ;  /* 0x8c008000020a7fae */ /* 0x0009e2000b1a1006 */
[----:B---3--:R-:W-:-:S04]  /*33670*/  IMAD.WIDE R8, R252, 0x4, R48 ;  /* 0x00000004fc087825 */ /* 0x008fc800078e0230 */
[C---:B----4-:R-:W-:Y:S01]  /*33680*/  IMAD.WIDE R2, R252.reuse, 0x4, R40 ;  /* 0x00000004fc027825 */ /* 0x050fe200078e0228 */
[----:B------:R-:W-:Y:S04]  /*33690*/  STL.64 [R1+0xe98], R8 ;  /* 0x000e980801007387 */ /* 0x000fe80000100a00 */
[----:B------:R-:W-:Y:S04]  /*336a0*/  LDGSTS.E [R10+-0x72000], desc[UR6][R8.64], P4 ;  /* 0x8e000000080a7fae */ /* 0x000fe8000a1a1006 */
[----:B------:R1:W-:Y:S04]  /*336b0*/  STL.64 [R1+0xea0], R2 ;  /* 0x000ea00201007387 */ /* 0x0003e80000100a00 */
[----:B------:R1:W-:Y:S02]  /*336c0*/  LDGSTS.E [R10+-0x71ff8], desc[UR6][R2.64], P3 ;  /* 0x8e008000020a7fae */ /* 0x0003e400099a1006 */
[----:B-1----:R-:W-:-:S05]  /*336d0*/  IMAD.WIDE R2, R252, 0x4, R50 ;  /* 0x00000004fc027825 */ /* 0x002fca00078e0232 */
[----:B------:R1:W-:Y:S04]  /*336e0*/  STL.64 [R1+0x58], R2 ;  /* 0x0000580201007387 */ /* 0x0003e80000100a00 */
[----:B------:R-:W3:Y:S01]  /*336f0*/  LDL.LU.64 R50, [R1+0xc0] ;  /* 0x0000c00001327983 */ /* 0x000ee20000300a00 */
[----:B------:R-:W4:Y:S01]  /*33700*/  S2R R49, SR_TID.X ;  /* 0x0000000000317919 */ /* 0x000f220000002100 */
[----:B------:R-:W-:Y:S02]  /*33710*/  IMAD.WIDE R8, R252, 0x4, R52 ;  /* 0x00000004fc087825 */ /* 0x000fe400078e0234 */
[----:B------:R-:W3:Y:S01]  /*33720*/  LDL.LU.64 R52, [R1+0x48] ;  /* 0x0000480001347983 */ /* 0x000ee20000300a00 */
        /* <DEDUP_REMOVED lines=8> */
[----:B------:R-:W-:-:S04]  /*337b0*/  SEL R6, R7, RZ, P1 ;  /* 0x000000ff07067207 */ /* 0x000fc80000800000 */
[----:B------:R-:W-:Y:S02]  /*337c0*/  ISETP.NE.U32.AND P6, PT, R6, RZ, PT ;  /* 0x000000ff0600720c */ /* 0x000fe40003fc5070 */
[----:B------:R-:W-:-:S04]  /*337d0*/  SEL R6, RZ, 0x4, P4 ;  /* 0x00000004ff067807 */ /* 0x000fc80002000000 */
[----:B------:R-:W-:Y:S01]  /*337e0*/  SEL R6, R6, RZ, P1 ;  /* 0x000000ff06067207 */ /* 0x000fe20000800000 */
[----:B------:R1:W-:Y:S01]  /*337f0*/  LDGSTS.E [R11+-0x78000], desc[UR6][R2.64], P2 ;  /* 0x88000000020b7fae */ /* 0x0003e200091a1006 */
[----:B----4-:R-:W-:Y:S02]  /*33800*/  SHF.R.U32.HI R48, RZ, 0x6, R49 ;  /* 0x00000006ff307819 */ /* 0x010fe40000011631 */
[----:B------:R-:W-:Y:S01]  /*33810*/  ISETP.NE.U32.AND P3, PT, R6, RZ, PT ;  /* 0x000000ff0600720c */ /* 0x000fe20003f65070 */
[----:B-1----:R-:W-:Y:S01]  /*33820*/  IMAD.WIDE R2, R252, 0x4, R42 ;  /* 0x00000004fc027825 */ /* 0x002fe200078e022a */
[----:B------:R-:W-:Y:S01]  /*33830*/  SGXT.U32 R48, R48, 0x1 ;  /* 0x000000013030781a */ /* 0x000fe20000000000 */
[----:B------:R2:W-:Y:S01]  /*33840*/  STL.64 [R1+0x60], R8 ;  /* 0x0000600801007387 */ /* 0x0005e20000100a00 */
[----:B------:R-:W-:Y:S02]  /*33850*/  SHF.R.U32.HI R49, RZ, 0x6, R49 ;  /* 0x00000006ff317819 */ /* 0x000fe40000011631 */
[----:B------:R-:W-:Y:S01]  /*33860*/  LOP3.LUT R48, R48, 0x36, RZ, 0xfc, !PT ;  /* 0x0000003630307812 */ /* 0x000fe200078efcff */
[----:B------:R2:W-:Y:S01]  /*33870*/  LDGSTS.E [R11+-0x77ff8], desc[UR6][R8.64], P6 ;  /* 0x88008000080b7fae */ /* 0x0005e2000b1a1006 */
[----:B------:R-:W-:-:S02]  /*33880*/  SGXT.U32 R49, R49, 0x1 ;  /* 0x000000013131781a */ /* 0x000fc40000000000 */
[-C--:B------:R-:W-:Y:S02]  /*33890*/  ISETP.GE.AND P4, PT, R48, R5.reuse, PT ;  /* 0x000000053000720c */ /* 0x080fe40003f86270 */
[----:B------:R-:W-:Y:S01]  /*338a0*/  LOP3.LUT R49, R49, 0x54, RZ, 0xfc, !PT ;  /* 0x0000005431317812 */ /* 0x000fe200078efcff */
[----:B------:R1:W-:Y:S01]  /*338b0*/  STL.64 [R1+0xd0], R2 ;  /* 0x0000d00201007387 */ /* 0x0003e20000100a00 */
[----:B------:R-:W-:Y:S02]  /*338c0*/  SEL R6, RZ, 0x4, P4 ;  /* 0x00000004ff067807 */ /* 0x000fe40002000000 */
[----:B------:R-:W-:Y:S01]  /*338d0*/  ISETP.GE.AND P4, PT, R49, R5, PT ;  /* 0x000000053100720c */ /* 0x000fe20003f86270 */
[----:B------:R-:W4:Y:S01]  /*338e0*/  LDL.LU.64 R42, [R1+0x40] ;  /* 0x00004000012a7983 */ /* 0x000f220000300a00 */
[----:B------:R-:W1:Y:S01]  /*338f0*/  S2R R49, SR_TID.X ;  /* 0x0000000000317919 */ /* 0x000e620000002100 */
[----:B------:R-:W1:Y:S01]  /*33900*/  S2R R48, SR_TID.X ;  /* 0x0000000000307919 */ /* 0x000e620000002100 */
[----:B------:R-:W-:-:S02]  /*33910*/  SEL R6, R6, RZ, P1 ;  /* 0x000000ff06067207 */ /* 0x000fc40000800000 */
[----:B------:R-:W-:Y:S01]  /*33920*/  SEL R7, RZ, 0x4, P4 ;  /* 0x00000004ff077807 */ /* 0x000fe20002000000 */
[----:B------:R1:W-:Y:S01]  /*33930*/  LDGSTS.E [R11+-0x76000], desc[UR6][R2.64], P3 ;  /* 0x8a000000020b7fae */ /* 0x0003e200099a1006 */
[----:B------:R-:W-:Y:S02]  /*33940*/  ISETP.NE.U32.AND P4, PT, R6, RZ, PT ;  /* 0x000000ff0600720c */ /* 0x000fe40003f85070 */
[----:B------:R-:W-:Y:S02]  /*33950*/  SEL R6, R7, RZ, P1 ;  /* 0x000000ff07067207 */ /* 0x000fe40000800000 */
[----:B-1----:R-:W-:-:S04]  /*33960*/  SHF.R.U32.HI R49, RZ, 0x6, R49 ;  /* 0x00000006ff317819 */ /* 0x002fc80000011631 */
[----:B------:R-:W-:-:S04]  /*33970*/  SGXT.U32 R49, R49, 0x1 ;  /* 0x000000013131781a */ /* 0x000fc80000000000 */
[----:B------:R-:W-:-:S04]  /*33980*/  LOP3.LUT R49, R49, 0x56, RZ, 0xfc, !PT ;  /* 0x0000005631317812 */ /* 0x000fc800078efcff */
[----:B------:R-:W-:Y:S02]  /*33990*/  ISETP.GE.AND P6, PT, R49, R5, PT ;  /* 0x000000053100720c */ /* 0x000fe40003fc6270 */
[----:B------:R-:W-:-:S04]  /*339a0*/  SHF.R.U32.HI R49, RZ, 0x6, R48 ;  /* 0x00000006ff317819 */ /* 0x000fc80000011630 */
[----:B------:R-:W-:-:S04]  /*339b0*/  SGXT.U32 R49, R49, 0x1 ;  /* 0x000000013131781a */ /* 0x000fc80000000000 */
[----:B------:R-:W-:Y:S02]  /*339c0*/  LOP3.LUT R49, R49, 0x1a, RZ, 0xfc, !PT ;  /* 0x0000001a31317812 */ /* 0x000fe400078efcff */
[----:B------:R-:W-:Y:S02]  /*339d0*/  ISETP.NE.U32.AND P2, PT, R6, RZ, PT ;  /* 0x000000ff0600720c */ /* 0x000fe40003f45070 */
[----:B------:R-:W-:Y:S02]  /*339e0*/  SEL R6, RZ, 0x4, P6 ;  /* 0x00000004ff067807 */ /* 0x000fe40003000000 */
[----:B------:R-:W-:Y:S02]  /*339f0*/  ISETP.GE.AND P6, PT, R49, R5, PT ;  /* 0x000000053100720c */ /* 0x000fe40003fc6270 */
[----:B------:R-:W1:Y:S01]  /*33a00*/  S2R R49, SR_TID.X ;  /* 0x0000000000317919 */ /* 0x000e620000002100 */
[----:B------:R-:W-:-:S04]  /*33a10*/  SHF.R.U32.HI R48, RZ, 0x6, R48 ;  /* 0x00000006ff307819 */ /* 0x000fc80000011630 */
[----:B------:R-:W-:-:S04]  /*33a20*/  SGXT.U32 R48, R48, 0x1 ;  /* 0x000000013030781a */ /* 0x000fc80000000000 */
[----:B------:R-:W-:-:S04]  /*33a30*/  LOP3.LUT R48, R48, 0x18, RZ, 0xfc, !PT ;  /* 0x0000001830307812 */ /* 0x000fc800078efcff */
[----:B------:R-:W-:Y:S01]  /*33a40*/  ISETP.GE.AND P3, PT, R48, R5, PT ;  /* 0x000000053000720c */ /* 0x000fe20003f66270 */
[----:B--2---:R-:W-:-:S04]  /*33a50*/  IMAD.WIDE R8, R252, 0x4, R44 ;  /* 0x00000004fc087825 */ /* 0x004fc800078e022c */
[----:B------:R-:W-:Y:S01]  /*33a60*/  IMAD.WIDE R2, R252, 0x4, R46 ;  /* 0x00000004fc027825 */ /* 0x000fe200078e022e */
[----:B------:R-:W-:Y:S04]  /*33a70*/  STL.64 [R1+0xd8], R8 ;  /* 0x0000d80801007387 */ /* 0x000fe80000100a00 */
[----:B------:R3:W-:Y:S04]  /*33a80*/  STL.64 [R1+0x140], R2 ;  /* 0x0001400201007387 */ /* 0x0007e80000100a00 */
[----:B------:R-:W2:Y:S04]  /*33a90*/  LDL.LU.64 R44, [R1+0x1b8] ;  /* 0x0001b800012c7983 */ /* 0x000ea80000300a00 */
[----:B------:R-:W2:Y:S01]  /*33aa0*/  LDL.LU.64 R46, [R1+0x1b0] ;  /* 0x0001b000012e7983 */ /* 0x000ea20000300a00 */
[----:B-1----:R-:W-:-:S02]  /*33ab0*/  SHF.R.U32.HI R48, RZ, 0x6, R49 ;  /* 0x00000006ff307819 */ /* 0x002fc40000011631 */
[----:B------:R-:W-:Y:S01]  /*33ac0*/  SHF.R.U32.HI R49, RZ, 0x6, R49 ;  /* 0x00000006ff317819 */ /* 0x000fe20000011631 */
[----:B------:R-:W-:Y:S01]  /*33ad0*/  LDGSTS.E [R11+-0x75ff8], desc[UR6][R8.64], P4 ;  /* 0x8a008000080b7fae */ /* 0x000fe2000a1a1006 */
[----:B------:R-:W-:Y:S02]  /*33ae0*/  SGXT.U32 R48, R48, 0x1 ;  /* 0x000000013030781a */ /* 0x000fe40000000000 */
[----:B------:R-:W-:Y:S01]  /*33af0*/  SGXT.U32 R49, R49, 0x1 ;  /* 0x000000013131781a */ /* 0x000fe20000000000 */
[----:B------:R3:W-:Y:S01]  /*33b00*/  LDGSTS.E [R11+-0x74000], desc[UR6][R2.64], P2 ;  /* 0x8c000000020b7fae */ /* 0x0007e200091a1006 */
[----:B------:R-:W-:Y:S02]  /*33b10*/  LOP3.LUT R48, R48, 0x74, RZ, 0xfc, !PT ;  /* 0x0000007430307812 */ /* 0x000fe400078efcff */
[----:B------:R-:W-:Y:S02]  /*33b20*/  SEL R6, R6, RZ, P1 ;  /* 0x000000ff06067207 */ /* 0x000fe40000800000 */
[----:B------:R-:W-:-:S02]  /*33b30*/  ISETP.GE.AND P4, PT, R48, R5, PT ;  /* 0x000000053000720c */ /* 0x000fc40003f86270 */
[----:B------:R-:W-:Y:S02]  /*33b40*/  LOP3.LUT R49, R49, 0x76, RZ, 0xfc, !PT ;  /* 0x0000007631317812 */ /* 0x000fe400078efcff */
[----:B------:R-:W-:Y:S02]  /*33b50*/  ISETP.NE.U32.AND P2, PT, R6, RZ, PT ;  /* 0x000000ff0600720c */ /* 0x000fe40003f45070 */
[----:B------:R-:W-:Y:S02]  /*33b60*/  SEL R6, RZ, 0x4, P4 ;  /* 0x00000004ff067807 */ /* 0x000fe40002000000 */
[----:B------:R-:W-:Y:S01]  /*33b70*/  ISETP.GE.AND P4, PT, R49, R5, PT ;  /* 0x000000053100720c */ /* 0x000fe20003f86270 */
[----:B---3--:R-:W-:-:S05]  /*33b80*/  IMAD.WIDE R2, R252, 0x4, R50 ;  /* 0x00000004fc027825 */ /* 0x008fca00078e0232 */
[----:B------:R4:W-:Y:S04]  /*33b90*/  STL.64 [R1+0x148], R2 ;  /* 0x0001480201007387 */ /* 0x0009e80000100a00 */
[----:B------:R-:W3:Y:S04]  /*33ba0*/  LDL.LU.64 R48, [R1+0x138] ;  /* 0x0001380001307983 */ /* 0x000ee80000300a00 */
[----:B------:R-:W3:Y:S01]  /*33bb0*/  LDL.LU.64 R50, [R1+0x130] ;  /* 0x0001300001327983 */ /* 0x000ee20000300a00 */
[----:B------:R-:W-:Y:S01]  /*33bc0*/  SEL R7, R6, RZ, P1 ;  /* 0x000000ff06077207 */ /* 0x000fe20000800000 */
[----:B------:R-:W-:-:S02]  /*33bd0*/  IMAD.WIDE R8, R252, 0x4, R52 ;  /* 0x00000004fc087825 */ /* 0x000fc400078e0234 */
[----:B------:R4:W-:Y:S01]  /*33be0*/  LDGSTS.E [R11+-0x73ff8], desc[UR6][R2.64], P2 ;  /* 0x8c008000020b7fae */ /* 0x0009e200091a1006 */
[----:B------:R-:W1:Y:S01]  /*33bf0*/  S2R R53, SR_TID.X ;  /* 0x0000000000357919 */ /* 0x000e620000002100 */
[----:B------:R-:W-:Y:S02]  /*33c00*/  SEL R6, RZ, 0x4, P4 ;  /* 0x00000004ff067807 */ /* 0x000fe40002000000 */
[----:B------:R-:W-:-:S13]  /*33c10*/  ISETP.NE.U32.AND P4, PT, R7, RZ, PT ;  /* 0x000000ff0700720c */ /* 0x000fda0003f85070 */
[----:B------:R2:W-:Y:S01]  /*33c20*/  LDGSTS.E [R11+-0x72000], desc[UR6][R8.64], P4 ;  /* 0x8e000000080b7fae */ /* 0x0005e2000a1a1006 */
[----:B-1----:R-:W-:-:S04]  /*33c30*/  SHF.R.U32.HI R53, RZ, 0x6, R53 ;  /* 0x00000006ff357819 */ /* 0x002fc80000011635 */
[----:B------:R-:W-:-:S04]  /*33c40*/  SGXT.U32 R53, R53, 0x1 ;  /* 0x000000013535781a */ /* 0x000fc80000000000 */
[----:B------:R-:W-:-:S04]  /*33c50*/  LOP3.LUT R53, R53, 0x38, RZ, 0xfc, !PT ;  /* 0x0000003835357812 */ /* 0x000fc800078efcff */
[----:B------:R-:W-:Y:S02]  /*33c60*/  ISETP.GE.AND P4, PT, R53, R5, PT ;  /* 0x000000053500720c */ /* 0x000fe40003f86270 */
[----:B------:R-:W1:Y:S01]  /*33c70*/  S2R R53, SR_TID.X ;  /* 0x0000000000357919 */ /* 0x000e620000002100 */
[----:B------:R-:W-:Y:S02]  /*33c80*/  SEL R7, R6, RZ, P1 ;  /* 0x000000ff06077207 */ /* 0x000fe40000800000 */
[----:B------:R-:W-:Y:S02]  /*33c90*/  SEL R6, RZ, 0x4, P3 ;  /* 0x00000004ff067807 */ /* 0x000fe40001800000 */
[----:B------:R-:W-:Y:S02]  /*33ca0*/  ISETP.NE.U32.AND P3, PT, R7, RZ, PT ;  /* 0x000000ff0700720c */ /* 0x000fe40003f65070 */
[----:B------:R-:W-:Y:S02]  /*33cb0*/  SEL R6, R6, RZ, P1 ;  /* 0x000000ff06067207 */ /* 0x000fe40000800000 */
[----:B------:R-:W-:-:S02]  /*33cc0*/  SEL R7, RZ, 0x4, P6 ;  /* 0x00000004ff077807 */ /* 0x000fc40003000000 */
[----:B------:R-:W-:Y:S02]  /*33cd0*/  ISETP.NE.U32.AND P6, PT, R6, RZ, PT ;  /* 0x000000ff0600720c */ /* 0x000fe40003fc5070 */
[----:B------:R-:W-:-:S04]  /*33ce0*/  SEL R6, R7, RZ, P1 ;  /* 0x000000ff07067207 */ /* 0x000fc80000800000 */
[----:B------:R-:W-:Y:S02]  /*33cf0*/  ISETP.NE.U32.AND P2, PT, R6, RZ, PT ;  /* 0x000000ff0600720c */ /* 0x000fe40003f45070 */
[----:B------:R-:W-:Y:S01]  /*33d00*/  SEL R6, RZ, 0x4, P4 ;  /* 0x00000004ff067807 */ /* 0x000fe20002000000 */
[----:B----4-:R-:W-:Y:S01]  /*33d10*/  IMAD.WIDE R2, R252, 0x4, R42 ;  /* 0x00000004fc027825 */ /* 0x010fe200078e022a */
[----:B-1----:R-:W-:-:S04]  /*33d20*/  SHF.R.U32.HI R52, RZ, 0x6, R53 ;  /* 0x00000006ff347819 */ /* 0x002fc80000011635 */
[----:B------:R1:W-:Y:S01]  /*33d30*/  LDGSTS.E [R11+-0x71ff8], desc[UR6][R2.64], P3 ;  /* 0x8e008000020b7fae */ /* 0x0003e200099a1006 */
[----:B------:R-:W-:Y:S02]  /*33d40*/  SHF.R.U32.HI R53, RZ, 0x6, R53 ;  /* 0x00000006ff357819 */ /* 0x000fe40000011635 */
[----:B------:R-:W-:Y:S02]  /*33d50*/  SGXT.U32 R52, R52, 0x1 ;  /* 0x000000013434781a */ /* 0x000fe40000000000 */
[----:B------:R-:W-:Y:S02]  /*33d60*/  SGXT.U32 R53, R53, 0x1 ;  /* 0x000000013535781a */ /* 0x000fe40000000000 */
[----:B------:R-:W-:Y:S02]  /*33d70*/  LOP3.LUT R52, R52, 0x3a, RZ, 0xfc, !PT ;  /* 0x0000003a34347812 */ /* 0x000fe400078efcff */
[----:B------:R-:W-:Y:S02]  /*33d80*/  SEL R6, R6, RZ, P1 ;  /* 0x000000ff06067207 */ /* 0x000fe40000800000 */
[----:B------:R-:W-:-:S02]  /*33d90*/  LOP3.LUT R53, R53, 0x58, RZ, 0xfc, !PT ;  /* 0x0000005835357812 */ /* 0x000fc400078efcff */
[-C--:B------:R-:W-:Y:S02]  /*33da0*/  ISETP.GE.AND P4, PT, R52, R5.reuse, PT ;  /* 0x000000053400720c */ /* 0x080fe40003f86270 */
[----:B------:R-:W-:Y:S02]  /*33db0*/  ISETP.NE.U32.AND P3, PT, R6, RZ, PT ;  /* 0x000000ff0600720c */ /* 0x000fe40003f65070 */
[----:B------:R-:W-:Y:S02]  /*33dc0*/  SEL R6, RZ, 0x4, P4 ;  /* 0x00000004ff067807 */ /* 0x000fe40002000000 */
[----:B------:R-:W-:Y:S02]  /*33dd0*/  ISETP.GE.AND P4, PT, R53, R5, PT ;  /* 0x000000053500720c */ /* 0x000fe40003f86270 */
[----:B------:R-:W4:Y:S01]  /*33de0*/  S2R R53, SR_TID.X ;  /* 0x0000000000357919 */ /* 0x000f220000002100 */
[----:B------:R-:W-:Y:S01]  /*33df0*/  SEL R6, R6, RZ, P1 ;  /* 0x000000ff06067207 */ /* 0x000fe20000800000 */
[----:B------:R2:W-:Y:S01]  /*33e00*/  STL.64 [R1+0x1e8], R8 ;  /* 0x0001e80801007387 */ /* 0x0005e20000100a00 */
[----:B------:R-:W-:-:S03]  /*33e10*/  SEL R7, RZ, 0x4, P4 ;  /* 0x00000004ff077807 */ /* 0x000fc60002000000 */
[----:B------:R1:W-:Y:S01]  /*33e20*/  STL.64 [R1+0x1f8], R2 ;  /* 0x0001f80201007387 */ /* 0x0003e20000100a00 */
[----:B------:R-:W-:Y:S02]  /*33e30*/  ISETP.NE.U32.AND P4, PT, R6, RZ, PT ;  /* 0x000000ff0600720c */ /* 0x000fe40003f85070 */
[----:B------:R-:W-:Y:S02]  /*33e40*/  SEL R6, R7, RZ, P1 ;  /* 0x000000ff07067207 */ /* 0x000fe40000800000 */
[--C-:B----4-:R-:W-:Y:S02]  /*33e50*/  SHF.R.U32.HI R52, RZ, 0x6, R53.reuse ;  /* 0x00000006ff347819 */ /* 0x110fe40000011635 */
[----:B------:R-:W-:Y:S02]  /*33e60*/  SHF.R.U32.HI R53, RZ, 0x6, R53 ;  /* 0x00000006ff357819 */ /* 0x000fe40000011635 */
[----:B------:R-:W-:Y:S02]  /*33e70*/  SGXT.U32 R52, R52, 0x1 ;  /* 0x000000013434781a */ /* 0x000fe40000000000 */
[----:B------:R-:W-:-:S02]  /*33e80*/  SGXT.U32 R53, R53, 0x1 ;  /* 0x000000013535781a */ /* 0x000fc40000000000 */
[----:B------:R-:W-:Y:S02]  /*33e90*/  LOP3.LUT R52, R52, 0x5a, RZ, 0xfc, !PT ;  /* 0x0000005a34347812 */ /* 0x000fe400078efcff */
[----:B------:R-:W-:Y:S01]  /*33ea0*/  LOP3.LUT R53, R53, 0x78, RZ, 0xfc, !PT ;  /* 0x0000007835357812 */ /* 0x000fe200078efcff */
[----:B--2---:R-:W-:-:S04]  /*33eb0*/  IMAD.WIDE R8, R252, 0x4, R44 ;  /* 0x00000004fc087825 */ /* 0x004fc800078e022c */
[----:B-1----:R-:W-:Y:S01]  /*33ec0*/  IMAD.WIDE R2, R252, 0x4, R46 ;  /* 0x00000004fc027825 */ /* 0x002fe200078e022e */
[----:B------:R3:W-:Y:S01]  /*33ed0*/  LDGSTS.E [R242+-0x78000], desc[UR6][R8.64], P6 ;  /* 0x8800000008f27fae */ /* 0x0007e2000b1a1006 */
[----:B------:R-:W-:-:S03]  /*33ee0*/  ISETP.GE.AND P6, PT, R52, R5, PT ;  /* 0x000000053400720c */ /* 0x000fc60003fc6270 */
[----:B------:R1:W-:Y:S01]  /*33ef0*/  LDGSTS.E [R242+-0x77ff8], desc[UR6][R2.64], P2 ;  /* 0x8800800002f27fae */ /* 0x0003e200091a1006 */
[----:B------:R-:W-:Y:S02]  /*33f00*/  ISETP.NE.U32.AND P2, PT, R6, RZ, PT ;  /* 0x000000ff0600720c */ /* 0x000fe40003f45070 */
[----:B------:R-:W-:Y:S02]  /*33f10*/  SEL R6, RZ, 0x4, P6 ;  /* 0x00000004ff067807 */ /* 0x000fe40003000000 */
[----:B------:R-:W-:Y:S02]  /*33f20*/  ISETP.GE.AND P6, PT, R53, R5, PT ;  /* 0x000000053500720c */ /* 0x000fe40003fc6270 */
[----:B------:R-:W2:Y:S01]  /*33f30*/  S2R R53, SR_TID.X ;  /* 0x0000000000357919 */ /* 0x000ea20000002100 */
[----:B------:R3:W-:Y:S01]  /*33f40*/  STL.64 [R1+0x48], R8 ;  /* 0x0000480801007387 */ /* 0x0007e20000100a00 */
[----:B--2---:R-:W-:-:S04]  /*33f50*/  SHF.R.U32.HI R53, RZ, 0x6, R53 ;  /* 0x00000006ff357819 */ /* 0x004fc80000011635 */
[----:B------:R-:W-:-:S04]  /*33f60*/  SGXT.U32 R53, R53, 0x1 ;  /* 0x000000013535781a */ /* 0x000fc80000000000 */
[----:B------:R-:W-:Y:S01]  /*33f70*/  LOP3.LUT R53, R53, 0x7a, RZ, 0xfc, !PT ;  /* 0x0000007a35357812 */ /* 0x000fe200078efcff */
[----:B---3--:R-:W-:-:S05]  /*33f80*/  IMAD.WIDE R8, R252, 0x4, R48 ;  /* 0x00000004fc087825 */ /* 0x008fca00078e0230 */
[----:B------:R2:W-:Y:S01]  /*33f90*/  LDGSTS.E [R242+-0x76000], desc[UR6][R8.64], P3 ;  /* 0x8a00000008f27fae */ /* 0x0005e200099a1006 */
[----:B------:R-:W-:Y:S02]  /*33fa0*/  ISETP.GE.AND P3, PT, R53, R5, PT ;  /* 0x000000053500720c */ /* 0x000fe40003f66270 */
[----:B------:R-:W3:Y:S01]  /*33fb0*/  S2R R53, SR_TID.X ;  /* 0x0000000000357919 */ /* 0x000ee20000002100 */
[----:B------:R1:W-:Y:S04]  /*33fc0*/  STL.64 [R1+0x50], R2 ;  /* 0x0000500201007387 */ /* 0x0003e80000100a00 */
[----:B------:R-:W2:Y:S04]  /*33fd0*/  LDL.LU.64 R28, [R1+0xb8] ;  /* 0x0000b800011c7983 */ /* 0x000ea80000300a00 */
[----:B------:R-:W4:Y:S01]  /*33fe0*/  LDL.LU.64 R30, [R1+0xb0] ;  /* 0x0000b000011e7983 */ /* 0x000f220000300a00 */
[----:B-1----:R-:W-:-:S03]  /*33ff0*/  IMAD.WIDE R2, R252, 0x4, R50 ;  /* 0x00000004fc027825 */ /* 0x002fc600078e0232 */
[----:B------:R-:W4:Y:S01]  /*34000*/  LDL.LU.64 R34, [R1+0x38] ;  /* 0x0000380001227983 */ /* 0x000f220000300a00 */
[----:B------:R-:W-:-:S03]  /*34010*/  SEL R6, R6, RZ, P1 ;  /* 0x000000ff06067207 */ /* 0x000fc60000800000 */
[----:B------:R2:W-:Y:S01]  /*34020*/  STL.64 [R1+0xc0], R8 ;  /* 0x0000c00801007387 */ /* 0x0005e20000100a00 */
[----:B------:R-:W-:-:S03]  /*34030*/  SEL R7, RZ, 0x4, P6 ;  /* 0x00000004ff077807 */ /* 0x000fc60003000000 */
[----:B------:R4:W-:Y:S01]  /*34040*/  STL.64 [R1+0xc8], R2 ;  /* 0x0000c80201007387 */ /* 0x0009e20000100a00 */
[----:B------:R-:W-:-:S03]  /*34050*/  ISETP.NE.U32.AND P6, PT, R6, RZ, PT ;  /* 0x000000ff0600720c */ /* 0x000fc60003fc5070 */
[----:B------:R-:W4:Y:S01]  /*34060*/  LDL.LU.64 R36, [R1+0x1a8] ;  /* 0x0001a80001247983 */ /* 0x000f220000300a00 */
[----:B---3--:R-:W-:-:S03]  /*34070*/  SHF.R.U32.HI R53, RZ, 0x6, R53 ;  /* 0x00000006ff357819 */ /* 0x008fc60000011635 */
[----:B------:R-:W3:Y:S01]  /*34080*/  LDL.LU.64 R38, [R1+0x1a0] ;  /* 0x0001a00001267983 */ /* 0x000ee20000300a00 */
[----:B------:R-:W-:-:S03]  /*34090*/  SGXT.U32 R53, R53, 0x1 ;  /* 0x000000013535781a */ /* 0x000fc60000000000 */
[----:B------:R-:W3:Y:S01]  /*340a0*/  LDL.LU.64 R40, [R1+0x128] ;  /* 0x0001280001287983 */ /* 0x000ee20000300a00 */
[----:B------:R-:W-:-:S03]  /*340b0*/  SEL R6, R7, RZ, P1 ;  /* 0x000000ff07067207 */ /* 0x000fc60000800000 */
[----:B------:R-:W3:Y:S01]  /*340c0*/  LDL.LU.64 R42, [R1+0x120] ;  /* 0x00012000012a7983 */ /* 0x000ee20000300a00 */
[----:B------:R-:W-:-:S03]  /*340d0*/  LOP3.LUT R53, R53, 0x1c, RZ, 0xfc, !PT ;  /* 0x0000001c35357812 */ /* 0x000fc600078efcff */
[----:B------:R-:W3:Y:S04]  /*340e0*/  LDL.LU.64 R44, [R1+0x30] ;  /* 0x00003000012c7983 */ /* 0x000ee80000300a00 */
[----:B------:R-:W3:Y:S04]  /*340f0*/  LDL.LU.64 R46, [R1+0xa8] ;  /* 0x0000a800012e7983 */ /* 0x000ee80000300a00 */
[----:B------:R4:W-:Y:S01]  /*34100*/  LDGSTS.E [R242+-0x75ff8], desc[UR6][R2.64], P4 ;  /* 0x8a00800002f27fae */ /* 0x0009e2000a1a1006 */
[----:B------:R-:W-:Y:S02]  /*34110*/  ISETP.NE.U32.AND P4, PT, R6, RZ, PT ;  /* 0x000000ff0600720c */ /* 0x000fe40003f85070 */
[----:B------:R-:W-:-:S02]  /*34120*/  SEL R6, RZ, 0x4, P3 ;  /* 0x00000004ff067807 */ /* 0x000fc40001800000 */
[----:B------:R-:W-:Y:S02]  /*34130*/  ISETP.GE.AND P3, PT, R53, R5, PT ;  /* 0x000000053500720c */ /* 0x000fe40003f66270 */
[----:B------:R-:W3:Y:S04]  /*34140*/  LDL.LU.64 R52, [R1+0xa0] ;  /* 0x0000a00001347983 */ /* 0x000ee80000300a00 */
[----:B------:R-:W3:Y:S04]  /*34150*/  LDL.LU.64 R48, [R1+0x28] ;  /* 0x0000280001307983 */ /* 0x000ee80000300a00 */
[----:B------:R-:W3:Y:S01]  /*34160*/  LDL.LU.64 R50, [R1+0x20] ;  /* 0x0000200001327983 */ /* 0x000ee20000300a00 */
[----:B------:R-:W1:Y:S01]  /*34170*/  S2R R33, SR_TID.X ;  /* 0x0000000000217919 */ /* 0x000e620000002100 */
[----:B------:R-:W-:-:S02]  /*34180*/  SEL R6, R6, RZ, P1 ;  /* 0x000000ff06067207 */ /* 0x000fc40000800000 */
[----:B------:R-:W-:Y:S02]  /*34190*/  SEL R7, RZ, 0x4, P3 ;  /* 0x00000004ff077807 */ /* 0x000fe40001800000 */
[----:B------:R-:W-:Y:S02]  /*341a0*/  ISETP.NE.U32.AND P3, PT, R6, RZ, PT ;  /* 0x000000ff0600720c */ /* 0x000fe40003f65070 */
[----:B------:R-:W-:Y:S02]  /*341b0*/  SEL R6, R7, RZ, P1 ;  /* 0x000000ff07067207 */ /* 0x000fe40000800000 */
[--C-:B-1----:R-:W-:Y:S02]  /*341c0*/  SHF.R.U32.HI R32, RZ, 0x6, R33.reuse ;  /* 0x00000006ff207819 */ /* 0x102fe40000011621 */
[----:B------:R-:W-:Y:S02]  /*341d0*/  SHF.R.U32.HI R33, RZ, 0x6, R33 ;  /* 0x00000006ff217819 */ /* 0x000fe40000011621 */
[----:B------:R-:W-:-:S02]  /*341e0*/  SGXT.U32 R32, R32, 0x1 ;  /* 0x000000012020781a */ /* 0x000fc40000000000 */
[----:B------:R-:W-:Y:S02]  /*341f0*/  SGXT.U32 R33, R33, 0x1 ;  /* 0x000000012121781a */ /* 0x000fe40000000000 */
[----:B------:R-:W-:Y:S02]  /*34200*/  LOP3.LUT R32, R32, 0x1e, RZ, 0xfc, !PT ;  /* 0x0000001e20207812 */ /* 0x000fe400078efcff */
[----:B------:R-:W-:Y:S01]  /*34210*/  LOP3.LUT R33, R33, 0x3c, RZ, 0xfc, !PT ;  /* 0x0000003c21217812 */ /* 0x000fe200078efcff */
[----:B--2---:R-:W-:-:S04]  /*34220*/  IMAD.WIDE R8, R252, 0x4, R28 ;  /* 0x00000004fc087825 */ /* 0x004fc800078e021c */
[----:B----4-:R-:W-:Y:S01]  /*34230*/  IMAD.WIDE R2, R252, 0x4, R30 ;  /* 0x00000004fc027825 */ /* 0x010fe200078e021e */
[----:B------:R-:W-:Y:S01]  /*34240*/  LDGSTS.E [R242+-0x74000], desc[UR6][R8.64], P2 ;  /* 0x8c00000008f27fae */ /* 0x000fe200091a1006 */
[----:B------:R-:W-:-:S03]  /*34250*/  ISETP.GE.AND P2, PT, R32, R5, PT ;  /* 0x000000052000720c */ /* 0x000fc60003f46270 */
[----:B------:R1:W-:Y:S01]  /*34260*/  LDGSTS.E [R242+-0x73ff8], desc[UR6][R2.64], P6 ;  /* 0x8c00800002f27fae */ /* 0x0003e2000b1a1006 */
[----:B------:R-:W-:Y:S02]  /*34270*/  ISETP.NE.U32.AND P6, PT, R6, RZ, PT ;  /* 0x000000ff0600720c */ /* 0x000fe40003fc5070 */
[----:B------:R-:W-:Y:S02]  /*34280*/  SEL R6, RZ, 0x4, P2 ;  /* 0x00000004ff067807 */ /* 0x000fe40001000000 */
[----:B------:R-:W-:Y:S01]  /*34290*/  ISETP.GE.AND P2, PT, R33, R5, PT ;  /* 0x000000052100720c */ /* 0x000fe20003f46270 */
[----:B------:R-:W-:Y:S01]  /*342a0*/  STL.64 [R1+0x130], R8 ;  /* 0x0001300801007387 */ /* 0x000fe20000100a00 */
[----:B------:R-:W-:Y:S02]  /*342b0*/  SEL R6, R6, RZ, P1 ;  /* 0x000000ff06067207 */ /* 0x000fe40000800000 */
[----:B------:R-:W-:Y:S01]  /*342c0*/  SEL R7, RZ, 0x4, P2 ;  /* 0x00000004ff077807 */ /* 0x000fe20001000000 */
[----:B------:R1:W-:Y:S01]  /*342d0*/  STL.64 [R1+0x138], R2 ;  /* 0x0001380201007387 */ /* 0x0003e20000100a00 */
[----:B------:R-:W-:-:S02]  /*342e0*/  ISETP.NE.U32.AND P2, PT, R6, RZ, PT ;  /* 0x000000ff0600720c */ /* 0x000fc40003f45070 */
[----:B------:R-:W-:Y:S01]  /*342f0*/  SEL R6, R7, RZ, P1 ;  /* 0x000000ff07067207 */ /* 0x000fe20000800000 */
[----:B------:R-:W-:-:S04]  /*34300*/  IMAD.WIDE R10, R252, 0x4, R36 ;  /* 0x00000004fc0a7825 */ /* 0x000fc800078e0224 */
[----:B-1----:R-:W-:-:S04]  /*34310*/  IMAD.WIDE R2, R252, 0x4, R34 ;  /* 0x00000004fc027825 */ /* 0x002fc800078e0222 */
[----:B---3--:R-:W-:Y:S01]  /*34320*/  IMAD.WIDE R8, R252, 0x4, R38 ;  /* 0x00000004fc087825 */ /* 0x008fe200078e0226 */
[----:B------:R1:W-:Y:S01]  /*34330*/  LDGSTS.E [R242+-0x72000], desc[UR6][R2.64], P4 ;  /* 0x8e00000002f27fae */ /* 0x0003e2000a1a1006 */
[----:B------:R-:W-:Y:S02]  /*34340*/  ISETP.NE.U32.AND P4, PT, R6, RZ, PT ;  /* 0x000000ff0600720c */ /* 0x000fe40003f85070 */
[C---:B------:R-:W-:Y:S01]  /*34350*/  IMAD.WIDE R6, R252.reuse, 0x4, R40 ;  /* 0x00000004fc067825 */ /* 0x040fe200078e0228 */
[----:B------:R1:W-:Y:S03]  /*34360*/  STL.64 [R1+0x1b8], R2 ;  /* 0x0001b80201007387 */ /* 0x0003e60000100a00 */
[C---:B------:R-:W-:Y:S01]  /*34370*/  IMAD.WIDE R12, R252.reuse, 0x4, R44 ;  /* 0x00000004fc0c7825 */ /* 0x040fe200078e022c */
[----:B------:R-:W-:Y:S03]  /*34380*/  STL.64 [R1+0x38], R10 ;  /* 0x0000380a01007387 */ /* 0x000fe60000100a00 */
[C---:B------:R-:W-:Y:S01]  /*34390*/  IMAD.WIDE R14, R252.reuse, 0x4, R46 ;  /* 0x00000004fc0e7825 */ /* 0x040fe200078e022e */
[----:B------:R-:W-:Y:S04]  /*343a0*/  STL.64 [R1+0x40], R8 ;  /* 0x0000400801007387 */ /* 0x000fe80000100a00 */
[----:B------:R-:W-:Y:S04]  /*343b0*/  STL.64 [R1+0xb0], R6 ;  /* 0x0000b00601007387 */ /* 0x000fe80000100a00 */
[----:B------:R-:W-:Y:S04]  /*343c0*/  STL.64 [R1+0x128], R12 ;  /* 0x0001280c01007387 */ /* 0x000fe80000100a00 */
[----:B------:R2:W-:Y:S01]  /*343d0*/  STL.64 [R1+0x30], R14 ;  /* 0x0000300e01007387 */ /* 0x0005e20000100a00 */
[----:B-1----:R-:W-:-:S03]  /*343e0*/  IMAD.WIDE R2, R252, 0x4, R42 ;  /* 0x00000004fc027825 */ /* 0x002fc600078e022a */
[----:B------:R-:W-:Y:S01]  /*343f0*/  LDGSTS.E [R242+-0x71ff8], desc[UR6][R12.64], P3 ;  /* 0x8e0080000cf27fae */ /* 0x000fe200099a1006 */
[----:B--2---:R-:W-:-:S03]  /*34400*/  IMAD.WIDE R14, R252, 0x4, R52 ;  /* 0x00000004fc0e7825 */ /* 0x004fc600078e0234 */
[----:B------:R-:W-:Y:S01]  /*34410*/  STL.64 [R1+0xb8], R2 ;  /* 0x0000b80201007387 */ /* 0x000fe20000100a00 */
[----:B------:R-:W1:Y:S01]  /*34420*/  S2R R53, SR_TID.X ;  /* 0x0000000000357919 */ /* 0x000e620000002100 */
[C---:B------:R-:W-:Y:S02]  /*34430*/  IMAD.WIDE R16, R252.reuse, 0x4, R48 ;  /* 0x00000004fc107825 */ /* 0x040fe400078e0230 */
[----:B------:R2:W-:Y:S04]  /*34440*/  STL.64 [R1+0xa0], R14 ;  /* 0x0000a00e01007387 */ /* 0x0005e80000100a00 */
[----:B------:R-:W-:Y:S04]  /*34450*/  STL.64 [R1+0x28], R16 ;  /* 0x0000281001007387 */ /* 0x000fe80000100a00 */
[----:B------:R-:W-:Y:S01]  /*34460*/  LDGSTS.E [R243+-0x78000], desc[UR6][R10.64], P6 ;  /* 0x880000000af37fae */ /* 0x000fe2000b1a1006 */
[----:B--2---:R-:W-:-:S03]  /*34470*/  IMAD.WIDE R14, R252, 0x4, R50 ;  /* 0x00000004fc0e7825 */ /* 0x004fc600078e0232 */
[----:B------:R-:W-:Y:S04]  /*34480*/  LDGSTS.E [R243+-0x77ff8], desc[UR6][R8.64], P2 ;  /* 0x8800800008f37fae */ /* 0x000fe800091a1006 */
[----:B------:R2:W-:Y:S04]  /*34490*/  STL.64 [R1+0x120], R14 ;  /* 0x0001200e01007387 */ /* 0x0005e80000100a00 */
[----:B------:R-:W3:Y:S04]  /*344a0*/  LDL.LU.64 R248, [R1+0xe80] ;  /* 0x000e800001f87983 */ /* 0x000ee80000300a00 */
[----:B------:R-:W4:Y:S01]  /*344b0*/  LDL.LU.64 R246, [R1+0xe78] ;  /* 0x000e780001f67983 */ /* 0x000f220000300a00 */
[----:B-1----:R-:W-:-:S03]  /*344c0*/  LOP3.LUT R52, R53, 0x7f, RZ, 0xc0, !PT ;  /* 0x0000007f35347812 */ /* 0x002fc600078ec0ff */
[----:B------:R-:W4:Y:S01]  /*344d0*/  LDL.LU.64 R244, [R1+0xe70] ;  /* 0x000e700001f47983 */ /* 0x000f220000300a00 */
[----:B------:R-:W-:-:S03]  /*344e0*/  ISETP.GE.AND P3, PT, R52, R5, PT ;  /* 0x000000053400720c */ /* 0x000fc60003f66270 */
[----:B------:R-:W4:Y:S01]  /*344f0*/  LDL.LU.64 R250, [R1+0xe68] ;  /* 0x000e680001fa7983 */ /* 0x000f220000300a00 */
[----:B------:R-:W1:Y:S03]  /*34500*/  S2R R52, SR_TID.X ;  /* 0x0000000000347919 */ /* 0x000e660000002100 */
[----:B------:R-:W4:Y:S04]  /*34510*/  LDL.LU.64 R238, [R1+0xe60] ;  /* 0x000e600001ee7983 */ /* 0x000f280000300a00 */
[----:B------:R-:W4:Y:S01]  /*34520*/  LDL.LU.64 R12, [R1+0xe58] ;  /* 0x000e5800010c7983 */ /* 0x000f220000300a00 */
[----:B------:R-:W-:-:S03]  /*34530*/  SHF.R.U32.HI R53, RZ, 0x6, R53 ;  /* 0x00000006ff357819 */ /* 0x000fc60000011635 */
[----:B--2---:R-:W2:Y:S04]  /*34540*/  LDL.LU.64 R14, [R1+0xe30] ;  /* 0x000e3000010e7983 */ /* 0x004ea80000300a00 */
[----:B------:R-:W2:Y:S01]  /*34550*/  LDL.LU.64 R16, [R1+0xe28] ;  /* 0x000e280001107983 */ /* 0x000ea20000300a00 */
[----:B------:R-:W-:-:S03]  /*34560*/  SGXT.U32 R53, R53, 0x1 ;  /* 0x000000013535781a */ /* 0x000fc60000000000 */
[----:B------:R-:W2:Y:S01]  /*34570*/  LDL.LU.64 R18, [R1+0xe20] ;  /* 0x000e200001127983 */ /* 0x000ea20000300a00 */
[----:B------:R-:W-:-:S03]  /*34580*/  LOP3.LUT R53, R53, 0x3e, RZ, 0xfc, !PT ;  /* 0x0000003e35357812 */ /* 0x000fc600078efcff */
[----:B------:R-:W2:Y:S04]  /*34590*/  LDL.LU.64 R20, [R1+0xe18] ;  /* 0x000e180001147983 */ /* 0x000ea80000300a00 */
[----:B------:R-:W2:Y:S04]  /*345a0*/  LDL.LU.64 R22, [R1+0xe10] ;  /* 0x000e100001167983 */ /* 0x000ea80000300a00 */
[----:B------:R-:W2:Y:S01]  /*345b0*/  LDL.LU.64 R24, [R1+0xe08] ;  /* 0x000e080001187983 */ /* 0x000ea20000300a00 */
[----:B------:R-:W-:-:S03]  /*345c0*/  ISETP.GE.AND P6, PT, R53, R5, PT ;  /* 0x000000053500720c */ /* 0x000fc60003fc6270 */
[----:B------:R-:W2:Y:S01]  /*345d0*/  LDL.LU.64 R26, [R1+0xe00] ;  /* 0x000e0000011a7983 */ /* 0x000ea20000300a00 */
[----:B-1----:R-:W-:-:S03]  /*345e0*/  SHF.R.U32.HI R53, RZ, 0x6, R52 ;  /* 0x00000006ff357819 */ /* 0x002fc60000011634 */
[----:B------:R-:W2:Y:S04]  /*345f0*/  LDL.LU.64 R28, [R1+0xdf8] ;  /* 0x000df800011c7983 */ /* 0x000ea80000300a00 */
[----:B------:R-:W2:Y:S01]  /*34600*/  LDL.LU.64 R30, [R1+0xdf0] ;  /* 0x000df000011e7983 */ /* 0x000ea20000300a00 */
[----:B------:R-:W-:-:S03]  /*34610*/  SGXT.U32 R53, R53, 0x1 ;  /* 0x000000013535781a */ /* 0x000fc60000000000 */
[----:B------:R-:W2:Y:S01]  /*34620*/  LDL.LU.64 R32, [R1+0xde8] ;  /* 0x000de80001207983 */ /* 0x000ea20000300a00 */
[----:B------:R-:W-:-:S03]  /*34630*/  LOP3.LUT R53, R53, 0x5e, RZ, 0xfc, !PT ;  /* 0x0000005e35357812 */ /* 0x000fc600078efcff */
[----:B------:R-:W2:Y:S04]  /*34640*/  LDL.LU.64 R34, [R1+0xde0] ;  /* 0x000de00001227983 */ /* 0x000ea80000300a00 */
[----:B------:R-:W2:Y:S01]  /*34650*/  LDL.LU.64 R36, [R1+0xdd8] ;  /* 0x000dd80001247983 */ /* 0x000ea20000300a00 */
[----:B------:R-:W-:-:S03]  /*34660*/  SHF.R.U32.HI R51, RZ, 0x6, R52 ;  /* 0x00000006ff337819 */ /* 0x000fc60000011634 */
[----:B------:R-:W2:Y:S01]  /*34670*/  LDL.LU.64 R38, [R1+0xdd0] ;  /* 0x000dd00001267983 */ /* 0x000ea20000300a00 */
[----:B------:R-:W-:-:S03]  /*34680*/  SGXT.U32 R51, R51, 0x1 ;  /* 0x000000013333781a */ /* 0x000fc60000000000 */
[----:B------:R1:W-:Y:S01]  /*34690*/  LDGSTS.E [R243+-0x76000], desc[UR6][R6.64], P4 ;  /* 0x8a00000006f37fae */ /* 0x0003e2000a1a1006 */
[----:B------:R-:W-:-:S03]  /*346a0*/  ISETP.GE.AND P4, PT, R53, R5, PT ;  /* 0x000000053500720c */ /* 0x000fc60003f86270 */
[----:B------:R-:W2:Y:S01]  /*346b0*/  LDL.LU.64 R40, [R1+0xdc8] ;  /* 0x000dc80001287983 */ /* 0x000ea20000300a00 */
[----:B------:R-:W-:-:S03]  /*346c0*/  SHF.R.U32.HI R53, RZ, 0x6, R52 ;  /* 0x00000006ff357819 */ /* 0x000fc60000011634 */
[----:B------:R-:W2:Y:S01]  /*346d0*/  LDL.LU.64 R42, [R1+0xdc0] ;  /* 0x000dc000012a7983 */ /* 0x000ea20000300a00 */
[----:B------:R-:W-:-:S03]  /*346e0*/  SHF.R.U32.HI R52, RZ, 0x6, R52 ;  /* 0x00000006ff347819 */ /* 0x000fc60000011634 */
[----:B------:R-:W2:Y:S01]  /*346f0*/  LDL.LU.64 R44, [R1+0xdb8] ;  /* 0x000db800012c7983 */ /* 0x000ea20000300a00 */
[----:B------:R-:W-:Y:S02]  /*34700*/  LOP3.LUT R51, R51, 0x5c, RZ, 0xfc, !PT ;  /* 0x0000005c33337812 */ /* 0x000fe400078efcff */
[----:B------:R-:W-:Y:S01]  /*34710*/  SGXT.U32 R53, R53, 0x1 ;  /* 0x000000013535781a */ /* 0x000fe20000000000 */
[----:B------:R-:W2:Y:S01]  /*34720*/  LDL.LU.64 R46, [R1+0xdb0] ;  /* 0x000db000012e7983 */ /* 0x000ea20000300a00 */
[----:B------:R-:W-:-:S03]  /*34730*/  SGXT.U32 R52, R52, 0x1 ;  /* 0x000000013434781a */ /* 0x000fc60000000000 */
[----:B------:R-:W2:Y:S01]  /*34740*/  LDL.LU.64 R48, [R1+0xda8] ;  /* 0x000da80001307983 */ /* 0x000ea20000300a00 */
[----:B------:R-:W-:Y:S02]  /*34750*/  LOP3.LUT R52, R52, 0x7c, RZ, 0xfc, !PT ;  /* 0x0000007c34347812 */ /* 0x000fe400078efcff */
[----:B------:R-:W-:Y:S02]  /*34760*/  LOP3.LUT R53, R53, 0x7e, RZ, 0xfc, !PT ;  /* 0x0000007e35357812 */ /* 0x000fe400078efcff */
[----:B------:R-:W-:Y:S02]  /*34770*/  ISETP.GE.AND P2, PT, R51, R5, PT ;  /* 0x000000053300720c */ /* 0x000fe40003f46270 */
[----:B------:R-:W2:Y:S01]  /*34780*/  LDL.LU.64 R50, [R1+0xda0] ;  /* 0x000da00001327983 */ /* 0x000ea20000300a00 */
[----:B-1----:R-:W-:Y:S02]  /*34790*/  SEL R6, RZ, 0x4, P3 ;  /* 0x00000004ff067807 */ /* 0x002fe40001800000 */
[----:B------:R-:W-:-:S02]  /*347a0*/  SEL R7, RZ, 0x4, P6 ;  /* 0x00000004ff077807 */ /* 0x000fc40003000000 */
[-C--:B------:R-:W-:Y:S02]  /*347b0*/  ISETP.GE.AND P6, PT, R52, R5.reuse, PT ;  /* 0x000000053400720c */ /* 0x080fe40003fc6270 */
[----:B------:R-:W-:Y:S02]  /*347c0*/  ISETP.GE.AND P3, PT, R53, R5, PT ;  /* 0x000000053500720c */ /* 0x000fe40003f66270 */
[----:B------:R-:W2:Y:S01]  /*347d0*/  LDL.LU.64 R52, [R1+0xd98] ;  /* 0x000d980001347983 */ /* 0x000ea20000300a00 */
[----:B------:R-:W-:Y:S02]  /*347e0*/  SEL R5, R6, RZ, P1 ;  /* 0x000000ff06057207 */ /* 0x000fe40000800000 */
[----:B------:R-:W-:Y:S02]  /*347f0*/  SEL R6, RZ, 0x4, P2 ;  /* 0x00000004ff067807 */ /* 0x000fe40001000000 */
[----:B------:R-:W-:Y:S02]  /*34800*/  ISETP.NE.U32.AND P2, PT, R5, RZ, PT ;  /* 0x000000ff0500720c */ /* 0x000fe40003f45070 */
[----:B------:R-:W-:-:S02]  /*34810*/  SEL R5, R7, RZ, P1 ;  /* 0x000000ff07057207 */ /* 0x000fc40000800000 */
[----:B------:R-:W-:Y:S02]  /*34820*/  SEL R8, RZ, 0x4, P4 ;  /* 0x00000004ff087807 */ /* 0x000fe40002000000 */
[----:B------:R-:W-:Y:S02]  /*34830*/  ISETP.NE.U32.AND P4, PT, R5, RZ, PT ;  /* 0x000000ff0500720c */ /* 0x000fe40003f85070 */
[----:B------:R-:W-:Y:S02]  /*34840*/  SEL R5, R6, RZ, P1 ;  /* 0x000000ff06057207 */ /* 0x000fe40000800000 */
[----:B------:R-:W-:Y:S02]  /*34850*/  SEL R7, RZ, 0x4, P6 ;  /* 0x00000004ff077807 */ /* 0x000fe40003000000 */
[----:B------:R-:W-:Y:S02]  /*34860*/  ISETP.NE.U32.AND P6, PT, R5, RZ, PT ;  /* 0x000000ff0500720c */ /* 0x000fe40003fc5070 */
[----:B------:R-:W-:Y:S01]  /*34870*/  SEL R5, RZ, 0x4, P3 ;  /* 0x00000004ff057807 */ /* 0x000fe20001800000 */
[----:B------:R-:W-:Y:S01]  /*34880*/  USHF.L.U32 UR61, UR61, 0x7, URZ ;  /* 0x000000073d3d7899 */ /* 0x000fe200080006ff */
[----:B------:R-:W-:-:S02]  /*34890*/  SEL R6, R8, RZ, P1 ;  /* 0x000000ff08067207 */ /* 0x000fc40000800000 */
[----:B------:R-:W-:Y:S01]  /*348a0*/  SEL R5, R5, RZ, P1 ;  /* 0x000000ff05057207 */ /* 0x000fe20000800000 */
[----:B------:R4:W-:Y:S01]  /*348b0*/  LDGSTS.E [R243+-0x75ff8], desc[UR6][R2.64], P4 ;  /* 0x8a00800002f37fae */ /* 0x0009e2000a1a1006 */
[----:B------:R-:W-:Y:S02]  /*348c0*/  ISETP.NE.U32.AND P3, PT, R6, RZ, PT ;  /* 0x000000ff0600720c */ /* 0x000fe40003f65070 */
[----:B------:R-:W-:Y:S02]  /*348d0*/  ISETP.NE.U32.AND P4, PT, R5, RZ, PT ;  /* 0x000000ff0500720c */ /* 0x000fe40003f85070 */
[----:B------:R-:W-:Y:S02]  /*348e0*/  MOV R5, UR61 ;  /* 0x0000003d00057c02 */ /* 0x000fe40008000f00 */
[----:B------:R-:W-:-:S04]  /*348f0*/  SEL R6, R7, RZ, P1 ;  /* 0x000000ff07067207 */ /* 0x000fc80000800000 */
[----:B------:R-:W-:Y:S01]  /*34900*/  ISETP.NE.U32.AND P1, PT, R6, RZ, PT ;  /* 0x000000ff0600720c */ /* 0x000fe20003f25070 */
[----:B---3--:R-:W-:-:S04]  /*34910*/  IMAD.WIDE R8, R5, 0x4, R248 ;  /* 0x0000000405087825 */ /* 0x008fc800078e02f8 */
[C---:B----4-:R-:W-:Y:S01]  /*34920*/  IMAD.WIDE R2, R5.reuse, 0x4, R246 ;  /* 0x0000000405027825 */ /* 0x050fe200078e02f6 */
[----:B------:R1:W-:Y:S03]  /*34930*/  STL.64 [R1+0x20], R8 ;  /* 0x0000200801007387 */ /* 0x0003e60000100a00 */
[C---:B------:R-:W-:Y:S01]  /*34940*/  IMAD.WIDE R6, R5.reuse, 0x4, R244 ;  /* 0x0000000405067825 */ /* 0x040fe200078e02f4 */
[----:B------:R3:W-:Y:S04]  /*34950*/  STL.64 [R1+0xa8], R2 ;  /* 0x0000a80201007387 */ /* 0x0007e80000100a00 */
[----:B------:R4:W-:Y:S01]  /*34960*/  STL.64 [R1+0x1a0], R6 ;  /* 0x0001a00601007387 */ /* 0x0009e20000100a00 */
[----:B-1----:R-:W-:-:S04]  /*34970*/  IMAD.WIDE R8, R5, 0x4, R250 ;  /* 0x0000000405087825 */ /* 0x002fc800078e02fa */
[C---:B---3--:R-:W-:Y:S01]  /*34980*/  IMAD.WIDE R2, R5.reuse, 0x4, R238 ;  /* 0x0000000405027825 */ /* 0x048fe200078e02ee */
[----:B------:R2:W-:Y:S03]  /*34990*/  STL.64 [R1+0x1a8], R8 ;  /* 0x0001a80801007387 */ /* 0x0005e60000100a00 */
[C---:B----4-:R-:W-:Y:S01]  /*349a0*/  IMAD.WIDE R6, R5.reuse, 0x4, R12 ;  /* 0x0000000405067825 */ /* 0x050fe200078e020c */
[----:B------:R1:W-:Y:S04]  /*349b0*/  STL.64 [R1+0x1b0], R2 ;  /* 0x0001b00201007387 */ /* 0x0003e80000100a00 */
[----:B------:R3:W-:Y:S01]  /*349c0*/  STL.64 [R1+0x1c0], R6 ;  /* 0x0001c00601007387 */ /* 0x0007e20000100a00 */
[----:B--2---:R-:W-:-:S04]  /*349d0*/  IMAD.WIDE R8, R5, 0x4, R14 ;  /* 0x0000000405087825 */ /* 0x004fc800078e020e */
[C---:B-1----:R-:W-:Y:S01]  /*349e0*/  IMAD.WIDE R2, R5.reuse, 0x4, R16 ;  /* 0x0000000405027825 */ /* 0x042fe200078e0210 */
[----:B------:R1:W-:Y:S03]  /*349f0*/  STL.64 [R1+0x1c8], R8 ;  /* 0x0001c80801007387 */ /* 0x0003e60000100a00 */
[C---:B---3--:R-:W-:Y:S01]  /*34a00*/  IMAD.WIDE R6, R5.reuse, 0x4, R18 ;  /* 0x0000000405067825 */ /* 0x048fe200078e0212 */
[----:B------:R2:W-:Y:S04]  /*34a10*/  STL.64 [R1+0x1d0], R2 ;  /* 0x0001d00201007387 */ /* 0x0005e80000100a00 */
[----:B------:R3:W-:Y:S01]  /*34a20*/  STL.64 [R1+0x1d8], R6 ;  /* 0x0001d80601007387 */ /* 0x0007e20000100a00 */
[----:B-1----:R-:W-:-:S04]  /*34a30*/  IMAD.WIDE R8, R5, 0x4, R20 ;  /* 0x0000000405087825 */ /* 0x002fc800078e0214 */
[C---:B--2---:R-:W-:Y:S01]  /*34a40*/  IMAD.WIDE R2, R5.reuse, 0x4, R22 ;  /* 0x0000000405027825 */ /* 0x044fe200078e0216 */
        /* <DEDUP_REMOVED lines=30> */
[----:B---3--:R-:W2:Y:S04]  /*34c30*/  LDL.LU.64 R6, [R1+0xd90] ;  /* 0x000d900001067983 */ /* 0x008ea80000300a00 */
[----:B------:R1:W-:Y:S04]  /*34c40*/  STL.64 [R1+0xda0], R8 ;  /* 0x000da00801007387 */ /* 0x0003e80000100a00 */
[----:B-1----:R-:W3:Y:S04]  /*34c50*/  LDL.LU.64 R8, [R1+0xd88] ;  /* 0x000d880001087983 */ /* 0x002ee80000300a00 */
[----:B------:R1:W-:Y:S04]  /*34c60*/  STL.64 [R1+0xd98], R2 ;  /* 0x000d980201007387 */ /* 0x0003e80000100a00 */
[----:B------:R-:W4:Y:S04]  /*34c70*/  LDL.LU.64 R10, [R1+0xd80] ;  /* 0x000d8000010a7983 */ /* 0x000f280000300a00 */
[----:B------:R-:W4:Y:S04]  /*34c80*/  LDL.LU.64 R240, [R1+0xd78] ;  /* 0x000d780001f07983 */ /* 0x000f280000300a00 */
[----:B-1----:R-:W4:Y:S04]  /*34c90*/  LDL.LU.64 R2, [R1+0xd70] ;  /* 0x000d700001027983 */ /* 0x002f280000300a00 */
[----:B------:R-:W4:Y:S04]  /*34ca0*/  LDL.LU.64 R248, [R1+0xd68] ;  /* 0x000d680001f87983 */ /* 0x000f280000300a00 */
        /* <DEDUP_REMOVED lines=24> */
[----:B------:R-:W4:Y:S01]  /*34e30*/  LDL.LU.64 R52, [R1+0xca0] ;  /* 0x000ca00001347983 */ /* 0x000f220000300a00 */
[----:B--2---:R-:W-:-:S05]  /*34e40*/  IMAD.WIDE R6, R5, 0x4, R6 ;  /* 0x0000000405067825 */ /* 0x004fca00078e0206 */
[----:B------:R3:W-:Y:S02]  /*34e50*/  STL.64 [R1+0xd90], R6 ;  /* 0x000d900601007387 */ /* 0x0007e40000100a00 */
[----:B---3--:R-:W-:-:S05]  /*34e60*/  IMAD.WIDE R6, R5, 0x4, R8 ;  /* 0x0000000405067825 */ /* 0x008fca00078e0208 */
[----:B------:R1:W-:Y:S01]  /*34e70*/  STL.64 [R1+0xd88], R6 ;  /* 0x000d880601007387 */ /* 0x0003e20000100a00 */
[----:B----4-:R-:W-:-:S04]  /*34e80*/  IMAD.WIDE R8, R5, 0x4, R10 ;  /* 0x0000000405087825 */ /* 0x010fc800078e020a */
[C---:B------:R-:W-:Y:S01]  /*34e90*/  IMAD.WIDE R10, R5.reuse, 0x4, R240 ;  /* 0x00000004050a7825 */ /* 0x040fe200078e02f0 */
[----:B------:R2:W-:Y:S03]  /*34ea0*/  STL.64 [R1+0xd80], R8 ;  /* 0x000d800801007387 */ /* 0x0005e60000100a00 */
[C---:B-1----:R-:W-:Y:S01]  /*34eb0*/  IMAD.WIDE R6, R5.reuse, 0x4, R2 ;  /* 0x0000000405067825 */ /* 0x042fe200078e0202 */
[----:B------:R-:W-:Y:S04]  /*34ec0*/  STL.64 [R1+0xd78], R10 ;  /* 0x000d780a01007387 */ /* 0x000fe80000100a00 */
[----:B------:R1:W-:Y:S01]  /*34ed0*/  STL.64 [R1+0xd70], R6 ;  /* 0x000d700601007387 */ /* 0x0003e20000100a00 */
[----:B------:R-:W-:-:S04]  /*34ee0*/  IMAD.WIDE R2, R5, 0x4, R246 ;  /* 0x0000000405027825 */ /* 0x000fc800078e02f6 */
[----:B--2---:R-:W-:-:S04]  /*34ef0*/  IMAD.WIDE R8, R5, 0x4, R248 ;  /* 0x0000000405087825 */ /* 0x004fc800078e02f8 */
[C---:B-1----:R-:W-:Y:S01]  /*34f00*/  IMAD.WIDE R6, R5.reuse, 0x4, R244 ;  /* 0x0000000405067825 */ /* 0x042fe200078e02f4 */
[----:B------:R1:W-:Y:S04]  /*34f10*/  STL.64 [R1+0xd68], R8 ;  /* 0x000d680801007387 */ /* 0x0003e80000100a00 */
        /* <DEDUP_REMOVED lines=917> */
[----:B------:R4:W-:Y:S01]  /*38870*/  STL.64 [R1+0x1100], R6 ;  /* 0x0011000601007387 */ /* 0x0009e20000100a00 */
        /* <DEDUP_REMOVED lines=8> */
[----:B--2---:R-:W-:-:S04]  /*38900*/  IMAD.WIDE R6, R5, 0x4, R248 ;  /* 0x0000000405067825 */ /* 0x004fc800078e02f8 */
[C---:B------:R-:W-:Y:S01]  /*38910*/  IMAD.WIDE R2, R5.reuse, 0x4, R246 ;  /* 0x0000000405027825 */ /* 0x040fe200078e02f6 */
[----:B------:R2:W-:Y:S03]  /*38920*/  STL.64 [R1+0x1128], R6 ;  /* 0x0011280601007387 */ /* 0x0005e60000100a00 */
[C---:B-1----:R-:W-:Y:S01]  /*38930*/  IMAD.WIDE R8, R5.reuse, 0x4, R244 ;  /* 0x0000000405087825 */ /* 0x042fe200078e02f4 */
        /* <DEDUP_REMOVED lines=43> */
[----:B------:R-:W-:Y:S01]  /*38bf0*/  STL.64 [R1+0x11e0], R8 ;  /* 0x0011e00801007387 */ /* 0x000fe20000100a00 */
[----:B-1----:R-:W-:-:S04]  /*38c00*/  IMAD.WIDE R6, R5, 0x4, R50 ;  /* 0x0000000405067825 */ /* 0x002fc800078e0232 */
[C---:B--2---:R-:W-:Y:S02]  /*38c10*/  IMAD.WIDE R2, R5.reuse, 0x4, R52 ;  /* 0x0000000405027825 */ /* 0x044fe400078e0234 */
[----:B------:R-:W2:Y:S04]  /*38c20*/  LDL.LU.64 R52, [R1+0x2e8] ;  /* 0x0002e80001347983 */ /* 0x000ea80000300a00 */
[----:B------:R1:W-:Y:S04]  /*38c30*/  STL.64 [R1+0x11e8], R6 ;  /* 0x0011e80601007387 */ /* 0x0003e80000100a00 */
[----:B------:R-:W3:Y:S04]  /*38c40*/  LDL.LU.64 R50, [R1+0x2e0] ;  /* 0x0002e00001327983 */ /* 0x000ee80000300a00 */
[----:B------:R4:W-:Y:S04]  /*38c50*/  STL.64 [R1+0x11f0], R2 ;  /* 0x0011f00201007387 */ /* 0x0009e80000100a00 */
[----:B------:R-:W3:Y:S04]  /*38c60*/  LDL.LU.64 R48, [R1+0x2d8] ;  /* 0x0002d80001307983 */ /* 0x000ee80000300a00 */
        /* <DEDUP_REMOVED lines=20> */
[----:B-1----:R-:W3:Y:S04]  /*38db0*/  LDL.LU.64 R6, [R1+0x230] ;  /* 0x0002300001067983 */ /* 0x002ee80000300a00 */
[----:B------:R-:W3:Y:S04]  /*38dc0*/  LDL.LU.64 R8, [R1+0x228] ;  /* 0x0002280001087983 */ /* 0x000ee80000300a00 */
[----:B------:R-:W3:Y:S04]  /*38dd0*/  LDL.LU.64 R10, [R1+0x220] ;  /* 0x00022000010a7983 */ /* 0x000ee80000300a00 */
[----:B------:R-:W3:Y:S04]  /*38de0*/  LDL.LU.64 R240, [R1+0x218] ;  /* 0x0002180001f07983 */ /* 0x000ee80000300a00 */
[----:B----4-:R-:W4:Y:S04]  /*38df0*/  LDL.LU.64 R2, [R1+0x18] ;  /* 0x0000180001027983 */ /* 0x010f280000300a00 */
[----:B------:R-:W4:Y:S04]  /*38e00*/  LDL.LU.64 R248, [R1+0x10] ;  /* 0x0000100001f87983 */ /* 0x000f280000300a00 */
[----:B------:R-:W4:Y:S04]  /*38e10*/  LDL.LU.64 R246, [R1+0x8] ;  /* 0x0000080001f67983 */ /* 0x000f280000300a00 */
[----:B------:R-:W4:Y:S01]  /*38e20*/  LDL.LU.64 R244, [R1] ;  /* 0x0000000001f47983 */ /* 0x000f220000300a00 */
[----:B------:R-:W-:-:S04]  /*38e30*/  IMAD.WIDE R152, R5, 0x4, R152 ;  /* 0x0000000405987825 */ /* 0x000fc800078e0298 */
[----:B------:R-:W-:-:S04]  /*38e40*/  IMAD.WIDE R132, R5, 0x4, R132 ;  /* 0x0000000405847825 */ /* 0x000fc800078e0284 */
[----:B------:R-:W-:-:S04]  /*38e50*/  IMAD.WIDE R130, R5, 0x4, R130 ;  /* 0x0000000405827825 */ /* 0x000fc800078e0282 */
[----:B--2---:R-:W-:-:S05]  /*38e60*/  IMAD.WIDE R52, R5, 0x4, R52 ;  /* 0x0000000405347825 */ /* 0x004fca00078e0234 */
[----:B------:R1:W-:Y:S01]  /*38e70*/  STL.64 [R1+0x11f8], R52 ;  /* 0x0011f83401007387 */ /* 0x0003e20000100a00 */
[----:B---3--:R-:W-:-:S04]  /*38e80*/  IMAD.WIDE R50, R5, 0x4, R50 ;  /* 0x0000000405327825 */ /* 0x008fc800078e0232 */
[C---:B------:R-:W-:Y:S01]  /*38e90*/  IMAD.WIDE R48, R5.reuse, 0x4, R48 ;  /* 0x0000000405307825 */ /* 0x040fe200078e0230 */
[----:B-1----:R-:W2:Y:S03]  /*38ea0*/  LDL.LU.64 R52, [R1+0x18a0] ;  /* 0x0018a00001347983 */ /* 0x002ea60000300a00 */
[C---:B------:R-:W-:Y:S01]  /*38eb0*/  IMAD.WIDE R46, R5.reuse, 0x4, R46 ;  /* 0x00000004052e7825 */ /* 0x040fe200078e022e */
[----:B------:R1:W-:Y:S03]  /*38ec0*/  STL.64 [R1+0x1200], R50 ;  /* 0x0012003201007387 */ /* 0x0003e60000100a00 */
[----:B------:R-:W-:-:S04]  /*38ed0*/  IMAD.WIDE R44, R5, 0x4, R44 ;  /* 0x00000004052c7825 */ /* 0x000fc800078e022c */
[C---:B------:R-:W-:Y:S01]  /*38ee0*/  IMAD.WIDE R42, R5.reuse, 0x4, R42 ;  /* 0x00000004052a7825 */ /* 0x040fe200078e022a */
[----:B-1----:R-:W3:Y:S03]  /*38ef0*/  LDL.LU.64 R50, [R1+0x1898] ;  /* 0x0018980001327983 */ /* 0x002ee60000300a00 */
[C---:B------:R-:W-:Y:S01]  /*38f00*/  IMAD.WIDE R40, R5.reuse, 0x4, R40 ;  /* 0x0000000405287825 */ /* 0x040fe200078e0228 */
[----:B------:R1:W-:Y:S03]  /*38f10*/  STL.64 [R1+0x1208], R48 ;  /* 0x0012083001007387 */ /* 0x0003e60000100a00 */
[----:B------:R-:W-:-:S04]  /*38f20*/  IMAD.WIDE R38, R5, 0x4, R38 ;  /* 0x0000000405267825 */ /* 0x000fc800078e0226 */
[C---:B------:R-:W-:Y:S01]  /*38f30*/  IMAD.WIDE R36, R5.reuse, 0x4, R36 ;  /* 0x0000000405247825 */ /* 0x040fe200078e0224 */
[----:B-1----:R-:W2:Y:S04]  /*38f40*/  LDL.LU.64 R48, [R1+0x1890] ;  /* 0x0018900001307983 */ /* 0x002ea80000300a00 */
[----:B------:R1:W-:Y:S01]  /*38f50*/  STL.64 [R1+0x1210], R46 ;  /* 0x0012102e01007387 */ /* 0x0003e20000100a00 */
[----:B------:R-:W-:-:S03]  /*38f60*/  IMAD.WIDE R34, R5, 0x4, R34 ;  /* 0x0000000405227825 */ /* 0x000fc600078e0222 */
        /* <DEDUP_REMOVED lines=41> */
[----:B------:R-:W-:-:S04]  /*39200*/  IMAD.WIDE R6, R5, 0x4, R6 ;  /* 0x0000000405067825 */ /* 0x000fc800078e0206 */
[C---:B------:R-:W-:Y:S01]  /*39210*/  IMAD.WIDE R8, R5.reuse, 0x4, R8 ;  /* 0x0000000405087825 */ /* 0x040fe200078e0208 */
[----:B-1----:R-:W2:Y:S04]  /*39220*/  LDL.LU.64 R18, [R1+0x1818] ;  /* 0x0018180001127983 */ /* 0x002ea80000300a00 */
[----:B------:R1:W-:Y:S04]  /*39230*/  STL.64 [R1+0x1288], R16 ;  /* 0x0012881001007387 */ /* 0x0003e80000100a00 */
[----:B-1----:R-:W2:Y:S04]  /*39240*/  LDL.LU.64 R16, [R1+0x1810] ;  /* 0x0018100001107983 */ /* 0x002ea80000300a00 */
[----:B------:R1:W-:Y:S01]  /*39250*/  STL.64 [R1+0x1290], R14 ;  /* 0x0012900e01007387 */ /* 0x0003e20000100a00 */
[----:B----4-:R-:W-:-:S03]  /*39260*/  IMAD.WIDE R2, R5, 0x4, R2 ;  /* 0x0000000405027825 */ /* 0x010fc600078e0202 */
[----:B-1----:R-:W4:Y:S04]  /*39270*/  LDL.LU.64 R14, [R1+0x1808] ;  /* 0x00180800010e7983 */ /* 0x002f280000300a00 */
[----:B------:R1:W-:Y:S04]  /*39280*/  STL.64 [R1+0x1298], R12 ;  /* 0x0012980c01007387 */ /* 0x0003e80000100a00 */
[----:B-1----:R-:W2:Y:S04]  /*39290*/  LDL.LU.64 R12, [R1+0x1800] ;  /* 0x00180000010c7983 */ /* 0x002ea80000300a00 */
[----:B------:R1:W-:Y:S04]  /*392a0*/  STL.64 [R1+0x12a0], R238 ;  /* 0x0012a0ee01007387 */ /* 0x0003e80000100a00 */
[----:B-1----:R-:W2:Y:S04]  /*392b0*/  LDL.LU.64 R238, [R1+0x17f8] ;  /* 0x0017f80001ee7983 */ /* 0x002ea80000300a00 */
[----:B------:R1:W-:Y:S04]  /*392c0*/  STL.64 [R1+0x12a8], R250 ;  /* 0x0012a8fa01007387 */ /* 0x0003e80000100a00 */
[----:B-1----:R-:W2:Y:S04]  /*392d0*/  LDL.LU.64 R250, [R1+0x17f0] ;  /* 0x0017f00001fa7983 */ /* 0x002ea80000300a00 */
[----:B------:R1:W-:Y:S04]  /*392e0*/  STL.64 [R1+0x12b0], R6 ;  /* 0x0012b00601007387 */ /* 0x0003e80000100a00 */
[----:B------:R3:W-:Y:S01]  /*392f0*/  STL.64 [R1+0x12b8], R8 ;  /* 0x0012b80801007387 */ /* 0x0007e20000100a00 */
[----:B-1----:R-:W-:-:S04]  /*39300*/  IMAD.WIDE R6, R5, 0x4, R10 ;  /* 0x0000000405067825 */ /* 0x002fc800078e020a */
[C---:B---3--:R-:W-:Y:S01]  /*39310*/  IMAD.WIDE R8, R5.reuse, 0x4, R240 ;  /* 0x0000000405087825 */ /* 0x048fe200078e02f0 */
[----:B------:R1:W-:Y:S04]  /*39320*/  STL.64 [R1+0x12c0], R6 ;  /* 0x0012c00601007387 */ /* 0x0003e80000100a00 */
[----:B------:R3:W-:Y:S04]  /*39330*/  STL.64 [R1+0x12c8], R8 ;  /* 0x0012c80801007387 */ /* 0x0007e80000100a00 */
[----:B------:R3:W-:Y:S01]  /*39340*/  STL.64 [R1+0x12d0], R2 ;  /* 0x0012d00201007387 */ /* 0x0007e20000100a00 */
[----:B-1----:R-:W-:-:S04]  /*39350*/  IMAD.WIDE R6, R5, 0x4, R248 ;  /* 0x0000000405067825 */ /* 0x002fc800078e02f8 */
[C---:B---3--:R-:W-:Y:S01]  /*39360*/  IMAD.WIDE R8, R5.reuse, 0x4, R246 ;  /* 0x0000000405087825 */ /* 0x048fe200078e02f6 */
[----:B------:R1:W-:Y:S03]  /*39370*/  STL.64 [R1+0x12d8], R6 ;  /* 0x0012d80601007387 */ /* 0x0003e60000100a00 */
[C---:B------:R-:W-:Y:S01]  /*39380*/  IMAD.WIDE R2, R5.reuse, 0x4, R244 ;  /* 0x0000000405027825 */ /* 0x040fe200078e02f4 */
[----:B------:R-:W-:Y:S03]  /*39390*/  STL.64 [R1+0x12e0], R8 ;  /* 0x0012e00801007387 */ /* 0x000fe60000100a00 */
[C---:B-1----:R-:W-:Y:S02]  /*393a0*/  IMAD.WIDE R6, R5.reuse, 0x4, R236 ;  /* 0x0000000405067825 */ /* 0x042fe400078e02ec */
[----:B------:R-:W3:Y:S04]  /*393b0*/  LDL.64 R236, [R1+0xce0] ;  /* 0x000ce00001ec7983 */ /* 0x000ee80000100a00 */
[----:B------:R1:W-:Y:S01]  /*393c0*/  STL.64 [R1+0x12e8], R2 ;  /* 0x0012e80201007387 */ /* 0x0003e20000100a00 */
[----:B------:R-:W-:-:S03]  /*393d0*/  IMAD.WIDE R244, R5, 0x4, R232 ;  /* 0x0000000405f47825 */ /* 0x000fc600078e02e8 */
[----:B------:R1:W-:Y:S02]  /*393e0*/  STL.64 [R1+0x12f0], R6 ;  /* 0x0012f00601007387 */ /* 0x0003e40000100a00 */
[----:B-1----:R-:W-:-:S04]  /*393f0*/  IMAD.WIDE R2, R5, 0x4, R234 ;  /* 0x0000000405027825 */ /* 0x002fc800078e02ea */
[C---:B------:R-:W-:Y:S01]  /*39400*/  IMAD.WIDE R6, R5.reuse, 0x4, R230 ;  /* 0x0000000405067825 */ /* 0x040fe200078e02e6 */
[----:B------:R1:W-:Y:S04]  /*39410*/  STL.64 [R1+0x12f8], R2 ;  /* 0x0012f80201007387 */ /* 0x0003e80000100a00 */
[----:B------:R-:W-:Y:S01]  /*39420*/  STL.64 [R1+0x1308], R6 ;  /* 0x0013080601007387 */ /* 0x000fe20000100a00 */
[----:B------:R-:W-:-:S03]  /*39430*/  IMAD.WIDE R246, R5, 0x4, R228 ;  /* 0x0000000405f67825 */ /* 0x000fc600078e02e4 */
[----:B------:R-:W-:Y:S01]  /*39440*/  STL.64 [R1+0x1300], R244 ;  /* 0x001300f401007387 */ /* 0x000fe20000100a00 */
[----:B-1----:R-:W-:-:S03]  /*39450*/  IMAD.WIDE R2, R5, 0x4, R226 ;  /* 0x0000000405027825 */ /* 0x002fc600078e02e2 */
[----:B------:R-:W-:Y:S04]  /*39460*/  STL.64 [R1+0x17c8], R244 ;  /* 0x0017c8f401007387 */ /* 0x000fe80000100a00 */
[----:B------:R1:W-:Y:S01]  /*39470*/  STL.64 [R1+0x1318], R2 ;  /* 0x0013180201007387 */ /* 0x0003e20000100a00 */
[----:B------:R-:W-:-:S03]  /*39480*/  IMAD.WIDE R248, R5, 0x4, R224 ;  /* 0x0000000405f87825 */ /* 0x000fc600078e02e0 */
[----:B------:R-:W-:Y:S04]  /*39490*/  STL.64 [R1+0x1310], R246 ;  /* 0x001310f601007387 */ /* 0x000fe80000100a00 */
[----:B------:R-:W-:Y:S01]  /*394a0*/  STL.64 [R1+0x17a0], R246 ;  /* 0x0017a0f601007387 */ /* 0x000fe20000100a00 */
[----:B-1----:R-:W-:-:S05]  /*394b0*/  IMAD.WIDE R2, R5, 0x4, R222 ;  /* 0x0000000405027825 */ /* 0x002fca00078e02de */
[----:B------:R1:W-:Y:S01]  /*394c0*/  STL.64 [R1+0x1328], R2 ;  /* 0x0013280201007387 */ /* 0x0003e20000100a00 */
[----:B------:R-:W-:-:S04]  /*394d0*/  IMAD.WIDE R224, R5, 0x4, R216 ;  /* 0x0000000405e07825 */ /* 0x000fc800078e02d8 */
[C---:B-1----:R-:W-:Y:S02]  /*394e0*/  IMAD.WIDE R2, R5.reuse, 0x4, R220 ;  /* 0x0000000405027825 */ /* 0x042fe400078e02dc */
[----:B------:R-:W2:Y:S04]  /*394f0*/  LDL.64 R220, [R1+0xd20] ;  /* 0x000d200001dc7983 */ /* 0x000ea80000100a00 */
[----:B------:R-:W-:Y:S04]  /*39500*/  STL.64 [R1+0x1320], R248 ;  /* 0x001320f801007387 */ /* 0x000fe80000100a00 */
[----:B------:R1:W-:Y:S01]  /*39510*/  STL.64 [R1+0x1330], R2 ;  /* 0x0013300201007387 */ /* 0x0003e20000100a00 */
[----:B------:R-:W-:-:S03]  /*39520*/  IMAD.WIDE R246, R5, 0x4, R214 ;  /* 0x0000000405f67825 */ /* 0x000fc600078e02d6 */
[----:B------:R-:W-:Y:S01]  /*39530*/  STL.64 [R1+0x17a8], R248 ;  /* 0x0017a8f801007387 */ /* 0x000fe20000100a00 */
[----:B------:R-:W-:-:S04]  /*39540*/  IMAD.WIDE R228, R5, 0x4, R212 ;  /* 0x0000000405e47825 */ /* 0x000fc800078e02d4 */
[----:B-1----:R-:W-:-:S05]  /*39550*/  IMAD.WIDE R2, R5, 0x4, R218 ;  /* 0x0000000405027825 */ /* 0x002fca00078e02da */
[----:B------:R1:W-:Y:S01]  /*39560*/  STL.64 [R1+0x1338], R2 ;  /* 0x0013380201007387 */ /* 0x0003e20000100a00 */
[----:B------:R-:W-:-:S03]  /*39570*/  IMAD.WIDE R230, R5, 0x4, R210 ;  /* 0x0000000405e67825 */ /* 0x000fc600078e02d2 */
[----:B------:R-:W-:Y:S04]  /*39580*/  STL.64 [R1+0x1340], R224 ;  /* 0x001340e001007387 */ /* 0x000fe80000100a00 */
[----:B------:R-:W-:Y:S01]  /*39590*/  STL.64 [R1+0x17d0], R224 ;  /* 0x0017d0e001007387 */ /* 0x000fe20000100a00 */
[----:B------:R-:W-:-:S03]  /*395a0*/  IMAD.WIDE R232, R5, 0x4, R208 ;  /* 0x0000000405e87825 */ /* 0x000fc600078e02d0 */
[----:B------:R-:W-:Y:S01]  /*395b0*/  STL.64 [R1+0x1348], R246 ;  /* 0x001348f601007387 */ /* 0x000fe20000100a00 */
[----:B-1----:R-:W-:-:S03]  /*395c0*/  IMAD.WIDE R2, R5, 0x4, R204 ;  /* 0x0000000405027825 */ /* 0x002fc600078e02cc */
[----:B------:R-:W-:Y:S01]  /*395d0*/  STL.64 [R1+0x17b0], R246 ;  /* 0x0017b0f601007387 */ /* 0x000fe20000100a00 */
[----:B------:R-:W-:-:S03]  /*395e0*/  IMAD.WIDE R234, R5, 0x4, R206 ;  /* 0x0000000405ea7825 */ /* 0x000fc600078e02ce */
[----:B------:R-:W-:Y:S04]  /*395f0*/  STL.64 [R1+0x1350], R228 ;  /* 0x001350e401007387 */ /* 0x000fe80000100a00 */
[----:B------:R-:W-:Y:S04]  /*39600*/  STL.64 [R1+0x17b8], R228 ;  /* 0x0017b8e401007387 */ /* 0x000fe80000100a00 */
[----:B------:R-:W-:Y:S01]  /*39610*/  STL.64 [R1+0x1358], R230 ;  /* 0x001358e601007387 */ /* 0x000fe20000100a00 */
[----:B------:R-:W-:-:S03]  /*39620*/  IMAD.WIDE R208, R5, 0x4, R200 ;  /* 0x0000000405d07825 */ /* 0x000fc600078e02c8 */
[----:B------:R-:W-:Y:S01]  /*39630*/  STL.64 [R1+0x17d8], R230 ;  /* 0x0017d8e601007387 */ /* 0x000fe20000100a00 */
[----:B------:R-:W-:-:S03]  /*39640*/  IMAD.WIDE R226, R5, 0x4, R198 ;  /* 0x0000000405e27825 */ /* 0x000fc600078e02c6 */
[----:B------:R1:W-:Y:S01]  /*39650*/  STL.64 [R1+0x1370], R2 ;  /* 0x0013700201007387 */ /* 0x0003e20000100a00 */
[----:B------:R-:W-:-:S03]  /*39660*/  IMAD.WIDE R212, R5, 0x4, R196 ;  /* 0x0000000405d47825 */ /* 0x000fc600078e02c4 */
[----:B------:R-:W2:Y:S01]  /*39670*/  LDL.64 R204, [R1+0xd60] ;  /* 0x000d600001cc7983 */ /* 0x000ea20000100a00 */
[----:B------:R-:W-:-:S03]  /*39680*/  IMAD.WIDE R214, R5, 0x4, R194 ;  /* 0x0000000405d67825 */ /* 0x000fc600078e02c2 */
[----:B------:R-:W-:Y:S01]  /*39690*/  STL.64 [R1+0x1360], R232 ;  /* 0x001360e801007387 */ /* 0x000fe20000100a00 */
[----:B-1----:R-:W-:-:S03]  /*396a0*/  IMAD.WIDE R2, R5, 0x4, R202 ;  /* 0x0000000405027825 */ /* 0x002fc600078e02ca */
[----:B------:R-:W-:Y:S04]  /*396b0*/  STL.64 [R1+0x17e0], R232 ;  /* 0x0017e0e801007387 */ /* 0x000fe80000100a00 */
[----:B------:R-:W-:Y:S04]  /*396c0*/  STL.64 [R1+0x1368], R234 ;  /* 0x001368ea01007387 */ /* 0x000fe80000100a00 */
[----:B------:R-:W-:Y:S04]  /*396d0*/  STL.64 [R1+0x17e8], R234 ;  /* 0x0017e8ea01007387 */ /* 0x000fe80000100a00 */
[----:B------:R1:W-:Y:S04]  /*396e0*/  STL.64 [R1+0x1378], R2 ;  /* 0x0013780201007387 */ /* 0x0003e80000100a00 */
[----:B------:R-:W-:Y:S01]  /*396f0*/  STL.64 [R1+0x1380], R208 ;  /* 0x001380d001007387 */ /* 0x000fe20000100a00 */
[----:B------:R-:W-:-:S03]  /*39700*/  IMAD.WIDE R216, R5, 0x4, R192 ;  /* 0x0000000405d87825 */ /* 0x000fc600078e02c0 */
[----:B------:R-:W-:Y:S01]  /*39710*/  STL.64 [R1+0x1388], R226 ;  /* 0x001388e201007387 */ /* 0x000fe20000100a00 */
[----:B-1----:R-:W-:-:S03]  /*39720*/  IMAD.WIDE R2, R5, 0x4, R188 ;  /* 0x0000000405027825 */ /* 0x002fc600078e02bc */
[----:B------:R-:W-:Y:S04]  /*39730*/  STL.64 [R1+0x1390], R212 ;  /* 0x001390d401007387 */ /* 0x000fe80000100a00 */
[----:B------:R-:W-:Y:S01]  /*39740*/  STL.64 [R1+0x1398], R214 ;  /* 0x001398d601007387 */ /* 0x000fe20000100a00 */
[----:B------:R-:W-:-:S03]  /*39750*/  IMAD.WIDE R218, R5, 0x4, R190 ;  /* 0x0000000405da7825 */ /* 0x000fc600078e02be */
[----:B------:R-:W2:Y:S01]  /*39760*/  LDL.64 R188, [R1+0xda0] ;  /* 0x000da00001bc7983 */ /* 0x000ea20000100a00 */
[----:B------:R-:W-:-:S03]  /*39770*/  IMAD.WIDE R192, R5, 0x4, R184 ;  /* 0x0000000405c07825 */ /* 0x000fc600078e02b8 */
[----:B------:R1:W-:Y:S01]  /*39780*/  STL.64 [R1+0x13b0], R2 ;  /* 0x0013b00201007387 */ /* 0x0003e20000100a00 */
[----:B------:R-:W-:-:S03]  /*39790*/  IMAD.WIDE R210, R5, 0x4, R182 ;  /* 0x0000000405d27825 */ /* 0x000fc600078e02b6 */
[----:B------:R-:W-:Y:S01]  /*397a0*/  STL.64 [R1+0x13a0], R216 ;  /* 0x0013a0d801007387 */ /* 0x000fe20000100a00 */
[----:B------:R-:W-:-:S03]  /*397b0*/  IMAD.WIDE R196, R5, 0x4, R180 ;  /* 0x0000000405c47825 */ /* 0x000fc600078e02b4 */
[----:B------:R-:W-:Y:S01]  /*397c0*/  STL.64 [R1+0x13a8], R218 ;  /* 0x0013a8da01007387 */ /* 0x000fe20000100a00 */
[----:B-1----:R-:W-:-:S04]  /*397d0*/  IMAD.WIDE R2, R5, 0x4, R186 ;  /* 0x0000000405027825 */ /* 0x002fc800078e02ba */
[C---:B------:R-:W-:Y:S01]  /*397e0*/  IMAD.WIDE R198, R5.reuse, 0x4, R178 ;  /* 0x0000000405c67825 */ /* 0x040fe200078e02b2 */
[----:B------:R1:W-:Y:S03]  /*397f0*/  STL.64 [R1+0x13b8], R2 ;  /* 0x0013b80201007387 */ /* 0x0003e60000100a00 */
[C---:B------:R-:W-:Y:S01]  /*39800*/  IMAD.WIDE R200, R5.reuse, 0x4, R176 ;  /* 0x0000000405c87825 */ /* 0x040fe200078e02b0 */
[----:B------:R-:W-:Y:S03]  /*39810*/  STL.64 [R1+0x13c0], R192 ;  /* 0x0013c0c001007387 */ /* 0x000fe60000100a00 */
[C---:B------:R-:W-:Y:S01]  /*39820*/  IMAD.WIDE R202, R5.reuse, 0x4, R174 ;  /* 0x0000000405ca7825 */ /* 0x040fe200078e02ae */
[----:B------:R-:W-:Y:S03]  /*39830*/  STL.64 [R1+0x13c8], R210 ;  /* 0x0013c8d201007387 */ /* 0x000fe60000100a00 */
[C---:B-1----:R-:W-:Y:S01]  /*39840*/  IMAD.WIDE R2, R5.reuse, 0x4, R172 ;  /* 0x0000000405027825 */ /* 0x042fe200078e02ac */
[----:B------:R-:W-:Y:S03]  /*39850*/  STL.64 [R1+0x13d0], R196 ;  /* 0x0013d0c401007387 */ /* 0x000fe60000100a00 */
[C---:B------:R-:W-:Y:S01]  /*39860*/  IMAD.WIDE R240, R5.reuse, 0x4, R170 ;  /* 0x0000000405f07825 */ /* 0x040fe200078e02aa */
[----:B------:R-:W-:Y:S03]  /*39870*/  STL.64 [R1+0x13d8], R198 ;  /* 0x0013d8c601007387 */ /* 0x000fe60000100a00 */
[C---:B------:R-:W-:Y:S01]  /*39880*/  IMAD.WIDE R176, R5.reuse, 0x4, R168 ;  /* 0x0000000405b07825 */ /* 0x040fe200078e02a8 */
[----:B------:R-:W2:Y:S03]  /*39890*/  LDL.64 R172, [R1+0xde0] ;  /* 0x000de00001ac7983 */ /* 0x000ea60000100a00 */
[C---:B------:R-:W-:Y:S01]  /*398a0*/  IMAD.WIDE R194, R5.reuse, 0x4, R166 ;  /* 0x0000000405c27825 */ /* 0x040fe200078e02a6 */
[----:B------:R1:W-:Y:S03]  /*398b0*/  STL.64 [R1+0x13f0], R2 ;  /* 0x0013f00201007387 */ /* 0x0003e60000100a00 */
[C---:B------:R-:W-:Y:S01]  /*398c0*/  IMAD.WIDE R180, R5.reuse, 0x4, R164 ;  /* 0x0000000405b47825 */ /* 0x040fe200078e02a4 */
[----:B------:R-:W-:Y:S03]  /*398d0*/  STL.64 [R1+0x13e0], R200 ;  /* 0x0013e0c801007387 */ /* 0x000fe60000100a00 */
[C---:B------:R-:W-:Y:S01]  /*398e0*/  IMAD.WIDE R182, R5.reuse, 0x4, R162 ;  /* 0x0000000405b67825 */ /* 0x040fe200078e02a2 */
[----:B------:R-:W-:Y:S04]  /*398f0*/  STL.64 [R1+0x13e8], R202 ;  /* 0x0013e8ca01007387 */ /* 0x000fe80000100a00 */
[----:B------:R-:W-:Y:S01]  /*39900*/  STL.64 [R1+0x13f8], R240 ;  /* 0x0013f8f001007387 */ /* 0x000fe20000100a00 */
[----:B-1----:R-:W-:-:S03]  /*39910*/  IMAD.WIDE R2, R5, 0x4, R156 ;  /* 0x0000000405027825 */ /* 0x002fc600078e029c */
[----:B------:R-:W-:Y:S04]  /*39920*/  STL.64 [R1+0x1400], R176 ;  /* 0x001400b001007387 */ /* 0x000fe80000100a00 */
[----:B------:R-:W-:Y:S01]  /*39930*/  STL.64 [R1+0x1778], R240 ;  /* 0x001778f001007387 */ /* 0x000fe20000100a00 */
[----:B------:R-:W-:-:S03]  /*39940*/  IMAD.WIDE R184, R5, 0x4, R160 ;  /* 0x0000000405b87825 */ /* 0x000fc600078e02a0 */
[----:B------:R-:W-:Y:S01]  /*39950*/  STL.64 [R1+0x1408], R194 ;  /* 0x001408c201007387 */ /* 0x000fe20000100a00 */
[----:B------:R-:W-:-:S03]  /*39960*/  IMAD.WIDE R186, R5, 0x4, R158 ;  /* 0x0000000405ba7825 */ /* 0x000fc600078e029e */
[----:B------:R-:W-:Y:S04]  /*39970*/  STL.64 [R1+0x1410], R180 ;  /* 0x001410b401007387 */ /* 0x000fe80000100a00 */
[----:B------:R-:W-:Y:S04]  /*39980*/  STL.64 [R1+0x1418], R182 ;  /* 0x001418b601007387 */ /* 0x000fe80000100a00 */
[----:B------:R-:W3:Y:S04]  /*39990*/  LDL.64 R156, [R1+0x1d8] ;  /* 0x0001d800019c7983 */ /* 0x000ee80000100a00 */
[----:B------:R1:W-:Y:S01]  /*399a0*/  STL.64 [R1+0x1430], R2 ;  /* 0x0014300201007387 */ /* 0x0003e20000100a00 */
[----:B------:R-:W-:-:S03]  /*399b0*/  IMAD.WIDE R178, R5, 0x4, R150 ;  /* 0x0000000405b27825 */ /* 0x000fc600078e0296 */
[----:B------:R-:W-:Y:S01]  /*399c0*/  STL.64 [R1+0x1420], R184 ;  /* 0x001420b801007387 */ /* 0x000fe20000100a00 */
[----:B------:R-:W-:-:S03]  /*399d0*/  IMAD.WIDE R164, R5, 0x4, R148 ;  /* 0x0000000405a47825 */ /* 0x000fc600078e0294 */
[----:B------:R-:W-:Y:S01]  /*399e0*/  STL.64 [R1+0x1428], R186 ;  /* 0x001428ba01007387 */ /* 0x000fe20000100a00 */
[----:B-1----:R-:W-:-:S05]  /*399f0*/  IMAD.WIDE R2, R5, 0x4, R154 ;  /* 0x0000000405027825 */ /* 0x002fca00078e029a */
[----:B------:R-:W-:Y:S04]  /*39a00*/  STL.64 [R1+0x1438], R2 ;  /* 0x0014380201007387 */ /* 0x000fe80000100a00 */
[----:B------:R-:W-:Y:S01]  /*39a10*/  STL.64 [R1+0x1440], R152 ;  /* 0x0014409801007387 */ /* 0x000fe20000100a00 */
[----:B------:R-:W-:-:S03]  /*39a20*/  IMAD.WIDE R166, R5, 0x4, R146 ;  /* 0x0000000405a67825 */ /* 0x000fc600078e0292 */
[----:B------:R1:W-:Y:S01]  /*39a30*/  STL.64 [R1+0x1780], R2 ;  /* 0x0017800201007387 */ /* 0x0003e20000100a00 */
[----:B------:R-:W-:-:S03]  /*39a40*/  IMAD.WIDE R168, R5, 0x4, R144 ;  /* 0x0000000405a87825 */ /* 0x000fc600078e0290 */
[----:B------:R-:W-:Y:S01]  /*39a50*/  STL.64 [R1+0x1448], R178 ;  /* 0x001448b201007387 */ /* 0x000fe20000100a00 */
[----:B------:R-:W-:-:S03]  /*39a60*/  IMAD.WIDE R170, R5, 0x4, R142 ;  /* 0x0000000405aa7825 */ /* 0x000fc600078e028e */
[----:B------:R-:W-:Y:S01]  /*39a70*/  STL.64 [R1+0x1450], R164 ;  /* 0x001450a401007387 */ /* 0x000fe20000100a00 */
[----:B-1----:R-:W-:-:S03]  /*39a80*/  IMAD.WIDE R2, R5, 0x4, R140 ;  /* 0x0000000405027825 */ /* 0x002fc600078e028c */
[----:B------:R-:W3:Y:S04]  /*39a90*/  LDL.64 R246, [R1+0xca0] ;  /* 0x000ca00001f67983 */ /* 0x000ee80000100a00 */
[----:B------:R-:W3:Y:S01]  /*39aa0*/  LDL.64 R248, [R1+0xc60] ;  /* 0x000c600001f87983 */ /* 0x000ee20000100a00 */
[----:B------:R-:W-:-:S03]  /*39ab0*/  IMAD.WIDE R142, R5, 0x4, R138 ;  /* 0x00000004058e7825 */ /* 0x000fc600078e028a */
[----:B------:R-:W-:Y:S01]  /*39ac0*/  STL.64 [R1+0x1470], R2 ;  /* 0x0014700201007387 */ /* 0x000fe20000100a00 */
[----:B------:R-:W-:-:S03]  /*39ad0*/  IMAD.WIDE R144, R5, 0x4, R136 ;  /* 0x0000000405907825 */ /* 0x000fc600078e0288 */
        /* <DEDUP_REMOVED lines=10> */
[----:B------:R-:W-:Y:S01]  /*39b80*/  STL.64 [R1+0x1458], R166 ;  /* 0x001458a601007387 */ /* 0x000fe20000100a00 */
[----:B------:R-:W-:-:S03]  /*39b90*/  IMAD.WIDE R162, R5, 0x4, R134 ;  /* 0x0000000405a27825 */ /* 0x000fc600078e0286 */
[----:B------:R-:W-:Y:S04]  /*39ba0*/  STL.64 [R1+0x1460], R168 ;  /* 0x001460a801007387 */ /* 0x000fe80000100a00 */
[----:B------:R-:W3:Y:S04]  /*39bb0*/  LDL.64 R138, [R1+0x20] ;  /* 0x00002000018a7983 */ /* 0x000ee80000100a00 */
[----:B------:R-:W-:Y:S01]  /*39bc0*/  STL.64 [R1+0x1468], R170 ;  /* 0x001468aa01007387 */ /* 0x000fe20000100a00 */
[----:B------:R-:W-:-:S03]  /*39bd0*/  IMAD.WIDE R128, R5, 0x4, R128 ;  /* 0x0000000405807825 */ /* 0x000fc600078e0280 */
[----:B------:R-:W3:Y:S04]  /*39be0*/  LDL.64 R136, [R1+0x120] ;  /* 0x0001200001887983 */ /* 0x000ee80000100a00 */
[----:B------:R-:W-:Y:S01]  /*39bf0*/  STL.64 [R1+0x1478], R142 ;  /* 0x0014788e01007387 */ /* 0x000fe20000100a00 */
[----:B------:R-:W-:-:S03]  /*39c00*/  IMAD.WIDE R120, R5, 0x4, R120 ;  /* 0x0000000405787825 */ /* 0x000fc600078e0278 */
[----:B------:R1:W-:Y:S01]  /*39c10*/  STL.64 [R1+0x1788], R142 ;  /* 0x0017888e01007387 */ /* 0x0003e20000100a00 */
[----:B------:R-:W-:-:S03]  /*39c20*/  IMAD.WIDE R122, R5, 0x4, R122 ;  /* 0x00000004057a7825 */ /* 0x000fc600078e027a */
[----:B------:R2:W-:Y:S01]  /*39c30*/  STL.64 [R1+0x1480], R144 ;  /* 0x0014809001007387 */ /* 0x0005e20000100a00 */
[----:B------:R-:W-:-:S03]  /*39c40*/  IMAD.WIDE R118, R5, 0x4, R118 ;  /* 0x0000000405767825 */ /* 0x000fc600078e0276 */
[----:B------:R-:W3:Y:S01]  /*39c50*/  LDL.64 R134, [R1+0x28] ;  /* 0x0000280001867983 */ /* 0x000ee20000100a00 */
[----:B-1----:R-:W-:-:S03]  /*39c60*/  IMAD.WIDE R142, R5, 0x4, R124 ;  /* 0x00000004058e7825 */ /* 0x002fc600078e027c */
[----:B------:R-:W-:Y:S04]  /*39c70*/  STL.64 [R1+0x1488], R162 ;  /* 0x001488a201007387 */ /* 0x000fe80000100a00 */
[----:B------:R-:W-:Y:S01]  /*39c80*/  STL.64 [R1+0x1490], R132 ;  /* 0x0014908401007387 */ /* 0x000fe20000100a00 */
[----:B------:R-:W-:-:S03]  /*39c90*/  IMAD.WIDE R116, R5, 0x4, R116 ;  /* 0x0000000405747825 */ /* 0x000fc600078e0274 */
        /* <DEDUP_REMOVED lines=14> */
[----:B------:R-:W-:Y:S04]  /*39d80*/  STL.64 [R1+0x14d0], R114 ;  /* 0x0014d07201007387 */ /* 0x000fe80000100a00 */
[----:B------:R-:W-:Y:S04]  /*39d90*/  STL.64 [R1+0x14d8], R112 ;  /* 0x0014d87001007387 */ /* 0x000fe80000100a00 */
[----:B------:R-:W-:Y:S04]  /*39da0*/  STL.64 [R1+0x14e0], R110 ;  /* 0x0014e06e01007387 */ /* 0x000fe80000100a00 */
[----:B------:R-:W-:Y:S01]  /*39db0*/  STL.64 [R1+0x14e8], R2 ;  /* 0x0014e80201007387 */ /* 0x000fe20000100a00 */
[----:B------:R-:W-:-:S03]  /*39dc0*/  IMAD.WIDE R148, R5, 0x4, R100 ;  /* 0x0000000405947825 */ /* 0x000fc600078e0264 */
[----:B------:R1:W-:Y:S04]  /*39dd0*/  STL.64 [R1+0x14f8], R104 ;  /* 0x0014f86801007387 */ /* 0x0003e80000100a00 */
[----:B------:R-:W3:Y:S04]  /*39de0*/  LDL.64 R102, [R1+0xa0] ;  /* 0x0000a00001667983 */ /* 0x000ee80000100a00 */
[----:B------:R-:W-:Y:S04]  /*39df0*/  STL.64 [R1+0x14f0], R106 ;  /* 0x0014f06a01007387 */ /* 0x000fe80000100a00 */
[----:B------:R-:W-:Y:S04]  /*39e00*/  STL.64 [R1+0x1500], R146 ;  /* 0x0015009201007387 */ /* 0x000fe80000100a00 */
[----:B------:R-:W3:Y:S01]  /*39e10*/  LDL.64 R100, [R1+0x30] ;  /* 0x0000300001647983 */ /* 0x000ee20000100a00 */
[----:B------:R-:W-:-:S04]  /*39e20*/  IMAD.WIDE R98, R5, 0x4, R98 ;  /* 0x0000000405627825 */ /* 0x000fc800078e0262 */
[C---:B------:R-:W-:Y:S01]  /*39e30*/  IMAD.WIDE R96, R5.reuse, 0x4, R96 ;  /* 0x0000000405607825 */ /* 0x040fe200078e0260 */
[----:B------:R-:W-:Y:S03]  /*39e40*/  STL.64 [R1+0x1508], R148 ;  /* 0x0015089401007387 */ /* 0x000fe60000100a00 */
        /* <DEDUP_REMOVED lines=42> */
[C---:B--2---:R-:W-:Y:S01]  /*3a0f0*/  IMAD.WIDE R52, R5.reuse, 0x4, R52 ;  /* 0x0000000405347825 */ /* 0x044fe200078e0234 */
        /* <DEDUP_REMOVED lines=30> */
[----:B------:R2:W-:Y:S03]  /*3a2e0*/  STL.64 [R1+0x1638], R24 ;  /* 0x0016381801007387 */ /* 0x0005e60000100a00 */
[C---:B------:R-:W-:Y:S01]  /*3a2f0*/  IMAD.WIDE R20, R5.reuse, 0x4, R20 ;  /* 0x0000000405147825 */ /* 0x040fe200078e0214 */
[----:B------:R1:W-:Y:S03]  /*3a300*/  STL.64 [R1+0x1630], R8 ;  /* 0x0016300801007387 */ /* 0x0003e60000100a00 */
[C---:B------:R-:W-:Y:S01]  /*3a310*/  IMAD.WIDE R18, R5.reuse, 0x4, R18 ;  /* 0x0000000405127825 */ /* 0x040fe200078e0212 */
[----:B------:R1:W-:Y:S03]  /*3a320*/  STL.64 [R1+0x1640], R22 ;  /* 0x0016401601007387 */ /* 0x0003e60000100a00 */
[C---:B------:R-:W-:Y:S01]  /*3a330*/  IMAD.WIDE R16, R5.reuse, 0x4, R16 ;  /* 0x0000000405107825 */ /* 0x040fe200078e0210 */
[----:B------:R1:W-:Y:S03]  /*3a340*/  STL.64 [R1+0x1648], R20 ;  /* 0x0016481401007387 */ /* 0x0003e60000100a00 */
[C---:B----4-:R-:W-:Y:S01]  /*3a350*/  IMAD.WIDE R14, R5.reuse, 0x4, R14 ;  /* 0x00000004050e7825 */ /* 0x050fe200078e020e */
[----:B------:R4:W-:Y:S03]  /*3a360*/  STL.64 [R1+0x1650], R18 ;  /* 0x0016501201007387 */ /* 0x0009e60000100a00 */
[C---:B------:R-:W-:Y:S01]  /*3a370*/  IMAD.WIDE R12, R5.reuse, 0x4, R12 ;  /* 0x00000004050c7825 */ /* 0x040fe200078e020c */
[----:B------:R4:W-:Y:S03]  /*3a380*/  STL.64 [R1+0x1658], R16 ;  /* 0x0016581001007387 */ /* 0x0009e60000100a00 */
[C---:B------:R-:W-:Y:S01]  /*3a390*/  IMAD.WIDE R6, R5.reuse, 0x4, R238 ;  /* 0x0000000405067825 */ /* 0x040fe200078e02ee */
[----:B------:R4:W-:Y:S04]  /*3a3a0*/  STL.64 [R1+0x1660], R14 ;  /* 0x0016600e01007387 */ /* 0x0009e80000100a00 */
[----:B------:R4:W-:Y:S04]  /*3a3b0*/  STL.64 [R1+0x1670], R12 ;  /* 0x0016700c01007387 */ /* 0x0009e80000100a00 */
[----:B------:R4:W-:Y:S04]  /*3a3c0*/  STL.64 [R1+0x1668], R6 ;  /* 0x0016680601007387 */ /* 0x0009e80000100a00 */
[----:B------:R-:W2:Y:S04]  /*3a3d0*/  LDL.64 R124, [R1+0x9a0] ;  /* 0x0009a000017c7983 */ /* 0x000ea80000100a00 */
        /* <DEDUP_REMOVED lines=10> */
[----:B---3--:R-:W-:Y:S04]  /*3a480*/  LDGSTS.E [R243+-0x74000], desc[UR6][R100.64], P6 ;  /* 0x8c00000064f37fae */ /* 0x008fe8000b1a1006 */
[----:B------:R-:W-:Y:S04]  /*3a490*/  LDGSTS.E [R243+-0x73ff8], desc[UR6][R102.64], P3 ;  /* 0x8c00800066f37fae */ /* 0x000fe800099a1006 */
[----:B------:R-:W-:Y:S04]  /*3a4a0*/  LDGSTS.E [R243+-0x72000], desc[UR6][R134.64], P1 ;  /* 0x8e00000086f37fae */ /* 0x000fe800089a1006 */
[----:B------:R-:W-:Y:S04]  /*3a4b0*/  LDGSTS.E [R243+-0x71ff8], desc[UR6][R136.64], P4 ;  /* 0x8e00800088f37fae */ /* 0x000fe8000a1a1006 */
[----:B------:R-:W0:Y:S04]  /*3a4c0*/  LDGDEPBAR ;  /* 0x00000000000079af */ /* 0x000e280000000000 */
        /* <DEDUP_REMOVED lines=14> */
[----:B------:R-:W-:Y:S04]  /*3a5b0*/  LDGSTS.E [R251+0x43400], desc[UR6][R232.64], P2 ;  /* 0x43400000e8fb7fae */ /* 0x000fe800091a1006 */
[----:B------:R-:W3:Y:S04]  /*3a5c0*/  LDL.64 R248, [R1+0x820] ;  /* 0x0008200001f87983 */ /* 0x000ee80000100a00 */
[----:B------:R-:W-:Y:S04]  /*3a5d0*/  LDGSTS.E [R251+0x43800], desc[UR6][R230.64], P2 ;  /* 0x43800000e6fb7fae */ /* 0x000fe800091a1006 */
[----:B------:R-:W-:Y:S04]  /*3a5e0*/  LDGSTS.E [R251+0x43c00], desc[UR6][R206.64], P2 ;  /* 0x43c00000cefb7fae */ /* 0x000fe800091a1006 */
[----:B------:R-:W3:Y:S04]  /*3a5f0*/  LDL.64 R234, [R1+0x7e0] ;  /* 0x0007e00001ea7983 */ /* 0x000ee80000100a00 */
[----:B------:R-:W-:Y:S04]  /*3a600*/  LDGSTS.E [R251+0x44000], desc[UR6][R224.64], P2 ;  /* 0x44000000e0fb7fae */ /* 0x000fe800091a1006 */
[----:B------:R-:W3:Y:S04]  /*3a610*/  LDL.64 R232, [R1+0x7a0] ;  /* 0x0007a00001e87983 */ /* 0x000ee80000100a00 */
[----:B------:R-:W-:Y:S04]  /*3a620*/  LDGSTS.E [R251+0x44400], desc[UR6][R222.64], P2 ;  /* 0x44400000defb7fae */ /* 0x000fe800091a1006 */
[----:B------:R-:W3:Y:S04]  /*3a630*/  LDL.64 R230, [R1+0x760] ;  /* 0x0007600001e67983 */ /* 0x000ee80000100a00 */
[----:B------:R-:W-:Y:S04]  /*3a640*/  LDGSTS.E [R251+0x44800], desc[UR6][R244.64], P2 ;  /* 0x44800000f4fb7fae */ /* 0x000fe800091a1006 */
        /* <DEDUP_REMOVED lines=8> */
[----:B--2---:R-:W-:Y:S04]  /*3a6d0*/  LDGSTS.E [R251+0x44c00], desc[UR6][R124.64], P2 ;  /* 0x44c000007cfb7fae */ /* 0x004fe800091a1006 */
[----:B----4-:R-:W-:Y:S04]  /*3a6e0*/  LDGSTS.E [R251+0x45000], desc[UR6][R150.64], P2 ;  /* 0x4500000096fb7fae */ /* 0x010fe800091a1006 */
[----:B------:R-:W-:Y:S04]  /*3a6f0*/  LDGSTS.E [R251+0x45400], desc[UR6][R154.64], P2 ;  /* 0x454000009afb7fae */ /* 0x000fe800091a1006 */
[----:B------:R-:W-:Y:S04]  /*3a700*/  LDGSTS.E [R251+0x45800], desc[UR6][R160.64], P2 ;  /* 0x45800000a0fb7fae */ /* 0x000fe800091a1006 */
[----:B------:R-:W-:Y:S04]  /*3a710*/  LDGSTS.E [R251+0x45c00], desc[UR6][R228.64], P2 ;  /* 0x45c00000e4fb7fae */ /* 0x000fe800091a1006 */
[----:B------:R-:W2:Y:S04]  /*3a720*/  LDL.64 R124, [R1+0x1140] ;  /* 0x00114000017c7983 */ /* 0x000ea80000100a00 */
[----:B------:R-:W4:Y:S04]  /*3a730*/  LDL.64 R150, [R1+0x1180] ;  /* 0x0011800001967983 */ /* 0x000f280000100a00 */
[----:B------:R-:W4:Y:S04]  /*3a740*/  LDL.64 R154, [R1+0x11c0] ;  /* 0x0011c000019a7983 */ /* 0x000f280000100a00 */
[----:B------:R-:W4:Y:S04]  /*3a750*/  LDL.64 R160, [R1+0x1200] ;  /* 0x0012000001a07983 */ /* 0x000f280000100a00 */
[----:B------:R-:W4:Y:S04]  /*3a760*/  LDL.64 R228, [R1+0x1240] ;  /* 0x0012400001e47983 */ /* 0x000f280000100a00 */
[----:B---3--:R-:W-:Y:S04]  /*3a770*/  LDGSTS.E [R251+0x46000], desc[UR6][R246.64], P2 ;  /* 0x46000000f6fb7fae */ /* 0x008fe800091a1006 */
[----:B------:R-:W-:Y:S04]  /*3a780*/  LDGSTS.E [R251+0x46400], desc[UR6][R248.64], P2 ;  /* 0x46400000f8fb7fae */ /* 0x000fe800091a1006 */
[----:B------:R-:W3:Y:S04]  /*3a790*/  LDL.64 R246, [R1+0x1280] ;  /* 0x0012800001f67983 */ /* 0x000ee80000100a00 */
[----:B------:R-:W3:Y:S04]  /*3a7a0*/  LDL.64 R248, [R1+0x12c0] ;  /* 0x0012c00001f87983 */ /* 0x000ee80000100a00 */
[----:B------:R-:W-:Y:S04]  /*3a7b0*/  LDGSTS.E [R251+0x46800], desc[UR6][R234.64], P2 ;  /* 0x46800000eafb7fae */ /* 0x000fe800091a1006 */
[----:B------:R-:W-:Y:S04]  /*3a7c0*/  LDGSTS.E [R251+0x46c00], desc[UR6][R232.64], P2 ;  /* 0x46c00000e8fb7fae */ /* 0x000fe800091a1006 */
[----:B------:R-:W3:Y:S04]  /*3a7d0*/  LDL.LU.64 R234, [R1+0x17e8] ;  /* 0x0017e80001ea7983 */ /* 0x000ee80000300a00 */
[----:B------:R-:W3:Y:S04]  /*3a7e0*/  LDL.LU.64 R232, [R1+0x17e0] ;  /* 0x0017e00001e87983 */ /* 0x000ee80000300a00 */
[----:B------:R-:W-:Y:S04]  /*3a7f0*/  LDGSTS.E [R251+0x47000], desc[UR6][R230.64], P2 ;  /* 0x47000000e6fb7fae */ /* 0x000fe800091a1006 */
[----:B------:R-:W-:Y:S04]  /*3a800*/  LDGSTS.E [R251+0x47400], desc[UR6][R224.64], P2 ;  /* 0x47400000e0fb7fae */ /* 0x000fe800091a1006 */
[----:B------:R-:W-:Y:S04]  /*3a810*/  LDGSTS.E [R251+0x47800], desc[UR6][R244.64], P2 ;  /* 0x47800000f4fb7fae */ /* 0x000fe800091a1006 */
[----:B------:R-:W3:Y:S04]  /*3a820*/  LDL.LU.64 R230, [R1+0x17d8] ;  /* 0x0017d80001e67983 */ /* 0x000ee80000300a00 */
[----:B------:R-:W3:Y:S04]  /*3a830*/  LDL.LU.64 R224, [R1+0x17d0] ;  /* 0x0017d00001e07983 */ /* 0x000ee80000300a00 */
[----:B------:R-:W3:Y:S04]  /*3a840*/  LDL.LU.64 R244, [R1+0x17c8] ;  /* 0x0017c80001f47983 */ /* 0x000ee80000300a00 */
        /* <DEDUP_REMOVED lines=24> */
[----:B---3--:R-:W-:Y:S04]  /*3a9d0*/  LDGSTS.E [R251+0x64000], desc[UR6][R246.64], P2 ;  /* 0x64000000f6fb7fae */ /* 0x008fe800091a1006 */
[----:B------:R-:W-:Y:S04]  /*3a9e0*/  LDGSTS.E [R251+0x64400], desc[UR6][R248.64], P2 ;  /* 0x64400000f8fb7fae */ /* 0x000fe800091a1006 */
[----:B------:R-:W-:Y:S04]  /*3a9f0*/  LDGSTS.E [R251+0x64800], desc[UR6][R244.64], P2 ;  /* 0x64800000f4fb7fae */ /* 0x000fe800091a1006 */
[----:B------:R-:W-:Y:S04]  /*3aa00*/  LDGSTS.E [R251+0x64c00], desc[UR6][R224.64], P2 ;  /* 0x64c00000e0fb7fae */ /* 0x000fe800091a1006 */
[----:B------:R-:W-:Y:S04]  /*3aa10*/  LDGSTS.E [R251+0x65000], desc[UR6][R208.64], P2 ;  /* 0x65000000d0fb7fae */ /* 0x000fe800091a1006 */
[----:B------:R-:W3:Y:S04]  /*3aa20*/  LDL.LU.64 R244, [R1+0x17c0] ;  /* 0x0017c00001f47983 */ /* 0x000ee80000300a00 */
[----:B------:R-:W-:Y:S04]  /*3aa30*/  LDGSTS.E [R251+0x65400], desc[UR6][R192.64], P2 ;  /* 0x65400000c0fb7fae */ /* 0x000fe800091a1006 */
[----:B------:R-:W-:Y:S04]  /*3aa40*/  LDGSTS.E [R251+0x65800], desc[UR6][R176.64], P2 ;  /* 0x65800000b0fb7fae */ /* 0x000fe800091a1006 */
[----:B------:R-:W-:Y:S04]  /*3aa50*/  LDGSTS.E [R251+0x65c00], desc[UR6][R152.64], P2 ;  /* 0x65c0000098fb7fae */ /* 0x000fe800091a1006 */
[----:B------:R-:W4:Y:S04]  /*3aa60*/  LDL.64 R154, [R1+0xc98] ;  /* 0x000c9800019a7983 */ /* 0x000f280000100a00 */
[----:B------:R-:W-:Y:S04]  /*3aa70*/  LDGSTS.E [R251+0x66000], desc[UR6][R144.64], P2 ;  /* 0x6600000090fb7fae */ /* 0x000fe800091a1006 */
[----:B------:R-:W-:Y:S04]  /*3aa80*/  LDGSTS.E [R251+0x66400], desc[UR6][R120.64], P2 ;  /* 0x6640000078fb7fae */ /* 0x000fe800091a1006 */
[----:B------:R-:W4:Y:S04]  /*3aa90*/  LDL.64 R90, [R1+0xc58] ;  /* 0x000c5800015a7983 */ /* 0x000f280000100a00 */
[----:B------:R-:W-:Y:S04]  /*3aaa0*/  LDGSTS.E [R251+0x66800], desc[UR6][R104.64], P2 ;  /* 0x6680000068fb7fae */ /* 0x000fe800091a1006 */
[----:B------:R-:W4:Y:S04]  /*3aab0*/  LDL.64 R92, [R1+0xc18] ;  /* 0x000c1800015c7983 */ /* 0x000f280000100a00 */
[----:B------:R-:W4:Y:S04]  /*3aac0*/  LDL.64 R144, [R1+0xb98] ;  /* 0x000b980001907983 */ /* 0x000f280000100a00 */
[----:B-1----:R-:W4:Y:S04]  /*3aad0*/  LDL.64 R104, [R1+0xbd8] ;  /* 0x000bd80001687983 */ /* 0x002f280000100a00 */
[----:B------:R-:W4:Y:S04]  /*3aae0*/  LDL.64 R160, [R1+0xb58] ;  /* 0x000b580001a07983 */ /* 0x000f280000100a00 */
[----:B------:R-:W4:Y:S04]  /*3aaf0*/  LDL.64 R176, [R1+0xb18] ;  /* 0x000b180001b07983 */ /* 0x000f280000100a00 */
[----:B------:R-:W4:Y:S04]  /*3ab00*/  LDL.64 R192, [R1+0xad8] ;  /* 0x000ad80001c07983 */ /* 0x000f280000100a00 */
[----:B------:R-:W4:Y:S04]  /*3ab10*/  LDL.64 R228, [R1+0xa98] ;  /* 0x000a980001e47983 */ /* 0x000f280000100a00 */
[----:B------:R-:W4:Y:S04]  /*3ab20*/  LDL.64 R246, [R1+0xa58] ;  /* 0x000a580001f67983 */ /* 0x000f280000100a00 */
[----:B------:R-:W4:Y:S04]  /*3ab30*/  LDL.64 R208, [R1+0xa18] ;  /* 0x000a180001d07983 */ /* 0x000f280000100a00 */
[----:B------:R-:W4:Y:S04]  /*3ab40*/  LDL.64 R248, [R1+0x9d8] ;  /* 0x0009d80001f87983 */ /* 0x000f280000100a00 */
[----:B------:R-:W-:Y:S04]  /*3ab50*/  LDGSTS.E [R251+0x66c00], desc[UR6][R88.64], P2 ;  /* 0x66c0000058fb7fae */ /* 0x000fe800091a1006 */
[----:B------:R-:W-:Y:S04]  /*3ab60*/  LDGSTS.E [R251+0x67000], desc[UR6][R72.64], P2 ;  /* 0x6700000048fb7fae */ /* 0x000fe800091a1006 */
[----:B------:R-:W-:Y:S04]  /*3ab70*/  LDGSTS.E [R251+0x67400], desc[UR6][R56.64], P2 ;  /* 0x6740000038fb7fae */ /* 0x000fe800091a1006 */
[----:B------:R-:W-:Y:S04]  /*3ab80*/  LDGSTS.E [R251+0x67800], desc[UR6][R40.64], P2 ;  /* 0x6780000028fb7fae */ /* 0x000fe800091a1006 */
        /* <DEDUP_REMOVED lines=14> */
[----:B---3--:R-:W-:Y:S04]  /*3ac70*/  LDGSTS.E [R244+0x40080], desc[UR6][R140.64], P2 ;  /* 0x400800008cf47fae */ /* 0x008fe800091a1006 */
[----:B------:R-:W-:Y:S04]  /*3ac80*/  LDGSTS.E [R244+0x40480], desc[UR6][R158.64], P2 ;  /* 0x404800009ef47fae */ /* 0x000fe800091a1006 */
[----:B------:R-:W-:Y:S04]  /*3ac90*/  LDGSTS.E [R244+0x40880], desc[UR6][R174.64], P2 ;  /* 0x40880000aef47fae */ /* 0x000fe800091a1006 */
[----:B------:R-:W-:Y:S04]  /*3aca0*/  LDGSTS.E [R244+0x40c80], desc[UR6][R190.64], P2 ;  /* 0x40c80000bef47fae */ /* 0x000fe800091a1006 */
[----:B------:R-:W-:Y:S04]  /*3acb0*/  LDGSTS.E [R244+0x41080], desc[UR6][R206.64], P2 ;  /* 0x41080000cef47fae */ /* 0x000fe800091a1006 */
[----:B------:R-:W-:Y:S04]  /*3acc0*/  LDGSTS.E [R244+0x41480], desc[UR6][R222.64], P2 ;  /* 0x41480000def47fae */ /* 0x000fe800091a1006 */
[----:B--2---:R-:W-:Y:S04]  /*3acd0*/  LDGSTS.E [R244+0x41880], desc[UR6][R238.64], P2 ;  /* 0x41880000eef47fae */ /* 0x004fe800091a1006 */
[----:B----4-:R-:W-:Y:S04]  /*3ace0*/  LDGSTS.E [R244+0x41c80], desc[UR6][R154.64], P2 ;  /* 0x41c800009af47fae */ /* 0x010fe800091a1006 */
[----:B------:R-:W-:Y:S04]  /*3acf0*/  LDGSTS.E [R244+0x42080], desc[UR6][R90.64], P2 ;  /* 0x420800005af47fae */ /* 0x000fe800091a1006 */
[----:B------:R-:W-:Y:S04]  /*3ad00*/  LDGSTS.E [R244+0x42480], desc[UR6][R92.64], P2 ;  /* 0x424800005cf47fae */ /* 0x000fe800091a1006 */
[----:B------:R-:W2:Y:S04]  /*3ad10*/  LDL.64 R154, [R1+0x818] ;  /* 0x00081800019a7983 */ /* 0x000ea80000100a00 */
        /* <DEDUP_REMOVED lines=10> */
[----:B------:R-:W-:Y:S04]  /*3adc0*/  LDGSTS.E [R244+0x44880], desc[UR6][R248.64], P2 ;  /* 0x44880000f8f47fae */ /* 0x000fe800091a1006 */
[----:B------:R-:W4:Y:S04]  /*3add0*/  LDL.64 R144, [R1+0xe60] ;  /* 0x000e600001907983 */ /* 0x000f280000100a00 */
        /* <DEDUP_REMOVED lines=19> */
[----:B------:R-:W4:Y:S04]  /*3af10*/  LDL.64 R152, [R1+0x12c8] ;  /* 0x0012c80001987983 */ /* 0x000f280000100a00 */
[----:B--2---:R-:W-:Y:S04]  /*3af20*/  LDGSTS.E [R244+0x46480], desc[UR6][R154.64], P2 ;  /* 0x464800009af47fae */ /* 0x004fe800091a1006 */
[----:B------:R-:W2:Y:S04]  /*3af30*/  LDL.64 R154, [R1+0x1308] ;  /* 0x00130800019a7983 */ /* 0x000ea80000100a00 */
[----:B---3--:R-:W-:Y:S04]  /*3af40*/  LDGSTS.E [R244+0x46880], desc[UR6][R228.64], P2 ;  /* 0x46880000e4f47fae */ /* 0x008fe800091a1006 */
[----:B----4-:R-:W-:Y:S04]  /*3af50*/  LDGSTS.E [R244+0x46c80], desc[UR6][R246.64], P2 ;  /* 0x46c80000f6f47fae */ /* 0x010fe800091a1006 */
[----:B------:R-:W3:Y:S04]  /*3af60*/  LDL.LU.64 R228, [R1+0x17b8] ;  /* 0x0017b80001e47983 */ /* 0x000ee80000300a00 */
[----:B------:R-:W4:Y:S04]  /*3af70*/  LDL.LU.64 R246, [R1+0x17b0] ;  /* 0x0017b00001f67983 */ /* 0x000f280000300a00 */
        /* <DEDUP_REMOVED lines=18> */
[----:B------:R-:W3:Y:S04]  /*3b0a0*/  LDL.LU.64 R248, [R1+0x17a8] ;  /* 0x0017a80001f87983 */ /* 0x000ee80000300a00 */
        /* <DEDUP_REMOVED lines=10> */
[----:B--2---:R-:W-:Y:S04]  /*3b150*/  LDGSTS.E [R244+0x64880], desc[UR6][R154.64], P2 ;  /* 0x648800009af47fae */ /* 0x004fe800091a1006 */
[----:B----4-:R-:W-:Y:S04]  /*3b160*/  LDGSTS.E [R244+0x64c80], desc[UR6][R246.64], P2 ;  /* 0x64c80000f6f47fae */ /* 0x010fe800091a1006 */
[----:B------:R-:W-:Y:S04]  /*3b170*/  LDGSTS.E [R244+0x65080], desc[UR6][R226.64], P2 ;  /* 0x65080000e2f47fae */ /* 0x000fe800091a1006 */
[----:B------:R-:W-:Y:S04]  /*3b180*/  LDGSTS.E [R244+0x65480], desc[UR6][R210.64], P2 ;  /* 0x65480000d2f47fae */ /* 0x000fe800091a1006 */
[----:B------:R-:W2:Y:S04]  /*3b190*/  LDL.LU.64 R246, [R1+0x17a0] ;  /* 0x0017a00001f67983 */ /* 0x000ea80000300a00 */
[----:B------:R-:W4:Y:S04]  /*3b1a0*/  LDL.64 R150, [R1+0xcd0] ;  /* 0x000cd00001967983 */ /* 0x000f280000100a00 */
[----:B------:R-:W2:Y:S04]  /*3b1b0*/  LDL.64 R152, [R1+0xc90] ;  /* 0x000c900001987983 */ /* 0x000ea80000100a00 */
[----:B------:R-:W2:Y:S04]  /*3b1c0*/  LDL.64 R154, [R1+0xc50] ;  /* 0x000c5000019a7983 */ /* 0x000ea80000100a00 */
[----:B------:R-:W-:Y:S04]  /*3b1d0*/  LDGSTS.E [R244+0x65880], desc[UR6][R194.64], P2 ;  /* 0x65880000c2f47fae */ /* 0x000fe800091a1006 */
[----:B------:R-:W-:Y:S04]  /*3b1e0*/  LDGSTS.E [R244+0x65c80], desc[UR6][R178.64], P2 ;  /* 0x65c80000b2f47fae */ /* 0x000fe800091a1006 */
[----:B------:R-:W2:Y:S04]  /*3b1f0*/  LDL.64 R88, [R1+0xc10] ;  /* 0x000c100001587983 */ /* 0x000ea80000100a00 */
[----:B------:R-:W-:Y:S04]  /*3b200*/  LDGSTS.E [R244+0x66080], desc[UR6][R162.64], P2 ;  /* 0x66080000a2f47fae */ /* 0x000fe800091a1006 */
[----:B------:R-:W2:Y:S04]  /*3b210*/  LDL.64 R90, [R1+0xbd0] ;  /* 0x000bd000015a7983 */ /* 0x000ea80000100a00 */
[----:B------:R-:W-:Y:S04]  /*3b220*/  LDGSTS.E [R244+0x66480], desc[UR6][R118.64], P2 ;  /* 0x6648000076f47fae */ /* 0x000fe800091a1006 */
[----:B------:R-:W2:Y:S04]  /*3b230*/  LDL.64 R92, [R1+0xb90] ;  /* 0x000b9000015c7983 */ /* 0x000ea80000100a00 */
[----:B------:R-:W-:Y:S04]  /*3b240*/  LDGSTS.E [R244+0x66880], desc[UR6][R146.64], P2 ;  /* 0x6688000092f47fae */ /* 0x000fe800091a1006 */
[----:B------:R-:W2:Y:S04]  /*3b250*/  LDL.64 R104, [R1+0xb50] ;  /* 0x000b500001687983 */ /* 0x000ea80000100a00 */
[----:B------:R-:W2:Y:S04]  /*3b260*/  LDL.64 R162, [R1+0xad0] ;  /* 0x000ad00001a27983 */ /* 0x000ea80000100a00 */
[----:B------:R-:W2:Y:S04]  /*3b270*/  LDL.64 R146, [R1+0xb10] ;  /* 0x000b100001927983 */ /* 0x000ea80000100a00 */
        /* <DEDUP_REMOVED lines=9> */
[----:B---3--:R-:W-:Y:S04]  /*3b310*/  LDGSTS.E [R245+0x40100], desc[UR6][R144.64], P2 ;  /* 0x4010000090f57fae */ /* 0x008fe800091a1006 */
[----:B------:R-:W-:Y:S04]  /*3b320*/  LDGSTS.E [R245+0x40500], desc[UR6][R160.64], P2 ;  /* 0x40500000a0f57fae */ /* 0x000fe800091a1006 */
[----:B------:R-:W-:Y:S04]  /*3b330*/  LDGSTS.E [R245+0x40900], desc[UR6][R176.64], P2 ;  /* 0x40900000b0f57fae */ /* 0x000fe800091a1006 */
        /* <DEDUP_REMOVED lines=15> */
[----:B----4-:R-:W-:Y:S04]  /*3b430*/  LDGSTS.E [R245+0x41900], desc[UR6][R150.64], P2 ;  /* 0x4190000096f57fae */ /* 0x010fe800091a1006 */
[----:B--2---:R-:W-:Y:S04]  /*3b440*/  LDGSTS.E [R245+0x41d00], desc[UR6][R152.64], P2 ;  /* 0x41d0000098f57fae */ /* 0x004fe800091a1006 */
[----:B------:R-:W-:Y:S04]  /*3b450*/  LDGSTS.E [R245+0x42100], desc[UR6][R154.64], P2 ;  /* 0x421000009af57fae */ /* 0x000fe800091a1006 */
[----:B------:R-:W2:Y:S04]  /*3b460*/  LDL.64 R150, [R1+0x890] ;  /* 0x0008900001967983 */ /* 0x000ea80000100a00 */
[----:B------:R-:W4:Y:S04]  /*3b470*/  LDL.64 R152, [R1+0x850] ;  /* 0x0008500001987983 */ /* 0x000f280000100a00 */
[----:B------:R-:W4:Y:S04]  /*3b480*/  LDL.64 R154, [R1+0x810] ;  /* 0x00081000019a7983 */ /* 0x000f280000100a00 */
[----:B------:R-:W-:Y:S04]  /*3b490*/  LDGSTS.E [R245+0x42500], desc[UR6][R88.64], P2 ;  /* 0x4250000058f57fae */ /* 0x000fe800091a1006 */
[----:B------:R-:W-:Y:S04]  /*3b4a0*/  LDGSTS.E [R245+0x42900], desc[UR6][R90.64], P2 ;  /* 0x429000005af57fae */ /* 0x000fe800091a1006 */
[----:B------:R-:W-:Y:S04]  /*3b4b0*/  LDGSTS.E [R245+0x42d00], desc[UR6][R92.64], P2 ;  /* 0x42d000005cf57fae */ /* 0x000fe800091a1006 */
[----:B------:R-:W4:Y:S04]  /*3b4c0*/  LDL.64 R88, [R1+0xe68] ;  /* 0x000e680001587983 */ /* 0x000f280000100a00 */
[----:B------:R-:W-:Y:S04]  /*3b4d0*/  LDGSTS.E [R245+0x43100], desc[UR6][R104.64], P2 ;  /* 0x4310000068f57fae */ /* 0x000fe800091a1006 */
[----:B------:R-:W4:Y:S04]  /*3b4e0*/  LDL.64 R90, [R1+0x1090] ;  /* 0x00109000015a7983 */ /* 0x000f280000100a00 */
[----:B------:R-:W-:Y:S04]  /*3b4f0*/  LDGSTS.E [R245+0x43500], desc[UR6][R146.64], P2 ;  /* 0x4350000092f57fae */ /* 0x000fe800091a1006 */
[----:B------:R-:W-:Y:S04]  /*3b500*/  LDGSTS.E [R245+0x43900], desc[UR6][R162.64], P2 ;  /* 0x43900000a2f57fae */ /* 0x000fe800091a1006 */
[----:B------:R-:W-:Y:S04]  /*3b510*/  LDGSTS.E [R245+0x43d00], desc[UR6][R178.64], P2 ;  /* 0x43d00000b2f57fae */ /* 0x000fe800091a1006 */
        /* <DEDUP_REMOVED lines=10> */
[----:B------:R-:W4:Y:S04]  /*3b5c0*/  LDL.64 R104, [R1+0x1110] ;  /* 0x0011100001687983 */ /* 0x000f280000100a00 */
[----:B---3--:R-:W-:Y:S04]  /*3b5d0*/  LDGSTS.E [R245+0x44d00], desc[UR6][R108.64], P2 ;  /* 0x44d000006cf57fae */ /* 0x008fe800091a1006 */
[----:B------:R-:W-:Y:S04]  /*3b5e0*/  LDGSTS.E [R245+0x45100], desc[UR6][R118.64], P2 ;  /* 0x4510000076f57fae */ /* 0x000fe800091a1006 */
[----:B------:R-:W3:Y:S04]  /*3b5f0*/  LDL.64 R108, [R1+0x1150] ;  /* 0x00115000016c7983 */ /* 0x000ee80000100a00 */
[----:B------:R-:W-:Y:S04]  /*3b600*/  LDGSTS.E [R245+0x45500], desc[UR6][R120.64], P2 ;  /* 0x4550000078f57fae */ /* 0x000fe800091a1006 */
[----:B------:R-:W3:Y:S04]  /*3b610*/  LDL.64 R118, [R1+0x1190] ;  /* 0x0011900001767983 */ /* 0x000ee80000100a00 */
[----:B------:R-:W-:Y:S04]  /*3b620*/  LDGSTS.E [R245+0x45900], desc[UR6][R124.64], P2 ;  /* 0x459000007cf57fae */ /* 0x000fe800091a1006 */
[----:B------:R-:W3:Y:S04]  /*3b630*/  LDL.64 R120, [R1+0x11d0] ;  /* 0x0011d00001787983 */ /* 0x000ee80000100a00 */
[----:B------:R-:W3:Y:S04]  /*3b640*/  LDL.64 R124, [R1+0x1210] ;  /* 0x00121000017c7983 */ /* 0x000ee80000100a00 */
[----:B--2---:R-:W-:Y:S04]  /*3b650*/  LDGSTS.E [R245+0x45d00], desc[UR6][R150.64], P2 ;  /* 0x45d0000096f57fae */ /* 0x004fe800091a1006 */
[----:B----4-:R-:W-:Y:S04]  /*3b660*/  LDGSTS.E [R245+0x46100], desc[UR6][R152.64], P2 ;  /* 0x4610000098f57fae */ /* 0x010fe800091a1006 */
[----:B------:R-:W-:Y:S04]  /*3b670*/  LDGSTS.E [R245+0x46500], desc[UR6][R154.64], P2 ;  /* 0x465000009af57fae */ /* 0x000fe800091a1006 */
[----:B------:R-:W2:Y:S04]  /*3b680*/  LDL.64 R150, [R1+0x1250] ;  /* 0x0012500001967983 */ /* 0x000ea80000100a00 */
        /* <DEDUP_REMOVED lines=22> */
[----:B------:R-:W4:Y:S04]  /*3b7f0*/  LDL.64 R194, [R1+0xd88] ;  /* 0x000d880001c27983 */ /* 0x000f280000100a00 */
[----:B---3--:R-:W-:Y:S04]  /*3b800*/  LDGSTS.E [R245+0x62d00], desc[UR6][R108.64], P2 ;  /* 0x62d000006cf57fae */ /* 0x008fe800091a1006 */
[----:B------:R-:W3:Y:S04]  /*3b810*/  LDL.64 R210, [R1+0xd48] ;  /* 0x000d480001d27983 */ /* 0x000ee80000100a00 */
[----:B------:R-:W-:Y:S04]  /*3b820*/  LDGSTS.E [R245+0x63100], desc[UR6][R118.64], P2 ;  /* 0x6310000076f57fae */ /* 0x000fe800091a1006 */
[----:B------:R-:W3:Y:S04]  /*3b830*/  LDL.64 R226, [R1+0xd08] ;  /* 0x000d080001e27983 */ /* 0x000ee80000100a00 */
[----:B------:R-:W-:Y:S04]  /*3b840*/  LDGSTS.E [R245+0x63500], desc[UR6][R120.64], P2 ;  /* 0x6350000078f57fae */ /* 0x000fe800091a1006 */
[----:B------:R-:W-:Y:S04]  /*3b850*/  LDGSTS.E [R245+0x63900], desc[UR6][R124.64], P2 ;  /* 0x639000007cf57fae */ /* 0x000fe800091a1006 */
[----:B--2---:R-:W-:Y:S04]  /*3b860*/  LDGSTS.E [R245+0x63d00], desc[UR6][R150.64], P2 ;  /* 0x63d0000096f57fae */ /* 0x004fe800091a1006 */
[----:B----4-:R-:W-:Y:S04]  /*3b870*/  LDGSTS.E [R245+0x64100], desc[UR6][R152.64], P2 ;  /* 0x6410000098f57fae */ /* 0x010fe800091a1006 */
[----:B------:R-:W-:Y:S04]  /*3b880*/  LDGSTS.E [R245+0x64500], desc[UR6][R154.64], P2 ;  /* 0x645000009af57fae */ /* 0x000fe800091a1006 */
[----:B------:R-:W-:Y:S04]  /*3b890*/  LDGSTS.E [R245+0x64900], desc[UR6][R246.64], P2 ;  /* 0x64900000f6f57fae */ /* 0x000fe800091a1006 */
[----:B------:R-:W-:Y:S04]  /*3b8a0*/  LDGSTS.E [R245+0x64d00], desc[UR6][R228.64], P2 ;  /* 0x64d00000e4f57fae */ /* 0x000fe800091a1006 */
[----:B------:R-:W-:Y:S04]  /*3b8b0*/  LDGSTS.E [R245+0x65100], desc[UR6][R212.64], P2 ;  /* 0x65100000d4f57fae */ /* 0x000fe800091a1006 */
[----:B------:R-:W2:Y:S04]  /*3b8c0*/  LDL.LU.64 R246, [R1+0x1798] ;  /* 0x0017980001f67983 */ /* 0x000ea80000300a00 */
[----:B------:R-:W4:Y:S04]  /*3b8d0*/  LDL.64 R152, [R1+0xc88] ;  /* 0x000c880001987983 */ /* 0x000f280000100a00 */
[----:B------:R-:W3:Y:S04]  /*3b8e0*/  LDL.64 R154, [R1+0xc48] ;  /* 0x000c4800019a7983 */ /* 0x000ee80000100a00 */
        /* <DEDUP_REMOVED lines=35> */
[----:B------:R-:W-:Y:S04]  /*3bb20*/  LDGSTS.E [R246+0x40580], desc[UR6][R162.64], P2 ;  /* 0x40580000a2f67fae */ /* 0x000fe800091a1006 */
[----:B------:R-:W-:Y:S04]  /*3bb30*/  LDGSTS.E [R246+0x40980], desc[UR6][R178.64], P2 ;  /* 0x40980000b2f67fae */ /* 0x000fe800091a1006 */
[----:B------:R-:W-:Y:S04]  /*3bb40*/  LDGSTS.E [R246+0x40d80], desc[UR6][R194.64], P2 ;  /* 0x40d80000c2f67fae */ /* 0x000fe800091a1006 */
[----:B---3--:R-:W-:Y:S04]  /*3bb50*/  LDGSTS.E [R246+0x41180], desc[UR6][R210.64], P2 ;  /* 0x41180000d2f67fae */ /* 0x008fe800091a1006 */
[----:B------:R-:W-:Y:S04]  /*3bb60*/  LDGSTS.E [R246+0x41580], desc[UR6][R226.64], P2 ;  /* 0x41580000e2f67fae */ /* 0x000fe800091a1006 */
[----:B------:R-:W-:Y:S04]  /*3bb70*/  LDGSTS.E [R246+0x41980], desc[UR6][R242.64], P2 ;  /* 0x41980000f2f67fae */ /* 0x000fe800091a1006 */
[----:B----4-:R-:W-:Y:S04]  /*3bb80*/  LDGSTS.E [R246+0x41d80], desc[UR6][R152.64], P2 ;  /* 0x41d8000098f67fae */ /* 0x010fe800091a1006 */
[----:B------:R-:W-:Y:S04]  /*3bb90*/  LDGSTS.E [R246+0x42180], desc[UR6][R154.64], P2 ;  /* 0x421800009af67fae */ /* 0x000fe800091a1006 */
[----:B------:R-:W-:Y:S04]  /*3bba0*/  LDGSTS.E [R246+0x42580], desc[UR6][R90.64], P2 ;  /* 0x425800005af67fae */ /* 0x000fe800091a1006 */
[----:B------:R-:W2:Y:S04]  /*3bbb0*/  LDL.64 R152, [R1+0x808] ;  /* 0x0008080001987983 */ /* 0x000ea80000100a00 */
[----:B------:R-:W3:Y:S04]  /*3bbc0*/  LDL.64 R154, [R1+0x7c8] ;  /* 0x0007c800019a7983 */ /* 0x000ee80000100a00 */
        /* <DEDUP_REMOVED lines=31> */
[----:B--2---:R-:W-:Y:S04]  /*3bdc0*/  LDGSTS.E [R246+0x46580], desc[UR6][R152.64], P2 ;  /* 0x4658000098f67fae */ /* 0x004fe800091a1006 */
[----:B---3--:R-:W-:Y:S04]  /*3bdd0*/  LDGSTS.E [R246+0x46980], desc[UR6][R154.64], P2 ;  /* 0x469800009af67fae */ /* 0x008fe800091a1006 */
        /* <DEDUP_REMOVED lines=8> */
[----:B----4-:R-:W-:Y:S04]  /*3be60*/  LDGSTS.E [R246+0x60580], desc[UR6][R90.64], P2 ;  /* 0x605800005af67fae */ /* 0x010fe800091a1006 */
        /* <DEDUP_REMOVED lines=58> */
[----:B----4-:R-:W-:Y:S04]  /*3c210*/  LDGSTS.E [R247+0x40200], desc[UR6][R148.64], P2 ;  /* 0x4020000094f77fae */ /* 0x010fe800091a1006 */
        /* <DEDUP_REMOVED lines=14> */
[----:B------:R-:W3:Y:S04]  /*3c300*/  LDL.64 R108, [R1+0x10a0] ;  /* 0x0010a000016c7983 */ /* 0x000ee80000100a00 */
        /* <DEDUP_REMOVED lines=17> */
[----:B------:R-:W-:Y:S04]  /*3c420*/  LDGSTS.E [R247+0x44e00], desc[UR6][R120.64], P2 ;  /* 0x44e0000078f77fae */ /* 0x000fe800091a1006 */
[----:B------:R-:W3:Y:S04]  /*3c430*/  LDL.64 R118, [R1+0x1160] ;  /* 0x0011600001767983 */ /* 0x000ee80000100a00 */
[----:B------:R-:W-:Y:S04]  /*3c440*/  LDGSTS.E [R247+0x45200], desc[UR6][R124.64], P2 ;  /* 0x452000007cf77fae */ /* 0x000fe800091a1006 */
[----:B------:R-:W3:Y:S04]  /*3c450*/  LDL.64 R120, [R1+0x11a0] ;  /* 0x0011a00001787983 */ /* 0x000ee80000100a00 */
[----:B----4-:R-:W-:Y:S04]  /*3c460*/  LDGSTS.E [R247+0x45600], desc[UR6][R130.64], P2 ;  /* 0x4560000082f77fae */ /* 0x010fe800091a1006 */
        /* <DEDUP_REMOVED lines=32> */
[----:B----4-:R-:W-:Y:S04]  /*3c670*/  LDGSTS.E [R247+0x63600], desc[UR6][R124.64], P2 ;  /* 0x636000007cf77fae */ /* 0x010fe800091a1006 */
[----:B------:R-:W4:Y:S04]  /*3c680*/  LDL.64 R214, [R1+0xd38] ;  /* 0x000d380001d67983 */ /* 0x000f280000100a00 */
[----:B------:R-:W-:Y:S04]  /*3c690*/  LDGSTS.E [R247+0x63a00], desc[UR6][R130.64], P2 ;  /* 0x63a0000082f77fae */ /* 0x000fe800091a1006 */
[----:B------:R-:W4:Y:S04]  /*3c6a0*/  LDL.64 R230, [R1+0xcf8] ;  /* 0x000cf80001e67983 */ /* 0x000f280000100a00 */
[----:B------:R-:W-:Y:S04]  /*3c6b0*/  LDGSTS.E [R247+0x63e00], desc[UR6][R132.64], P2 ;  /* 0x63e0000084f77fae */ /* 0x000fe800091a1006 */
[----:B--2---:R-:W-:Y:S04]  /*3c6c0*/  LDGSTS.E [R247+0x64200], desc[UR6][R152.64], P2 ;  /* 0x6420000098f77fae */ /* 0x004fe800091a1006 */
[----:B---3--:R-:W-:Y:S04]  /*3c6d0*/  LDGSTS.E [R247+0x64600], desc[UR6][R154.64], P2 ;  /* 0x646000009af77fae */ /* 0x008fe800091a1006 */
        /* <DEDUP_REMOVED lines=8> */
[----:B------:R-:W2:Y:S04]  /*3c760*/  LDL.LU.64 R248, [R1+0x1790] ;  /* 0x0017900001f87983 */ /* 0x000ea80000300a00 */
        /* <DEDUP_REMOVED lines=33> */
[----:B------:R-:W-:Y:S04]  /*3c980*/  LDGSTS.E [R248+0x40680], desc[UR6][R166.64], P2 ;  /* 0x40680000a6f87fae */ /* 0x000fe800091a1006 */
[----:B------:R-:W-:Y:S04]  /*3c990*/  LDGSTS.E [R248+0x40a80], desc[UR6][R182.64], P2 ;  /* 0x40a80000b6f87fae */ /* 0x000fe800091a1006 */
[----:B------:R-:W-:Y:S04]  /*3c9a0*/  LDGSTS.E [R248+0x40e80], desc[UR6][R198.64], P2 ;  /* 0x40e80000c6f87fae */ /* 0x000fe800091a1006 */
[----:B----4-:R-:W-:Y:S04]  /*3c9b0*/  LDGSTS.E [R248+0x41280], desc[UR6][R214.64], P2 ;  /* 0x41280000d6f87fae */ /* 0x010fe800091a1006 */
[----:B------:R-:W-:Y:S04]  /*3c9c0*/  LDGSTS.E [R248+0x41680], desc[UR6][R230.64], P2 ;  /* 0x41680000e6f87fae */ /* 0x000fe800091a1006 */
[----:B---3--:R-:W-:Y:S04]  /*3c9d0*/  LDGSTS.E [R248+0x41a80], desc[UR6][R246.64], P2 ;  /* 0x41a80000f6f87fae */ /* 0x008fe800091a1006 */
[----:B------:R-:W-:Y:S04]  /*3c9e0*/  LDGSTS.E [R248+0x41e80], desc[UR6][R154.64], P2 ;  /* 0x41e800009af87fae */ /* 0x000fe800091a1006 */
        /* <DEDUP_REMOVED lines=44> */
[----:B---3--:R-:W-:Y:S04]  /*3ccb0*/  LDGSTS.E [R248+0x60680], desc[UR6][R152.64], P2 ;  /* 0x6068000098f87fae */ /* 0x008fe800091a1006 */
[----:B----4-:R-:W-:Y:S04]  /*3ccc0*/  LDGSTS.E [R248+0x60a80], desc[UR6][R168.64], P2 ;  /* 0x60a80000a8f87fae */ /* 0x010fe800091a1006 */
[----:B------:R-:W-:Y:S04]  /*3ccd0*/  LDGSTS.E [R248+0x60e80], desc[UR6][R184.64], P2 ;  /* 0x60e80000b8f87fae */ /* 0x000fe800091a1006 */
[----:B------:R-:W3:Y:S04]  /*3cce0*/  LDL.64 R152, [R1+0x1c8] ;  /* 0x0001c80001987983 */ /* 0x000ee80000100a00 */
[----:B------:R-:W-:Y:S04]  /*3ccf0*/  LDGSTS.E [R248+0x61280], desc[UR6][R200.64], P2 ;  /* 0x61280000c8f87fae */ /* 0x000fe800091a1006 */
[----:B------:R-:W4:Y:S04]  /*3cd00*/  LDL.64 R168, [R1+0xdf0] ;  /* 0x000df00001a87983 */ /* 0x000f280000100a00 */
        /* <DEDUP_REMOVED lines=19> */
[----:B------:R-:W4:Y:S01]  /*3ce40*/  LDL.64 R130, [R1+0xc70] ;  /* 0x000c700001827983 */ /* 0x000f220000100a00 */
[----:B------:R-:W-:-:S03]  /*3ce50*/  IMAD.WIDE R126, R5, 0x4, R126 ;  /* 0x00000004057e7825 */ /* 0x000fc600078e027e */
        /* <DEDUP_REMOVED lines=47> */
[----:B------:R-:W3:Y:S04]  /*3d150*/  LDL.64 R92, [R1+0x1070] ;  /* 0x00107000015c7983 */ /* 0x000ee80000100a00 */
[----:B------:R-:W3:Y:S04]  /*3d160*/  LDL.64 R132, [R1+0x6b0] ;  /* 0x0006b00001847983 */ /* 0x000ee80000100a00 */
        /* <DEDUP_REMOVED lines=35> */
[----:B---3--:R-:W-:Y:S04]  /*3d3a0*/  LDGSTS.E [R249+0x47300], desc[UR6][R128.64], P2 ;  /* 0x4730000080f97fae */ /* 0x008fe800091a1006 */
[----:B------:R-:W3:Y:S04]  /*3d3b0*/  LDL.64 R124, [R1+0x1370] ;  /* 0x00137000017c7983 */ /* 0x000ee80000100a00 */
[----:B----4-:R-:W-:Y:S04]  /*3d3c0*/  LDGSTS.E [R249+0x47700], desc[UR6][R130.64], P2 ;  /* 0x4770000082f97fae */ /* 0x010fe800091a1006 */
[----:B------:R-:W4:Y:S04]  /*3d3d0*/  LDL.64 R128, [R1+0x13b0] ;  /* 0x0013b00001807983 */ /* 0x000f280000100a00 */
[----:B------:R-:W-:Y:S04]  /*3d3e0*/  LDGSTS.E [R249+0x47b00], desc[UR6][R132.64], P2 ;  /* 0x47b0000084f97fae */ /* 0x000fe800091a1006 */
[----:B------:R-:W3:Y:S04]  /*3d3f0*/  LDL.64 R130, [R1+0x13f0] ;  /* 0x0013f00001827983 */ /* 0x000ee80000100a00 */
[----:B------:R-:W-:Y:S04]  /*3d400*/  LDGSTS.E [R249+0x47f00], desc[UR6][R88.64], P2 ;  /* 0x47f0000058f97fae */ /* 0x000fe800091a1006 */
[----:B------:R-:W3:Y:S04]  /*3d410*/  LDL.64 R132, [R1+0x1430] ;  /* 0x0014300001847983 */ /* 0x000ee80000100a00 */
[----:B------:R-:W-:Y:S04]  /*3d420*/  LDGSTS.E [R249+0x60300], desc[UR6][R90.64], P2 ;  /* 0x603000005af97fae */ /* 0x000fe800091a1006 */
[----:B------:R-:W3:Y:S04]  /*3d430*/  LDL.64 R90, [R1+0x1470] ;  /* 0x00147000015a7983 */ /* 0x000ee80000100a00 */
[----:B--2---:R-:W-:Y:S04]  /*3d440*/  LDGSTS.E [R249+0x60700], desc[UR6][R154.64], P2 ;  /* 0x607000009af97fae */ /* 0x004fe800091a1006 */
        /* <DEDUP_REMOVED lines=47> */
[----:B------:R-:W4:Y:S04]  /*3d740*/  LDL.LU.64 R142, [R1+0x1788] ;  /* 0x00178800018e7983 */ /* 0x000f280000300a00 */
[----:B------:R-:W4:Y:S04]  /*3d750*/  LDL.LU.64 R2, [R1+0x1780] ;  /* 0x0017800001027983 */ /* 0x000f280000300a00 */
[----:B------:R-:W-:Y:S04]  /*3d760*/  LDGSTS.E [R249+0x66f00], desc[UR6][R76.64], P2 ;  /* 0x66f000004cf97fae */ /* 0x000fe800091a1006 */
[----:B------:R-:W4:Y:S04]  /*3d770*/  LDL.LU.64 R240, [R1+0x1778] ;  /* 0x0017780001f07983 */ /* 0x000f280000300a00 */
        /* <DEDUP_REMOVED lines=91> */
[----:B------:R-:W5:Y:S04]  /*3dd30*/  LDL.LU.64 R240, [R1+0x1770] ;  /* 0x0017700001f07983 */ /* 0x000f680000300a00 */
[----:B------:R-:W5:Y:S04]  /*3dd40*/  LDL.LU.64 R2, [R1+0x1768] ;  /* 0x0017680001027983 */ /* 0x000f680000300a00 */
[----:B------:R-:W-:Y:S04]  /*3dd50*/  LDGSTS.E [R250+0x66380], desc[UR6][R122.64], P2 ;  /* 0x663800007afa7fae */ /* 0x000fe800091a1006 */
[----:B------:R-:W-:Y:S04]  /*3dd60*/  LDGSTS.E [R250+0x66780], desc[UR6][R106.64], P2 ;  /* 0x667800006afa7fae */ /* 0x000fe800091a1006 */
[----:B------:R1:W-:Y:S04]  /*3dd70*/  LDGSTS.E [R250+0x66b80], desc[UR6][R10.64], P2 ;  /* 0x66b800000afa7fae */ /* 0x0003e800091a1006 */
[----:B------:R2:W-:Y:S04]  /*3dd80*/  LDGSTS.E [R250+0x66f80], desc[UR6][R74.64], P2 ;  /* 0x66f800004afa7fae */ /* 0x0005e800091a1006 */
[----:B------:R2:W-:Y:S01]  /*3dd90*/  LDGSTS.E [R250+0x67380], desc[UR6][R58.64], P2 ;  /* 0x673800003afa7fae */ /* 0x0005e200091a1006 */
[----:B-1----:R-:W1:Y:S03]  /*3dda0*/  LDC R10, c[0x0][0x3a0] ;  /* 0x0000e800ff0a7b82 */ /* 0x002e660000000800 */
[----:B------:R2:W-:Y:S04]  /*3ddb0*/  LDGSTS.E [R250+0x67780], desc[UR6][R42.64], P2 ;  /* 0x677800002afa7fae */ /* 0x0005e800091a1006 */
[----:B------:R2:W-:Y:S04]  /*3ddc0*/  LDGSTS.E [R250+0x67b80], desc[UR6][R8.64], P2 ;  /* 0x67b8000008fa7fae */ /* 0x0005e800091a1006 */
[----:B------:R2:W-:Y:S01]  /*3ddd0*/  LDGSTS.E [R250+0x67f80], desc[UR6][R6.64], P2 ;  /* 0x67f8000006fa7fae */ /* 0x0005e200091a1006 */
[----:B------:R-:W-:-:S03]  /*3dde0*/  UMOV UR8, URZ ;  /* 0x000000ff00087c82 */ /* 0x000fc60008000000 */
[----:B------:R-:W0:Y:S01]  /*3ddf0*/  LDGDEPBAR ;  /* 0x00000000000079af */ /* 0x000e220000000000 */
[----:B-1----:R-:W-:-:S05]  /*3de00*/  VIADD R142, R10, 0x7f ;  /* 0x0000007f0a8e7836 */ /* 0x002fca0000000000 */
[C---:B------:R-:W-:Y:S02]  /*3de10*/  ISETP.GE.AND P2, PT, R142.reuse, 0x100, PT ;  /* 0x000001008e00780c */ /* 0x040fe40003f46270 */
[----:B------:R-:W-:-:S11]  /*3de20*/  ISETP.GE.AND P1, PT, R142, 0x80, PT ;  /* 0x000000808e00780c */ /* 0x000fd60003f26270 */
[----:B--2---:R-:W-:Y:S05]  /*3de30*/  @!P2 BRA `(.L_x_7) ;  /* 0x000001cc0090a947 */ /* 0x004fea0003800000 */
[----:B------:R-:W2:Y:S04]  /*3de40*/  LDL.LU.64 R8, [R1+0x210] ;  /* 0x0002100001087983 */ /* 0x000ea80000300a00 */
[----:B------:R-:W3:Y:S04]  /*3de50*/  LDL.LU.64 R10, [R1+0x98] ;  /* 0x00009800010a7983 */ /* 0x000ee80000300a00 */
[----:B------:R-:W4:Y:S04]  /*3de60*/  LDL.LU.64 R128, [R1+0x110] ;  /* 0x0001100001807983 */ /* 0x000f280000300a00 */
[----:B------:R-:W4:Y:S04]  /*3de70*/  LDL.LU.64 R130, [R1+0x88] ;  /* 0x0000880001827983 */ /* 0x000f280000300a00 */
[----:B------:R-:W4:Y:S01]  /*3de80*/  LDL.LU.64 R132, [R1+0x90] ;  /* 0x0000900001847983 */ /* 0x000f220000300a00 */
[----:B-----5:R-:W-:-:S03]  /*3de90*/  IMAD.MOV.U32 R5, RZ, RZ, R241 ;  /* 0x000000ffff057224 */ /* 0x020fc600078e00f1 */
[----:B------:R-:W4:Y:S04]  /*3dea0*/  LDL.LU.64 R116, [R1+0x78] ;  /* 0x0000780001747983 */ /* 0x000f280000300a00 */
[----:B------:R-:W4:Y:S04]  /*3deb0*/  LDL.LU.64 R118, [R1+0x80] ;  /* 0x0000800001767983 */ /* 0x000f280000300a00 */
[----:B------:R1:W-:Y:S04]  /*3dec0*/  STL.64 [R1+0x1768], R2 ;  /* 0x0017680201007387 */ /* 0x0003e80000100a00 */
[----:B------:R-:W-:Y:S04]  /*3ded0*/  STL [R1+0xe34], R240 ;  /* 0x000e34f001007387 */ /* 0x000fe80000100800 */
[----:B------:R-:W4:Y:S04]  /*3dee0*/  LDL.LU.64 R120, [R1+0x68] ;  /* 0x0000680001787983 */ /* 0x000f280000300a00 */
[----:B------:R-:W-:Y:S04]  /*3def0*/  STL.64 [R1+0x1770], R4 ;  /* 0x0017700401007387 */ /* 0x000fe80000100a00 */
[----:B------:R-:W4:Y:S01]  /*3df00*/  LDL.LU.64 R122, [R1+0x70] ;  /* 0x00007000017a7983 */ /* 0x000f220000300a00 */
[----:B--2---:R-:W-:-:S02]  /*3df10*/  IMAD.MOV.U32 R6, RZ, RZ, R8 ;  /* 0x000000ffff067224 */ /* 0x004fc400078e0008 */
[----:B------:R-:W-:Y:S02]  /*3df20*/  IMAD.MOV.U32 R7, RZ, RZ, R9 ;  /* 0x000000ffff077224 */ /* 0x000fe400078e0009 */
[----:B---3--:R-:W-:Y:S02]  /*3df30*/  IMAD.MOV.U32 R8, RZ, RZ, R10 ;  /* 0x000000ffff087224 */ /* 0x008fe400078e000a */
[----:B------:R-:W-:Y:S01]  /*3df40*/  IMAD.MOV.U32 R9, RZ, RZ, R11 ;  /* 0x000000ffff097224 */ /* 0x000fe200078e000b */
[----:B------:R-:W-:Y:S01]  /*3df50*/  STL.64 [R1+0x1778], R6 ;  /* 0x0017780601007387 */ /* 0x000fe20000100a00 */
[----:B----4-:R-:W-:Y:S02]  /*3df60*/  IMAD.MOV.U32 R10, RZ, RZ, R128 ;  /* 0x000000ffff0a7224 */ /* 0x010fe400078e0080 */
[----:B------:R-:W-:Y:S01]  /*3df70*/  IMAD.MOV.U32 R11, RZ, RZ, R129 ;  /* 0x000000ffff0b7224 */ /* 0x000fe200078e0081 */
[----:B------:R-:W2:Y:S01]  /*3df80*/  LDL.LU.64 R124, [R1+0x58] ;  /* 0x00005800017c7983 */ /* 0x000ea20000300a00 */
[----:B------:R-:W-:-:S03]  /*3df90*/  IMAD.MOV.U32 R12, RZ, RZ, R130 ;  /* 0x000000ffff0c7224 */ /* 0x000fc600078e0082 */
[----:B------:R-:W-:Y:S01]  /*3dfa0*/  STL.64 [R1+0x1780], R8 ;  /* 0x0017800801007387 */ /* 0x000fe20000100a00 */
[----:B------:R-:W-:-:S03]  /*3dfb0*/  IMAD.MOV.U32 R13, RZ, RZ, R131 ;  /* 0x000000ffff0d7224 */ /* 0x000fc600078e0083 */
[----:B------:R-:W3:Y:S04]  /*3dfc0*/  LDL.LU.64 R128, [R1+0x60] ;  /* 0x0000600001807983 */ /* 0x000ee80000300a00 */
[----:B------:R-:W-:Y:S04]  /*3dfd0*/  STL.64 [R1+0x1788], R10 ;  /* 0x0017880a01007387 */ /* 0x000fe80000100a00 */
[----:B------:R-:W4:Y:S01]  /*3dfe0*/  LDL.LU.64 R130, [R1+0x48] ;  /* 0x0000480001827983 */ /* 0x000f220000300a00 */
[----:B------:R-:W-:Y:S02]  /*3dff0*/  IMAD.MOV.U32 R14, RZ, RZ, R132 ;  /* 0x000000ffff0e7224 */ /* 0x000fe400078e0084 */
[----:B------:R-:W-:Y:S01]  /*3e000*/  IMAD.MOV.U32 R15, RZ, RZ, R133 ;  /* 0x000000ffff0f7224 */ /* 0x000fe200078e0085 */
[----:B------:R-:W-:Y:S04]  /*3e010*/  STL.64 [R1+0x1790], R12 ;  /* 0x0017900c01007387 */ /* 0x000fe80000100a00 */
[----:B------:R-:W4:Y:S01]  /*3e020*/  LDL.LU.64 R132, [R1+0x50] ;  /* 0x0000500001847983 */ /* 0x000f220000300a00 */
[----:B------:R-:W-:-:S02]  /*3e030*/  IMAD.MOV.U32 R16, RZ, RZ, R116 ;  /* 0x000000ffff107224 */ /* 0x000fc400078e0074 */
[----:B------:R-:W-:Y:S01]  /*3e040*/  IMAD.MOV.U32 R17, RZ, RZ, R117 ;  /* 0x000000ffff117224 */ /* 0x000fe200078e0075 */
[----:B------:R-:W-:Y:S01]  /*3e050*/  STL.64 [R1+0x1798], R14 ;  /* 0x0017980e01007387 */ /* 0x000fe20000100a00 */
[----:B------:R-:W-:Y:S02]  /*3e060*/  IMAD.MOV.U32 R18, RZ, RZ, R118 ;  /* 0x000000ffff127224 */ /* 0x000fe400078e0076 */
[----:B------:R-:W-:Y:S01]  /*3e070*/  IMAD.MOV.U32 R19, RZ, RZ, R119 ;  /* 0x000000ffff137224 */ /* 0x000fe200078e0077 */
[----:B------:R-:W4:Y:S01]  /*3e080*/  LDL.LU.64 R116, [R1+0x38] ;  /* 0x0000380001747983 */ /* 0x000f220000300a00 */
[----:B------:R-:W-:Y:S01]  /*3e090*/  MOV R20, R120 ;  /* 0x0000007800147202 */ /* 0x000fe20000000f00 */
[----:B------:R-:W-:Y:S02]  /*3e0a0*/  IMAD.MOV.U32 R21, RZ, RZ, R121 ;  /* 0x000000ffff157224 */ /* 0x000fe400078e0079 */
[----:B------:R-:W-:Y:S01]  /*3e0b0*/  STL.64 [R1+0x17a0], R16 ;  /* 0x0017a01001007387 */ /* 0x000fe20000100a00 */
[----:B------:R-:W-:-:S02]  /*3e0c0*/  IMAD.MOV.U32 R22, RZ, RZ, R122 ;  /* 0x000000ffff167224 */ /* 0x000fc400078e007a */
[----:B------:R-:W-:Y:S01]  /*3e0d0*/  IMAD.MOV.U32 R23, RZ, RZ, R123 ;  /* 0x000000ffff177224 */ /* 0x000fe200078e007b */
[----:B------:R-:W4:Y:S04]  /*3e0e0*/  LDL.LU.64 R110, [R1+0x40] ;  /* 0x00004000016e7983 */ /* 0x000f280000300a00 */
[----:B------:R-:W4:Y:S04]  /*3e0f0*/  LDL.LU.64 R118, [R1+0x198] ;  /* 0x0001980001767983 */ /* 0x000f280000300a00 */
[----:B------:R-:W-:Y:S04]  /*3e100*/  STL.64 [R1+0x17a8], R18 ;  /* 0x0017a81201007387 */ /* 0x000fe80000100a00 */
[----:B------:R-:W4:Y:S04]  /*3e110*/  LDL.LU.64 R120, [R1+0x190] ;  /* 0x0001900001787983 */ /* 0x000f280000300a00 */
[----:B------:R-:W-:Y:S04]  /*3e120*/  STL.64 [R1+0x17b0], R20 ;  /* 0x0017b01401007387 */ /* 0x000fe80000100a00 */
[----:B------:R-:W4:Y:S04]  /*3e130*/  LDL.LU.64 R122, [R1+0x118] ;  /* 0x00011800017a7983 */ /* 0x000f280000300a00 */
[----:B------:R1:W-:Y:S04]  /*3e140*/  STL.64 [R1+0x17b8], R22 ;  /* 0x0017b81601007387 */ /* 0x0003e80000100a00 */
[----:B------:R-:W4:Y:S01]  /*3e150*/  LDL.LU.64 R112, [R1+0x180] ;  /* 0x0001800001707983 */ /* 0x000f220000300a00 */
[----:B--2---:R-:W-:-:S02]  /*3e160*/  IMAD.MOV.U32 R24, RZ, RZ, R124 ;  /* 0x000000ffff187224 */ /* 0x004fc400078e007c */
[----:B------:R-:W-:Y:S02]  /*3e170*/  IMAD.MOV.U32 R25, RZ, RZ, R125 ;  /* 0x000000ffff197224 */ /* 0x000fe400078e007d */
[----:B------:R-:W2:Y:S01]  /*3e180*/  LDL.LU.64 R124, [R1+0x100] ;  /* 0x00010000017c7983 */ /* 0x000ea20000300a00 */
[----:B---3--:R-:W-:Y:S02]  /*3e190*/  IMAD.MOV.U32 R26, RZ, RZ, R128 ;  /* 0x000000ffff1a7224 */ /* 0x008fe400078e0080 */
[----:B------:R-:W-:Y:S01]  /*3e1a0*/  IMAD.MOV.U32 R27, RZ, RZ, R129 ;  /* 0x000000ffff1b7224 */ /* 0x000fe200078e0081 */
[----:B------:R3:W-:Y:S04]  /*3e1b0*/  STL.64 [R1+0x17c0], R24 ;  /* 0x0017c01801007387 */ /* 0x0007e80000100a00 */
[----:B------:R-:W3:Y:S01]  /*3e1c0*/  LDL.LU.64 R128, [R1+0x108] ;  /* 0x0001080001807983 */ /* 0x000ee20000300a00 */
[----:B----4-:R-:W-:-:S02]  /*3e1d0*/  IMAD.MOV.U32 R28, RZ, RZ, R130 ;  /* 0x000000ffff1c7224 */ /* 0x010fc400078e0082 */
[----:B------:R-:W-:Y:S01]  /*3e1e0*/  IMAD.MOV.U32 R29, RZ, RZ, R131 ;  /* 0x000000ffff1d7224 */ /* 0x000fe200078e0083 */
        /* <DEDUP_REMOVED lines=8> */
[----:B------:R-:W4:Y:S04]  /*3e270*/  LDL.LU.64 R114, [R1+0xe0] ;  /* 0x0000e00001727983 */ /* 0x000f280000300a00 */
[----:B------:R-:W-:Y:S04]  /*3e280*/  STL.64 [R1+0x17d8], R30 ;  /* 0x0017d81e01007387 */ /* 0x000fe80000100a00 */
[----:B------:R-:W4:Y:S01]  /*3e290*/  LDL.LU.64 R116, [R1+0xe8] ;  /* 0x0000e80001747983 */ /* 0x000f220000300a00 */
[----:B------:R-:W-:Y:S01]  /*3e2a0*/  IMAD.MOV.U32 R36, RZ, RZ, R118 ;  /* 0x000000ffff247224 */ /* 0x000fe200078e0076 */
[----:B------:R-:W-:-:S02]  /*3e2b0*/  MOV R37, R119 ;  /* 0x0000007700257202 */ /* 0x000fc40000000f00 */
[----:B------:R-:W4:Y:S04]  /*3e2c0*/  LDL.LU.64 R118, [R1+0xd0] ;  /* 0x0000d00001767983 */ /* 0x000f280000300a00 */
[----:B------:R-:W4:Y:S01]  /*3e2d0*/  LDL.LU.64 R106, [R1+0xd8] ;  /* 0x0000d800016a7983 */ /* 0x000f220000300a00 */
[----:B------:R-:W-:Y:S02]  /*3e2e0*/  IMAD.MOV.U32 R38, RZ, RZ, R120 ;  /* 0x000000ffff267224 */ /* 0x000fe400078e0078 */
[----:B------:R-:W-:Y:S02]  /*3e2f0*/  IMAD.MOV.U32 R39, RZ, RZ, R121 ;  /* 0x000000ffff277224 */ /* 0x000fe400078e0079 */
[----:B------:R-:W4:Y:S01]  /*3e300*/  LDL.LU.64 R120, [R1+0xc0] ;  /* 0x0000c00001787983 */ /* 0x000f220000300a00 */
[----:B------:R-:W-:-:S02]  /*3e310*/  IMAD.MOV.U32 R40, RZ, RZ, R122 ;  /* 0x000000ffff287224 */ /* 0x000fc400078e007a */
[----:B------:R-:W-:Y:S02]  /*3e320*/  IMAD.MOV.U32 R41, RZ, RZ, R123 ;  /* 0x000000ffff297224 */ /* 0x000fe400078e007b */
[----:B------:R-:W4:Y:S01]  /*3e330*/  LDL.LU.64 R122, [R1+0xc8] ;  /* 0x0000c800017a7983 */ /* 0x000f220000300a00 */
[----:B------:R-:W-:-:S03]  /*3e340*/  IMAD.MOV.U32 R34, RZ, RZ, R110 ;  /* 0x000000ffff227224 */ /* 0x000fc600078e006e */
[----:B------:R-:W4:Y:S01]  /*3e350*/  LDL.LU.64 R108, [R1+0xb0] ;  /* 0x0000b000016c7983 */ /* 0x000f220000300a00 */
[----:B------:R-:W-:Y:S02]  /*3e360*/  IMAD.MOV.U32 R35, RZ, RZ, R111 ;  /* 0x000000ffff237224 */ /* 0x000fe400078e006f */
[----:B--2---:R-:W-:Y:S02]  /*3e370*/  IMAD.MOV.U32 R44, RZ, RZ, R124 ;  /* 0x000000ffff2c7224 */ /* 0x004fe400078e007c */
[----:B------:R-:W-:Y:S02]  /*3e380*/  IMAD.MOV.U32 R45, RZ, RZ, R125 ;  /* 0x000000ffff2d7224 */ /* 0x000fe400078e007d */
[----:B------:R-:W2:Y:S01]  /*3e390*/  LDL.LU.64 R124, [R1+0xb8] ;  /* 0x0000b800017c7983 */ /* 0x000ea20000300a00 */
[----:B---3--:R-:W-:Y:S02]  /*3e3a0*/  IMAD.MOV.U32 R46, RZ, RZ, R128 ;  /* 0x000000ffff2e7224 */ /* 0x008fe400078e0080 */
[----:B------:R-:W-:-:S02]  /*3e3b0*/  IMAD.MOV.U32 R47, RZ, RZ, R129 ;  /* 0x000000ffff2f7224 */ /* 0x000fc400078e0081 */
[----:B------:R-:W3:Y:S01]  /*3e3c0*/  LDL.LU.64 R128, [R1+0xe88] ;  /* 0x000e880001807983 */ /* 0x000ee20000300a00 */
[----:B----4-:R-:W-:-:S03]  /*3e3d0*/  IMAD.MOV.U32 R48, RZ, RZ, R130 ;  /* 0x000000ffff307224 */ /* 0x010fc600078e0082 */
[----:B------:R-:W4:Y:S01]  /*3e3e0*/  LDL.LU.64 R110, [R1+0xe90] ;  /* 0x000e9000016e7983 */ /* 0x000f220000300a00 */
[----:B------:R-:W-:-:S03]  /*3e3f0*/  IMAD.MOV.U32 R49, RZ, RZ, R131 ;  /* 0x000000ffff317224 */ /* 0x000fc600078e0083 */
[----:B------:R-:W4:Y:S01]  /*3e400*/  LDL.LU.64 R130, [R1+0x188] ;  /* 0x0001880001827983 */ /* 0x000f220000300a00 */
[----:B------:R-:W-:Y:S02]  /*3e410*/  IMAD.MOV.U32 R50, RZ, RZ, R132 ;  /* 0x000000ffff327224 */ /* 0x000fe400078e0084 */
[----:B------:R-:W-:Y:S02]  /*3e420*/  IMAD.MOV.U32 R51, RZ, RZ, R133 ;  /* 0x000000ffff337224 */ /* 0x000fe400078e0085 */
[----:B------:R-:W4:Y:S01]  /*3e430*/  LDL.LU.64 R132, [R1+0x200] ;  /* 0x0002000001847983 */ /* 0x000f220000300a00 */
[----:B------:R-:W-:Y:S02]  /*3e440*/  IMAD.MOV.U32 R42, RZ, RZ, R112 ;  /* 0x000000ffff2a7224 */ /* 0x000fe400078e0070 */
[----:B------:R-:W-:Y:S02]  /*3e450*/  IMAD.MOV.U32 R43, RZ, RZ, R113 ;  /* 0x000000ffff2b7224 */ /* 0x000fe400078e0071 */
[----:B------:R-:W-:Y:S01]  /*3e460*/  IMAD.MOV.U32 R52, RZ, RZ, R114 ;  /* 0x000000ffff347224 */ /* 0x000fe200078e0072 */
[----:B------:R-:W4:Y:S01]  /*3e470*/  LDL.LU.64 R112, [R1+0x170] ;  /* 0x0001700001707983 */ /* 0x000f220000300a00 */
[----:B------:R-:W-:Y:S01]  /*3e480*/  IMAD.MOV.U32 R53, RZ, RZ, R115 ;  /* 0x000000ffff357224 */ /* 0x000fe200078e0073 */
[----:B------:R-:W-:Y:S01]  /*3e490*/  MOV R54, R116 ;  /* 0x0000007400367202 */ /* 0x000fe20000000f00 */
[----:B------:R-:W-:Y:S01]  /*3e4a0*/  IMAD.MOV.U32 R55, RZ, RZ, R117 ;  /* 0x000000ffff377224 */ /* 0x000fe200078e0075 */
[----:B------:R-:W4:Y:S01]  /*3e4b0*/  LDL.LU.64 R114, [R1+0x178] ;  /* 0x0001780001727983 */ /* 0x000f220000300a00 */
[----:B------:R-:W-:-:S03]  /*3e4c0*/  IMAD.MOV.U32 R56, RZ, RZ, R118 ;  /* 0x000000ffff387224 */ /* 0x000fc600078e0076 */
        /* <DEDUP_REMOVED lines=8> */
[----:B------:R-:W4:Y:S01]  /*3e550*/  LDL.LU.64 R122, [R1+0x158] ;  /* 0x00015800017a7983 */ /* 0x000f220000300a00 */
[----:B--2---:R-:W-:-:S02]  /*3e560*/  IMAD.MOV.U32 R66, RZ, RZ, R124 ;  /* 0x000000ffff427224 */ /* 0x004fc400078e007c */
[----:B------:R-:W-:Y:S02]  /*3e570*/  IMAD.MOV.U32 R67, RZ, RZ, R125 ;  /* 0x000000ffff437224 */ /* 0x000fe400078e007d */
[----:B------:R-:W2:Y:S01]  /*3e580*/  LDL.LU.64 R124, [R1+0x140] ;  /* 0x00014000017c7983 */ /* 0x000ea20000300a00 */
[----:B---3--:R-:W-:Y:S02]  /*3e590*/  IMAD.MOV.U32 R68, RZ, RZ, R128 ;  /* 0x000000ffff447224 */ /* 0x008fe400078e0080 */
[----:B------:R-:W-:Y:S02]  /*3e5a0*/  IMAD.MOV.U32 R69, RZ, RZ, R129 ;  /* 0x000000ffff457224 */ /* 0x000fe400078e0081 */
[----:B------:R-:W3:Y:S01]  /*3e5b0*/  LDL.LU.64 R128, [R1+0x148] ;  /* 0x0001480001807983 */ /* 0x000ee20000300a00 */
[----:B----4-:R-:W-:Y:S02]  /*3e5c0*/  IMAD.MOV.U32 R72, RZ, RZ, R130 ;  /* 0x000000ffff487224 */ /* 0x010fe400078e0082 */
[----:B------:R-:W-:-:S02]  /*3e5d0*/  IMAD.MOV.U32 R73, RZ, RZ, R131 ;  /* 0x000000ffff497224 */ /* 0x000fc400078e0083 */
[----:B------:R-:W4:Y:S01]  /*3e5e0*/  LDL.LU.64 R130, [R1+0x130] ;  /* 0x0001300001827983 */ /* 0x000f220000300a00 */
[----:B------:R-:W-:Y:S02]  /*3e5f0*/  IMAD.MOV.U32 R74, RZ, RZ, R132 ;  /* 0x000000ffff4a7224 */ /* 0x000fe400078e0084 */
[----:B------:R-:W-:Y:S02]  /*3e600*/  IMAD.MOV.U32 R75, RZ, RZ, R133 ;  /* 0x000000ffff4b7224 */ /* 0x000fe400078e0085 */
[----:B------:R-:W4:Y:S01]  /*3e610*/  LDL.LU.64 R132, [R1+0x138] ;  /* 0x0001380001847983 */ /* 0x000f220000300a00 */
[----:B------:R-:W-:Y:S02]  /*3e620*/  IMAD.MOV.U32 R58, RZ, RZ, R106 ;  /* 0x000000ffff3a7224 */ /* 0x000fe400078e006a */
[----:B------:R-:W-:Y:S01]  /*3e630*/  IMAD.MOV.U32 R59, RZ, RZ, R107 ;  /* 0x000000ffff3b7224 */ /* 0x000fe200078e006b */
[----:B------:R-:W4:Y:S01]  /*3e640*/  LDL.LU.64 R104, [R1+0xed8] ;  /* 0x000ed80001687983 */ /* 0x000f220000300a00 */
[----:B------:R-:W-:Y:S01]  /*3e650*/  IMAD.MOV.U32 R64, RZ, RZ, R108 ;  /* 0x000000ffff407224 */ /* 0x000fe200078e006c */
[----:B------:R-:W-:Y:S01]  /*3e660*/  MOV R71, R111 ;  /* 0x0000006f00477202 */ /* 0x000fe20000000f00 */
[----:B------:R-:W-:Y:S01]  /*3e670*/  IMAD.MOV.U32 R65, RZ, RZ, R109 ;  /* 0x000000ffff417224 */ /* 0x000fe200078e006d */
[----:B------:R-:W4:Y:S01]  /*3e680*/  LDL.LU.64 R106, [R1+0xee0] ;  /* 0x000ee000016a7983 */ /* 0x000f220000300a00 */
[----:B------:R-:W-:-:S02]  /*3e690*/  IMAD.MOV.U32 R70, RZ, RZ, R110 ;  /* 0x000000ffff467224 */ /* 0x000fc400078e006e */
[----:B------:R-:W-:Y:S01]  /*3e6a0*/  IMAD.MOV.U32 R76, RZ, RZ, R112 ;  /* 0x000000ffff4c7224 */ /* 0x000fe200078e0070 */
[----:B------:R-:W4:Y:S01]  /*3e6b0*/  LDL.LU.64 R108, [R1+0xec8] ;  /* 0x000ec800016c7983 */ /* 0x000f220000300a00 */
[----:B------:R-:W-:Y:S02]  /*3e6c0*/  IMAD.MOV.U32 R77, RZ, RZ, R113 ;  /* 0x000000ffff4d7224 */ /* 0x000fe400078e0071 */
[----:B------:R-:W-:Y:S01]  /*3e6d0*/  IMAD.MOV.U32 R78, RZ, RZ, R114 ;  /* 0x000000ffff4e7224 */ /* 0x000fe200078e0072 */
[----:B------:R-:W4:Y:S01]  /*3e6e0*/  LDL.LU.64 R110, [R1+0xed0] ;  /* 0x000ed000016e7983 */ /* 0x000f220000300a00 */
[----:B------:R-:W-:Y:S02]  /*3e6f0*/  IMAD.MOV.U32 R79, RZ, RZ, R115 ;  /* 0x000000ffff4f7224 */ /* 0x000fe400078e0073 */
        /* <DEDUP_REMOVED lines=11> */
[----:B------:R-:W-:-:S03]  /*3e7b0*/  IMAD.MOV.U32 R87, RZ, RZ, R123 ;  /* 0x000000ffff577224 */ /* 0x000fc600078e007b */
[----:B------:R-:W4:Y:S04]  /*3e7c0*/  LDL.LU.64 R120, [R1+0xe98] ;  /* 0x000e980001787983 */ /* 0x000f280000300a00 */
[----:B------:R-:W4:Y:S01]  /*3e7d0*/  LDL.LU.64 R122, [R1+0xea0] ;  /* 0x000ea000017a7983 */ /* 0x000f220000300a00 */
[----:B--2---:R-:W-:Y:S01]  /*3e7e0*/  MOV R88, R124 ;  /* 0x0000007c00587202 */ /* 0x004fe20000000f00 */
[----:B------:R-:W-:Y:S02]  /*3e7f0*/  IMAD.MOV.U32 R89, RZ, RZ, R125 ;  /* 0x000000ffff597224 */ /* 0x000fe400078e007d */
[----:B------:R-:W2:Y:S01]  /*3e800*/  LDL.LU.64 R124, [R1+0x1e8] ;  /* 0x0001e800017c7983 */ /* 0x000ea20000300a00 */
[----:B---3--:R-:W-:Y:S02]  /*3e810*/  IMAD.MOV.U32 R90, RZ, RZ, R128 ;  /* 0x000000ffff5a7224 */ /* 0x008fe400078e0080 */
[----:B------:R-:W-:-:S02]  /*3e820*/  IMAD.MOV.U32 R91, RZ, RZ, R129 ;  /* 0x000000ffff5b7224 */ /* 0x000fc400078e0081 */
[----:B------:R-:W3:Y:S01]  /*3e830*/  LDL.LU.64 R128, [R1+0x1f8] ;  /* 0x0001f80001807983 */ /* 0x000ee20000300a00 */
[----:B----4-:R-:W-:Y:S02]  /*3e840*/  IMAD.MOV.U32 R92, RZ, RZ, R130 ;  /* 0x000000ffff5c7224 */ /* 0x010fe400078e0082 */
[----:B------:R-:W-:Y:S02]  /*3e850*/  IMAD.MOV.U32 R93, RZ, RZ, R131 ;  /* 0x000000ffff5d7224 */ /* 0x000fe400078e0083 */
[----:B------:R-:W4:Y:S01]  /*3e860*/  LDL.LU.64 R130, [R1+0x1b8] ;  /* 0x0001b80001827983 */ /* 0x000f220000300a00 */
[----:B------:R-:W-:Y:S02]  /*3e870*/  IMAD.MOV.U32 R94, RZ, RZ, R132 ;  /* 0x000000ffff5e7224 */ /* 0x000fe400078e0084 */
[----:B------:R-:W-:Y:S02]  /*3e880*/  IMAD.MOV.U32 R95, RZ, RZ, R133 ;  /* 0x000000ffff5f7224 */ /* 0x000fe400078e0085 */
[----:B------:R-:W4:Y:S04]  /*3e890*/  LDL.LU.64 R132, [R1+0x128] ;  /* 0x0001280001847983 */ /* 0x000f280000300a00 */
[----:B-1----:R-:W4:Y:S04]  /*3e8a0*/  LDL.LU.64 R2, [R1+0xcd0] ;  /* 0x000cd00001027983 */ /* 0x002f280000300a00 */
[----:B------:R-:W4:Y:S04]  /*3e8b0*/  LDL.LU.64 R248, [R1+0xcb0] ;  /* 0x000cb00001f87983 */ /* 0x000f280000300a00 */
[----:B------:R-:W4:Y:S04]  /*3e8c0*/  LDL.LU.64 R250, [R1+0xca8] ;  /* 0x000ca80001fa7983 */ /* 0x000f280000300a00 */
[----:B------:R-:W4:Y:S04]  /*3e8d0*/  LDL.LU.64 R22, [R1+0xca0] ;  /* 0x000ca00001167983 */ /* 0x000f280000300a00 */
[----:B------:R-:W4:Y:S04]  /*3e8e0*/  LDL.LU.64 R12, [R1+0xc98] ;  /* 0x000c9800010c7983 */ /* 0x000f280000300a00 */
[----:B------:R-:W4:Y:S04]  /*3e8f0*/  LDL.LU.64 R10, [R1+0xc90] ;  /* 0x000c9000010a7983 */ /* 0x000f280000300a00 */
[----:B------:R-:W4:Y:S01]  /*3e900*/  LDL.LU.64 R20, [R1+0xc88] ;  /* 0x000c880001147983 */ /* 0x000f220000300a00 */
[----:B------:R-:W-:-:S02]  /*3e910*/  IMAD.MOV.U32 R97, RZ, RZ, R101 ;  /* 0x000000ffff617224 */ /* 0x000fc400078e0065 */
[----:B------:R-:W-:Y:S01]  /*3e920*/  IMAD.MOV.U32 R101, RZ, RZ, R105 ;  /* 0x000000ffff657224 */ /* 0x000fe200078e0069 */
[----:B------:R-:W4:Y:S01]  /*3e930*/  LDL.LU.64 R18, [R1+0xc80] ;  /* 0x000c800001127983 */ /* 0x000f220000300a00 */
[----:B------:R-:W-:Y:S01]  /*3e940*/  MOV R105, R109 ;  /* 0x0000006d00697202 */ /* 0x000fe20000000f00 */
        /* <DEDUP_REMOVED lines=11> */
[----:B------:R-:W-:Y:S02]  /*3ea00*/  IMAD.MOV.U32 R163, RZ, RZ, R167 ;  /* 0x000000ffffa37224 */ /* 0x000fe400078e00a7 */
[----:B------:R-:W-:Y:S02]  /*3ea10*/  IMAD.MOV.U32 R167, RZ, RZ, R171 ;  /* 0x000000ffffa77224 */ /* 0x000fe400078e00ab */
[----:B------:R-:W-:Y:S02]  /*3ea20*/  IMAD.MOV.U32 R171, RZ, RZ, R175 ;  /* 0x000000ffffab7224 */ /* 0x000fe400078e00af */
[----:B------:R-:W-:-:S02]  /*3ea30*/  IMAD.MOV.U32 R175, RZ, RZ, R179 ;  /* 0x000000ffffaf7224 */ /* 0x000fc400078e00b3 */
[----:B------:R-:W-:Y:S02]  /*3ea40*/  IMAD.MOV.U32 R179, RZ, RZ, R183 ;  /* 0x000000ffffb37224 */ /* 0x000fe400078e00b7 */
[----:B------:R-:W-:Y:S02]  /*3ea50*/  IMAD.MOV.U32 R183, RZ, RZ, R187 ;  /* 0x000000ffffb77224 */ /* 0x000fe400078e00bb */
[----:B------:R-:W-:Y:S02]  /*3ea60*/  IMAD.MOV.U32 R187, RZ, RZ, R191 ;  /* 0x000000ffffbb7224 */ /* 0x000fe400078e00bf */
[----:B------:R-:W-:Y:S02]  /*3ea70*/  IMAD.MOV.U32 R191, RZ, RZ, R195 ;  /* 0x000000ffffbf7224 */ /* 0x000fe400078e00c3 */
[----:B------:R-:W-:Y:S02]  /*3ea80*/  IMAD.MOV.U32 R195, RZ, RZ, R199 ;  /* 0x000000ffffc37224 */ /* 0x000fe400078e00c7 */
        /* <DEDUP_REMOVED lines=15> */
[----:B------:R-:W-:Y:S02]  /*3eb80*/  IMAD.MOV.U32 R244, RZ, RZ, R247 ;  /* 0x000000fffff47224 */ /* 0x000fe400078e00f7 */
[----:B--2---:R-:W-:Y:S01]  /*3eb90*/  IMAD.MOV.U32 R121, RZ, RZ, R125 ;  /* 0x000000ffff797224 */ /* 0x004fe200078e007d */
[----:B---3--:R-:W-:Y:S01]  /*3eba0*/  MOV R125, R128 ;  /* 0x00000080007d7202 */ /* 0x008fe20000000f00 */
[----:B----4-:R-:W-:Y:S02]  /*3ebb0*/  IMAD.MOV.U32 R128, RZ, RZ, R131 ;  /* 0x000000ffff807224 */ /* 0x010fe400078e0083 */
        /* <DEDUP_REMOVED lines=13> */
[----:B------:R-:W-:Y:S01]  /*3ec90*/  IMAD.MOV.U32 R173, RZ, RZ, R177 ;  /* 0x000000ffffad7224 */ /* 0x000fe200078e00b1 */
[----:B------:R-:W-:Y:S01]  /*3eca0*/  MOV R177, R181 ;  /* 0x000000b500b17202 */ /* 0x000fe20000000f00 */
        /* <DEDUP_REMOVED lines=16> */
[----:B------:R-:W2:Y:S04]  /*3edb0*/  LDL.LU.64 R2, [R1+0xc60] ;  /* 0x000c600001027983 */ /* 0x000ea80000300a00 */
[----:B------:R-:W3:Y:S04]  /*3edc0*/  LDL.LU.64 R16, [R1+0xc58] ;  /* 0x000c580001107983 */ /* 0x000ee80000300a00 */
[----:B------:R-:W4:Y:S01]  /*3edd0*/  LDL.LU.64 R14, [R1+0xc50] ;  /* 0x000c5000010e7983 */ /* 0x000f220000300a00 */
[----:B------:R-:W-:Y:S01]  /*3ede0*/  IMAD.MOV.U32 R247, RZ, RZ, R248 ;  /* 0x000000fffff77224 */ /* 0x000fe200078e00f8 */
[----:B------:R-:W-:Y:S01]  /*3edf0*/  MOV R246, R249 ;  /* 0x000000f900f67202 */ /* 0x000fe20000000f00 */
[----:B------:R-:W-:-:S02]  /*3ee00*/  IMAD.MOV.U32 R249, RZ, RZ, R250 ;  /* 0x000000fffff97224 */ /* 0x000fc400078e00fa */
[----:B------:R-:W-:Y:S02]  /*3ee10*/  IMAD.MOV.U32 R248, RZ, RZ, R251 ;  /* 0x000000fffff87224 */ /* 0x000fe400078e00fb */
[----:B------:R-:W-:Y:S02]  /*3ee20*/  IMAD.MOV.U32 R251, RZ, RZ, R22 ;  /* 0x000000fffffb7224 */ /* 0x000fe400078e0016 */
[----:B------:R-:W-:Y:S02]  /*3ee30*/  IMAD.MOV.U32 R250, RZ, RZ, R23 ;  /* 0x000000fffffa7224 */ /* 0x000fe400078e0017 */
[----:B------:R-:W4:Y:S01]  /*3ee40*/  LDL.LU.64 R22, [R1+0xc48] ;  /* 0x000c480001167983 */ /* 0x000f220000300a00 */
[----:B------:R-:W-:-:S03]  /*3ee50*/  IMAD.MOV.U32 R252, RZ, RZ, R13 ;  /* 0x000000fffffc7224 */ /* 0x000fc600078e000d */
[----:B------:R1:W-:Y:S01]  /*3ee60*/  STL [R1], R12 ;  /* 0x0000000c01007387 */ /* 0x0003e20000100800 */
[----:B------:R-:W-:-:S03]  /*3ee70*/  IMAD.MOV.U32 R24, RZ, RZ, R11 ;  /* 0x000000ffff187224 */ /* 0x000fc600078e000b */
[----:B-1----:R-:W4:Y:S04]  /*3ee80*/  LDL.LU.64 R12, [R1+0xc40] ;  /* 0x000c4000010c7983 */ /* 0x002f280000300a00 */
[----:B------:R1:W-:Y:S04]  /*3ee90*/  STL [R1+0x8], R10 ;  /* 0x0000080a01007387 */ /* 0x0003e80000100800 */
[----:B-1----:R-:W4:Y:S04]  /*3eea0*/  LDL.LU.64 R10, [R1+0xc38] ;  /* 0x000c3800010a7983 */ /* 0x002f280000300a00 */
[----:B------:R1:W-:Y:S04]  /*3eeb0*/  STL [R1+0x4], R24 ;  /* 0x0000041801007387 */ /* 0x0003e80000100800 */
[----:B------:R1:W-:Y:S02]  /*3eec0*/  STL [R1+0x10], R20 ;  /* 0x0000101401007387 */ /* 0x0003e40000100800 */
[----:B-1----:R-:W-:-:S02]  /*3eed0*/  IMAD.MOV.U32 R24, RZ, RZ, R21 ;  /* 0x000000ffff187224 */ /* 0x002fc400078e0015 */
[----:B------:R-:W4:Y:S04]  /*3eee0*/  LDL.LU.64 R20, [R1+0xc30] ;  /* 0x000c300001147983 */ /* 0x000f280000300a00 */
        /* <DEDUP_REMOVED lines=17> */
[----:B--2---:R2:W-:Y:S01]  /*3f000*/  STL [R1+0x38], R2 ;  /* 0x0000380201007387 */ /* 0x0045e20000100800 */
[----:B-1----:R-:W-:-:S03]  /*3f010*/  IMAD.MOV.U32 R24, RZ, RZ, R3 ;  /* 0x000000ffff187224 */ /* 0x002fc600078e0003 */
[----:B--2---:R-:W2:Y:S04]  /*3f020*/  LDL.LU.64 R2, [R1+0xc08] ;  /* 0x000c080001027983 */ /* 0x004ea80000300a00 */
[----:B------:R1:W-:Y:S04]  /*3f030*/  STL [R1+0x34], R24 ;  /* 0x0000341801007387 */ /* 0x0003e80000100800 */
[----:B---3--:R3:W-:Y:S01]  /*3f040*/  STL [R1+0x40], R16 ;  /* 0x0000401001007387 */ /* 0x0087e20000100800 */
[----:B-1----:R-:W-:-:S03]  /*3f050*/  IMAD.MOV.U32 R24, RZ, RZ, R17 ;  /* 0x000000ffff187224 */ /* 0x002fc600078e0011 */
[----:B---3--:R-:W3:Y:S04]  /*3f060*/  LDL.LU.64 R16, [R1+0xc00] ;  /* 0x000c000001107983 */ /* 0x008ee80000300a00 */
[----:B------:R1:W-:Y:S04]  /*3f070*/  STL [R1+0x3c], R24 ;  /* 0x00003c1801007387 */ /* 0x0003e80000100800 */
[----:B----4-:R4:W-:Y:S01]  /*3f080*/  STL [R1+0x48], R14 ;  /* 0x0000480e01007387 */ /* 0x0109e20000100800 */
[----:B-1----:R-:W-:-:S03]  /*3f090*/  IMAD.MOV.U32 R24, RZ, RZ, R15 ;  /* 0x000000ffff187224 */ /* 0x002fc600078e000f */
[----:B----4-:R-:W4:Y:S04]  /*3f0a0*/  LDL.LU.64 R14, [R1+0xbf8] ;  /* 0x000bf800010e7983 */ /* 0x010f280000300a00 */
        /* <DEDUP_REMOVED lines=10> */
[----:B-1----:R-:W-:-:S02]  /*3f150*/  MOV R24, R11 ;  /* 0x0000000b00187202 */ /* 0x002fc40000000f00 */
        /* <DEDUP_REMOVED lines=67> */
[----:B-1----:R-:W-:-:S03]  /*3f590*/  MOV R24, R3 ;  /* 0x0000000300187202 */ /* 0x002fc60000000f00 */
        /* <DEDUP_REMOVED lines=135> */
[----:B-1----:R-:W-:-:S03]  /*3fe10*/  MOV R24, R17 ;  /* 0x0000001100187202 */ /* 0x002fc60000000f00 */
        /* <DEDUP_REMOVED lines=135> */
[----:B-1----:R-:W-:-:S03]  /*40690*/  MOV R24, R15 ;  /* 0x0000000f00187202 */ /* 0x002fc60000000f00 */
        /* <DEDUP_REMOVED lines=396> */
[----:B----4-:R-:W4:Y:S04]  /*41f60*/  LDL.64 R14, [R1+0xe58] ;  /* 0x000e5800010e7983 */ /* 0x010f280000100a00 */
        /* <DEDUP_REMOVED lines=705> */
[----:B------:R1:W-:Y:S04]  /*44b80*/  STL [R1+0xba8], R22 ;  /* 0x000ba81601007387 */ /* 0x0003e80000100800 */
[----:B-1----:R-:W4:Y:S01]  /*44b90*/  LDL.LU.64 R24, [R1+0x1448] ;  /* 0x0014480001187983 */ /* 0x002f220000300a00 */
[----:B------:R-:W-:-:S05]  /*44ba0*/  IMAD.MOV.U32 R22, RZ, RZ, R23 ;  /* 0x000000ffff167224 */ /* 0x000fca00078e0017 */
[----:B------:R1:W-:Y:S04]  /*44bb0*/  STL [R1+0xba4], R22 ;  /* 0x000ba41601007387 */ /* 0x0003e80000100800 */
[----:B------:R1:W-:Y:S04]  /*44bc0*/  STL [R1+0xbb0], R12 ;  /* 0x000bb00c01007387 */ /* 0x0003e80000100800 */
[----:B-1----:R-:W4:Y:S01]  /*44bd0*/  LDL.LU.64 R22, [R1+0x1450] ;  /* 0x0014500001167983 */ /* 0x002f220000300a00 */
[----:B------:R-:W-:-:S05]  /*44be0*/  IMAD.MOV.U32 R12, RZ, RZ, R13 ;  /* 0x000000ffff0c7224 */ /* 0x000fca00078e000d */
[----:B------:R1:W-:Y:S04]  /*44bf0*/  STL [R1+0xbac], R12 ;  /* 0x000bac0c01007387 */ /* 0x0003e80000100800 */
[----:B------:R1:W-:Y:S04]  /*44c00*/  STL [R1+0xbb8], R10 ;  /* 0x000bb80a01007387 */ /* 0x0003e80000100800 */
[----:B-1----:R-:W4:Y:S01]  /*44c10*/  LDL.LU.64 R12, [R1+0x1458] ;  /* 0x00145800010c7983 */ /* 0x002f220000300a00 */
[----:B------:R-:W-:-:S03]  /*44c20*/  IMAD.MOV.U32 R10, RZ, RZ, R11 ;  /* 0x000000ffff0a7224 */ /* 0x000fc600078e000b */
[----:B------:R-:W-:Y:S04]  /*44c30*/  STL [R1+0xbc0], R20 ;  /* 0x000bc01401007387 */ /* 0x000fe80000100800 */
[----:B------:R1:W-:Y:S04]  /*44c40*/  STL [R1+0xbb4], R10 ;  /* 0x000bb40a01007387 */ /* 0x0003e80000100800 */
[----:B-1----:R-:W4:Y:S01]  /*44c50*/  LDL.LU.64 R10, [R1+0x1460] ;  /* 0x00146000010a7983 */ /* 0x002f220000300a00 */
[----:B------:R-:W-:-:S03]  /*44c60*/  IMAD.MOV.U32 R20, RZ, RZ, R21 ;  /* 0x000000ffff147224 */ /* 0x000fc600078e0015 */
[----:B------:R1:W-:Y:S04]  /*44c70*/  STL [R1+0xbc8], R18 ;  /* 0x000bc81201007387 */ /* 0x0003e80000100800 */
[----:B------:R1:W-:Y:S02]  /*44c80*/  STL [R1+0xbbc], R20 ;  /* 0x000bbc1401007387 */ /* 0x0003e40000100800 */
[----:B-1----:R-:W-:Y:S02]  /*44c90*/  IMAD.MOV.U32 R18, RZ, RZ, R19 ;  /* 0x000000ffff127224 */ /* 0x002fe400078e0013 */
[----:B------:R-:W4:Y:S04]  /*44ca0*/  LDL.LU.64 R20, [R1+0x1468] ;  /* 0x0014680001147983 */ /* 0x000f280000300a00 */
[----:B------:R-:W-:Y:S04]  /*44cb0*/  STL [R1+0xbd0], R8 ;  /* 0x000bd00801007387 */ /* 0x000fe80000100800 */
        /* <DEDUP_REMOVED lines=11> */
[----:B--2---:R-:W-:Y:S04]  /*44d70*/  STL [R1+0xbe8], R2 ;  /* 0x000be80201007387 */ /* 0x004fe80000100800 */
[----:B------:R1:W-:Y:S04]  /*44d80*/  STL [R1+0xbdc], R4 ;  /* 0x000bdc0401007387 */ /* 0x0003e80000100800 */
[----:B-1----:R-:W2:Y:S01]  /*44d90*/  LDL.LU.64 R4, [R1+0x1488] ;  /* 0x0014880001047983 */ /* 0x002ea20000300a00 */
[----:B------:R-:W-:-:S03]  /*44da0*/  IMAD.MOV.U32 R2, RZ, RZ, R3 ;  /* 0x000000ffff027224 */ /* 0x000fc600078e0003 */
[----:B---3--:R1:W-:Y:S04]  /*44db0*/  STL [R1+0xbf0], R16 ;  /* 0x000bf01001007387 */ /* 0x0083e80000100800 */
[----:B------:R3:W-:Y:S01]  /*44dc0*/  STL [R1+0xbe4], R2 ;  /* 0x000be40201007387 */ /* 0x0007e20000100800 */
[----:B-1----:R-:W-:-:S03]  /*44dd0*/  IMAD.MOV.U32 R16, RZ, RZ, R17 ;  /* 0x000000ffff107224 */ /* 0x002fc600078e0011 */
[----:B---3--:R-:W3:Y:S04]  /*44de0*/  LDL.LU.64 R2, [R1+0x1490] ;  /* 0x0014900001027983 */ /* 0x008ee80000300a00 */
[----:B----4-:R-:W-:Y:S04]  /*44df0*/  STL [R1+0xbf8], R14 ;  /* 0x000bf80e01007387 */ /* 0x010fe80000100800 */
        /* <DEDUP_REMOVED lines=8> */
[----:B------:R-:W-:Y:S01]  /*44e80*/  STL [R1+0xbfc], R24 ;  /* 0x000bfc1801007387 */ /* 0x000fe20000100800 */
[----:B-1----:R-:W-:-:S03]  /*44e90*/  IMAD.MOV.U32 R22, RZ, RZ, R23 ;  /* 0x000000ffff167224 */ /* 0x002fc600078e0017 */
[----:B------:R-:W-:Y:S04]  /*44ea0*/  STL [R1+0xc10], R12 ;  /* 0x000c100c01007387 */ /* 0x000fe80000100800 */
[----:B------:R1:W-:Y:S02]  /*44eb0*/  STL [R1+0xc04], R22 ;  /* 0x000c041601007387 */ /* 0x0003e40000100800 */
[----:B-1----:R-:W-:Y:S02]  /*44ec0*/  MOV R22, R13 ;  /* 0x0000000d00167202 */ /* 0x002fe40000000f00 */
        /* <DEDUP_REMOVED lines=9> */
[----:B------:R-:W-:Y:S04]  /*44f60*/  STL [R1+0xc1c], R22 ;  /* 0x000c1c1601007387 */ /* 0x000fe80000100800 */
[----:B------:R1:W-:Y:S04]  /*44f70*/  STL [R1+0xc28], R18 ;  /* 0x000c281201007387 */ /* 0x0003e80000100800 */
[----:B------:R-:W4:Y:S01]  /*44f80*/  LDL.LU.64 R24, [R1+0x14c0] ;  /* 0x0014c00001187983 */ /* 0x000f220000300a00 */
[----:B-1----:R-:W-:-:S05]  /*44f90*/  IMAD.MOV.U32 R18, RZ, RZ, R19 ;  /* 0x000000ffff127224 */ /* 0x002fca00078e0013 */
[----:B------:R1:W-:Y:S04]  /*44fa0*/  STL [R1+0xc24], R18 ;  /* 0x000c241201007387 */ /* 0x0003e80000100800 */
[----:B------:R1:W-:Y:S02]  /*44fb0*/  STL [R1+0xc30], R8 ;  /* 0x000c300801007387 */ /* 0x0003e40000100800 */
[----:B-1----:R-:W-:Y:S02]  /*44fc0*/  IMAD.MOV.U32 R18, RZ, RZ, R9 ;  /* 0x000000ffff127224 */ /* 0x002fe400078e0009 */
        /* <DEDUP_REMOVED lines=14> */
[----:B----4-:R4:W-:Y:S04]  /*450b0*/  STL [R1+0xc50], R16 ;  /* 0x000c501001007387 */ /* 0x0109e80000100800 */
[----:B-1----:R-:W3:Y:S01]  /*450c0*/  LDL.LU.64 R18, [R1+0x14e8] ;  /* 0x0014e80001127983 */ /* 0x002ee20000300a00 */
[----:B----4-:R-:W-:-:S05]  /*450d0*/  IMAD.MOV.U32 R16, RZ, RZ, R17 ;  /* 0x000000ffff107224 */ /* 0x010fca00078e0011 */
[----:B------:R1:W-:Y:S04]  /*450e0*/  STL [R1+0xc4c], R16 ;  /* 0x000c4c1001007387 */ /* 0x0003e80000100800 */
[----:B------:R4:W-:Y:S04]  /*450f0*/  STL [R1+0xc58], R14 ;  /* 0x000c580e01007387 */ /* 0x0009e80000100800 */
[----:B-1----:R-:W3:Y:S01]  /*45100*/  LDL.LU.64 R16, [R1+0x14f0] ;  /* 0x0014f00001107983 */ /* 0x002ee20000300a00 */
[----:B----4-:R-:W-:-:S05]  /*45110*/  IMAD.MOV.U32 R14, RZ, RZ, R15 ;  /* 0x000000ffff0e7224 */ /* 0x010fca00078e000f */
[----:B------:R1:W-:Y:S04]  /*45120*/  STL [R1+0xc54], R14 ;  /* 0x000c540e01007387 */ /* 0x0003e80000100800 */
[----:B------:R-:W-:Y:S04]  /*45130*/  STL [R1+0xc60], R126 ;  /* 0x000c607e01007387 */ /* 0x000fe80000100800 */
[----:B-1----:R-:W4:Y:S04]  /*45140*/  LDL.LU.64 R14, [R1+0x14f8] ;  /* 0x0014f800010e7983 */ /* 0x002f280000300a00 */
[----:B------:R-:W-:Y:S04]  /*45150*/  STL [R1+0xc5c], R127 ;  /* 0x000c5c7f01007387 */ /* 0x000fe80000100800 */
[----:B------:R1:W-:Y:S04]  /*45160*/  STL [R1+0xc68], R12 ;  /* 0x000c680c01007387 */ /* 0x0003e80000100800 */
[----:B------:R-:W4:Y:S01]  /*45170*/  LDL.LU.64 R22, [R1+0x1500] ;  /* 0x0015000001167983 */ /* 0x000f220000300a00 */
[----:B-1----:R-:W-:-:S03]  /*45180*/  IMAD.MOV.U32 R12, RZ, RZ, R13 ;  /* 0x000000ffff0c7224 */ /* 0x002fc600078e000d */
        /* <DEDUP_REMOVED lines=29> */
[----:B------:R1:W-:Y:S02]  /*45360*/  STL [R1+0xca8], R18 ;  /* 0x000ca81201007387 */ /* 0x0003e40000100800 */
[----:B-1----:R-:W-:-:S02]  /*45370*/  IMAD.MOV.U32 R24, RZ, RZ, R19 ;  /* 0x000000ffff187224 */ /* 0x002fc400078e0013 */
[----:B------:R-:W3:Y:S04]  /*45380*/  LDL.LU.64 R18, [R1+0x1540] ;  /* 0x0015400001127983 */ /* 0x000ee80000300a00 */
[----:B------:R-:W-:Y:S04]  /*45390*/  STL [R1+0xca4], R24 ;  /* 0x000ca41801007387 */ /* 0x000fe80000100800 */
[----:B------:R1:W-:Y:S02]  /*453a0*/  STL [R1+0xcb0], R16 ;  /* 0x000cb01001007387 */ /* 0x0003e40000100800 */
[----:B-1----:R-:W-:-:S02]  /*453b0*/  IMAD.MOV.U32 R16, RZ, RZ, R17 ;  /* 0x000000ffff107224 */ /* 0x002fc400078e0011 */
[----:B----4-:R-:W-:Y:S04]  /*453c0*/  STL [R1+0xcb8], R14 ;  /* 0x000cb80e01007387 */ /* 0x010fe80000100800 */
[----:B------:R1:W-:Y:S04]  /*453d0*/  STL [R1+0xcac], R16 ;  /* 0x000cac1001007387 */ /* 0x0003e80000100800 */
[----:B-1----:R-:W4:Y:S01]  /*453e0*/  LDL.LU.64 R16, [R1+0x1548] ;  /* 0x0015480001107983 */ /* 0x002f220000300a00 */
[----:B------:R-:W-:-:S03]  /*453f0*/  IMAD.MOV.U32 R14, RZ, RZ, R15 ;  /* 0x000000ffff0e7224 */ /* 0x000fc600078e000f */
[----:B------:R1:W-:Y:S04]  /*45400*/  STL [R1+0xcc0], R22 ;  /* 0x000cc01601007387 */ /* 0x0003e80000100800 */
[----:B------:R1:W-:Y:S02]  /*45410*/  STL [R1+0xcb4], R14 ;  /* 0x000cb40e01007387 */ /* 0x0003e40000100800 */
[----:B-1----:R-:W-:Y:S02]  /*45420*/  IMAD.MOV.U32 R22, RZ, RZ, R23 ;  /* 0x000000ffff167224 */ /* 0x002fe400078e0017 */
[----:B------:R-:W4:Y:S04]  /*45430*/  LDL.LU.64 R14, [R1+0x1550] ;  /* 0x00155000010e7983 */ /* 0x000f280000300a00 */
[----:B------:R1:W-:Y:S04]  /*45440*/  STL [R1+0xcc8], R12 ;  /* 0x000cc80c01007387 */ /* 0x0003e80000100800 */
[----:B------:R-:W-:Y:S04]  /*45450*/  STL [R1+0xcbc], R22 ;  /* 0x000cbc1601007387 */ /* 0x000fe80000100800 */
[----:B------:R-:W4:Y:S01]  /*45460*/  LDL.LU.64 R26, [R1+0x1558] ;  /* 0x00155800011a7983 */ /* 0x000f220000300a00 */
[----:B-1----:R-:W-:-:S03]  /*45470*/  IMAD.MOV.U32 R12, RZ, RZ, R13 ;  /* 0x000000ffff0c7224 */ /* 0x002fc600078e000d */
[----:B------:R1:W-:Y:S04]  /*45480*/  STL [R1+0xcd0], R10 ;  /* 0x000cd00a01007387 */ /* 0x0003e80000100800 */
[----:B------:R1:W-:Y:S02]  /*45490*/  STL [R1+0xcc4], R12 ;  /* 0x000cc40c01007387 */ /* 0x0003e40000100800 */
[----:B-1----:R-:W-:Y:S02]  /*454a0*/  IMAD.MOV.U32 R10, RZ, RZ, R11 ;  /* 0x000000ffff0a7224 */ /* 0x002fe400078e000b */
[----:B------:R-:W4:Y:S04]  /*454b0*/  LDL.LU.64 R12, [R1+0x1560] ;  /* 0x00156000010c7983 */ /* 0x000f280000300a00 */
[----:B------:R-:W-:Y:S04]  /*454c0*/  STL [R1+0xcd8], R20 ;  /* 0x000cd81401007387 */ /* 0x000fe80000100800 */
[----:B------:R1:W-:Y:S04]  /*454d0*/  STL [R1+0xccc], R10 ;  /* 0x000ccc0a01007387 */ /* 0x0003e80000100800 */
[----:B-1----:R-:W4:Y:S04]  /*454e0*/  LDL.LU.64 R10, [R1+0x1568] ;  /* 0x00156800010a7983 */ /* 0x002f280000300a00 */
[----:B------:R-:W4:Y:S01]  /*454f0*/  LDL.LU.64 R24, [R1+0x1570] ;  /* 0x0015700001187983 */ /* 0x000f220000300a00 */
[----:B------:R-:W-:-:S05]  /*45500*/  IMAD.MOV.U32 R20, RZ, RZ, R21 ;  /* 0x000000ffff147224 */ /* 0x000fca00078e0015 */
        /* <DEDUP_REMOVED lines=8> */
[----:B------:R-:W-:Y:S04]  /*45590*/  STL [R1+0xce4], R20 ;  /* 0x000ce41401007387 */ /* 0x000fe80000100800 */
[----:B--2---:R1:W-:Y:S04]  /*455a0*/  STL [R1+0xcf0], R4 ;  /* 0x000cf00401007387 */ /* 0x0043e80000100800 */
[----:B------:R-:W2:Y:S01]  /*455b0*/  LDL.LU.64 R22, [R1+0x1588] ;  /* 0x0015880001167983 */ /* 0x000ea20000300a00 */
[----:B-1----:R-:W-:-:S03]  /*455c0*/  IMAD.MOV.U32 R4, RZ, RZ, R5 ;  /* 0x000000ffff047224 */ /* 0x002fc600078e0005 */
[----:B---3--:R1:W-:Y:S04]  /*455d0*/  STL [R1+0xcf8], R2 ;  /* 0x000cf80201007387 */ /* 0x0083e80000100800 */
[----:B------:R3:W-:Y:S01]  /*455e0*/  STL [R1+0xcec], R4 ;  /* 0x000cec0401007387 */ /* 0x0007e20000100800 */
[----:B-1----:R-:W-:-:S03]  /*455f0*/  IMAD.MOV.U32 R2, RZ, RZ, R3 ;  /* 0x000000ffff027224 */ /* 0x002fc600078e0003 */
[----:B---3--:R-:W3:Y:S04]  /*45600*/  LDL.LU.64 R4, [R1+0x1590] ;  /* 0x0015900001047983 */ /* 0x008ee80000300a00 */
[----:B------:R-:W-:Y:S04]  /*45610*/  STL [R1+0xd00], R18 ;  /* 0x000d001201007387 */ /* 0x000fe80000100800 */
[----:B------:R1:W-:Y:S04]  /*45620*/  STL [R1+0xcf4], R2 ;  /* 0x000cf40201007387 */ /* 0x0003e80000100800 */
[----:B-1----:R-:W3:Y:S04]  /*45630*/  LDL.LU.64 R2, [R1+0x1598] ;  /* 0x0015980001027983 */ /* 0x002ee80000300a00 */
[----:B------:R-:W3:Y:S01]  /*45640*/  LDL.LU.64 R20, [R1+0x15a0] ;  /* 0x0015a00001147983 */ /* 0x000ee20000300a00 */
[----:B------:R-:W-:-:S05]  /*45650*/  IMAD.MOV.U32 R18, RZ, RZ, R19 ;  /* 0x000000ffff127224 */ /* 0x000fca00078e0013 */
        /* <DEDUP_REMOVED lines=9> */
[----:B------:R4:W-:Y:S04]  /*456f0*/  STL [R1+0xd18], R26 ;  /* 0x000d181a01007387 */ /* 0x0009e80000100800 */
[----:B-1----:R-:W3:Y:S01]  /*45700*/  LDL.LU.64 R14, [R1+0x15b8] ;  /* 0x0015b800010e7983 */ /* 0x002ee20000300a00 */
[----:B----4-:R-:W-:-:S03]  /*45710*/  IMAD.MOV.U32 R26, RZ, RZ, R27 ;  /* 0x000000ffff1a7224 */ /* 0x010fc600078e001b */
[----:B------:R-:W-:Y:S04]  /*45720*/  STL [R1+0xd20], R12 ;  /* 0x000d200c01007387 */ /* 0x000fe80000100800 */
[----:B------:R1:W-:Y:S02]  /*45730*/  STL [R1+0xd14], R26 ;  /* 0x000d141a01007387 */ /* 0x0003e40000100800 */
[----:B-1----:R-:W-:Y:S02]  /*45740*/  IMAD.MOV.U32 R26, RZ, RZ, R13 ;  /* 0x000000ffff1a7224 */ /* 0x002fe400078e000d */
[----:B------:R-:W4:Y:S04]  /*45750*/  LDL.LU.64 R12, [R1+0x15c0] ;  /* 0x0015c000010c7983 */ /* 0x000f280000300a00 */
[----:B------:R-:W-:Y:S04]  /*45760*/  STL [R1+0xd1c], R26 ;  /* 0x000d1c1a01007387 */ /* 0x000fe80000100800 */
[----:B------:R1:W-:Y:S04]  /*45770*/  STL [R1+0xd28], R10 ;  /* 0x000d280a01007387 */ /* 0x0003e80000100800 */
[----:B------:R1:W-:Y:S02]  /*45780*/  STL [R1+0xd30], R24 ;  /* 0x000d301801007387 */ /* 0x0003e40000100800 */
[----:B-1----:R-:W-:-:S05]  /*45790*/  MOV R10, R11 ;  /* 0x0000000b000a7202 */ /* 0x002fca0000000f00 */
[----:B------:R1:W-:Y:S01]  /*457a0*/  STL [R1+0xd24], R10 ;  /* 0x000d240a01007387 */ /* 0x0003e20000100800 */
[----:B------:R-:W-:-:S03]  /*457b0*/  IMAD.MOV.U32 R24, RZ, RZ, R25 ;  /* 0x000000ffff187224 */ /* 0x000fc600078e0019 */
[----:B-1----:R-:W4:Y:S04]  /*457c0*/  LDL.LU.64 R10, [R1+0x15c8] ;  /* 0x0015c800010a7983 */ /* 0x002f280000300a00 */
[----:B------:R-:W-:Y:S04]  /*457d0*/  STL [R1+0xd38], R8 ;  /* 0x000d380801007387 */ /* 0x000fe80000100800 */
[----:B------:R1:W-:Y:S02]  /*457e0*/  STL [R1+0xd2c], R24 ;  /* 0x000d2c1801007387 */ /* 0x0003e40000100800 */
[----:B-1----:R-:W-:-:S02]  /*457f0*/  IMAD.MOV.U32 R24, RZ, RZ, R9 ;  /* 0x000000ffff187224 */ /* 0x002fc400078e0009 */
[----:B------:R-:W4:Y:S04]  /*45800*/  LDL.LU.64 R8, [R1+0x15d0] ;  /* 0x0015d00001087983 */ /* 0x000f280000300a00 */
[----:B------:R-:W-:Y:S04]  /*45810*/  STL [R1+0xd34], R24 ;  /* 0x000d341801007387 */ /* 0x000fe80000100800 */
[----:B------:R1:W-:Y:S02]  /*45820*/  STL [R1+0xd40], R6 ;  /* 0x000d400601007387 */ /* 0x0003e40000100800 */
[----:B-1----:R-:W-:-:S02]  /*45830*/  IMAD.MOV.U32 R6, RZ, RZ, R7 ;  /* 0x000000ffff067224 */ /* 0x002fc400078e0007 */
[----:B--2---:R-:W-:Y:S04]  /*45840*/  STL [R1+0xd48], R22 ;  /* 0x000d481601007387 */ /* 0x004fe80000100800 */
[----:B------:R1:W-:Y:S04]  /*45850*/  STL [R1+0xd3c], R6 ;  /* 0x000d3c0601007387 */ /* 0x0003e80000100800 */
[----:B-1----:R-:W2:Y:S01]  /*45860*/  LDL.LU.64 R6, [R1+0x15d8] ;  /* 0x0015d80001067983 */ /* 0x002ea20000300a00 */
[----:B------:R-:W-:-:S03]  /*45870*/  IMAD.MOV.U32 R22, RZ, RZ, R23 ;  /* 0x000000ffff167224 */ /* 0x000fc600078e0017 */
[----:B---3--:R-:W-:Y:S04]  /*45880*/  STL [R1+0xd50], R4 ;  /* 0x000d500401007387 */ /* 0x008fe80000100800 */
[----:B------:R1:W-:Y:S02]  /*45890*/  STL [R1+0xd44], R22 ;  /* 0x000d441601007387 */ /* 0x0003e40000100800 */
[----:B-1----:R-:W-:Y:S02]  /*458a0*/  IMAD.MOV.U32 R22, RZ, RZ, R5 ;  /* 0x000000ffff167224 */ /* 0x002fe400078e0005 */
[----:B------:R-:W3:Y:S04]  /*458b0*/  LDL.LU.64 R4, [R1+0x15e0] ;  /* 0x0015e00001047983 */ /* 0x000ee80000300a00 */
[----:B------:R-:W-:Y:S04]  /*458c0*/  STL [R1+0xd4c], R22 ;  /* 0x000d4c1601007387 */ /* 0x000fe80000100800 */
[----:B------:R1:W-:Y:S04]  /*458d0*/  STL [R1+0xd58], R2 ;  /* 0x000d580201007387 */ /* 0x0003e80000100800 */
[----:B------:R1:W-:Y:S02]  /*458e0*/  STL [R1+0xd60], R20 ;  /* 0x000d601401007387 */ /* 0x0003e40000100800 */
[----:B-1----:R-:W-:-:S05]  /*458f0*/  IMAD.MOV.U32 R2, RZ, RZ, R3 ;  /* 0x000000ffff027224 */ /* 0x002fca00078e0003 */
[----:B------:R1:W-:Y:S01]  /*45900*/  STL [R1+0xd54], R2 ;  /* 0x000d540201007387 */ /* 0x0003e20000100800 */
[----:B------:R-:W-:-:S03]  /*45910*/  IMAD.MOV.U32 R20, RZ, RZ, R21 ;  /* 0x000000ffff147224 */ /* 0x000fc600078e0015 */
[----:B-1----:R-:W3:Y:S04]  /*45920*/  LDL.LU.64 R2, [R1+0x15e8] ;  /* 0x0015e80001027983 */ /* 0x002ee80000300a00 */
[----:B------:R1:W-:Y:S04]  /*45930*/  STL [R1+0xd68], R18 ;  /* 0x000d681201007387 */ /* 0x0003e80000100800 */
[----:B------:R-:W-:Y:S04]  /*45940*/  STL [R1+0xd5c], R20 ;  /* 0x000d5c1401007387 */ /* 0x000fe80000100800 */
[----:B------:R-:W3:Y:S01]  /*45950*/  LDL.LU.64 R126, [R1+0x15f0] ;  /* 0x0015f000017e7983 */ /* 0x000ee20000300a00 */
[----:B-1----:R-:W-:-:S05]  /*45960*/  IMAD.MOV.U32 R18, RZ, RZ, R19 ;  /* 0x000000ffff127224 */ /* 0x002fca00078e0013 */
[----:B------:R-:W-:Y:S04]  /*45970*/  STL [R1+0xd64], R18 ;  /* 0x000d641201007387 */ /* 0x000fe80000100800 */
[----:B------:R1:W-:Y:S02]  /*45980*/  STL [R1+0xd70], R16 ;  /* 0x000d701001007387 */ /* 0x0003e40000100800 */
[----:B-1----:R-:W-:Y:S02]  /*45990*/  IMAD.MOV.U32 R16, RZ, RZ, R17 ;  /* 0x000000ffff107224 */ /* 0x002fe400078e0011 */
[----:B------:R1:W-:Y:S04]  /*459a0*/  STL [R1+0xd78], R14 ;  /* 0x000d780e01007387 */ /* 0x0003e80000100800 */
[----:B------:R-:W-:Y:S04]  /*459b0*/  STL [R1+0xd6c], R16 ;  /* 0x000d6c1001007387 */ /* 0x000fe80000100800 */
[----:B------:R-:W3:Y:S01]  /*459c0*/  LDL.LU.64 R30, [R1+0x15f8] ;  /* 0x0015f800011e7983 */ /* 0x000ee20000300a00 */
[----:B-1----:R-:W-:-:S03]  /*459d0*/  IMAD.MOV.U32 R14, RZ, RZ, R15 ;  /* 0x000000ffff0e7224 */ /* 0x002fc600078e000f */
[----:B------:R-:W3:Y:S04]  /*459e0*/  LDL.LU.64 R28, [R1+0x1600] ;  /* 0x00160000011c7983 */ /* 0x000ee80000300a00 */
[----:B------:R-:W-:Y:S04]  /*459f0*/  STL [R1+0xd74], R14 ;  /* 0x000d740e01007387 */ /* 0x000fe80000100800 */
[----:B----4-:R1:W-:Y:S04]  /*45a00*/  STL [R1+0xd80], R12 ;  /* 0x000d800c01007387 */ /* 0x0103e80000100800 */
[----:B------:R-:W4:Y:S04]  /*45a10*/  LDL.LU.64 R26, [R1+0x1608] ;  /* 0x00160800011a7983 */ /* 0x000f280000300a00 */
[----:B------:R-:W4:Y:S01]  /*45a20*/  LDL.LU.64 R24, [R1+0x1610] ;  /* 0x0016100001187983 */ /* 0x000f220000300a00 */
[----:B-1----:R-:W-:-:S05]  /*45a30*/  IMAD.MOV.U32 R12, RZ, RZ, R13 ;  /* 0x000000ffff0c7224 */ /* 0x002fca00078e000d */
[----:B------:R-:W-:Y:S04]  /*45a40*/  STL [R1+0xd7c], R12 ;  /* 0x000d7c0c01007387 */ /* 0x000fe80000100800 */
[----:B------:R1:W-:Y:S04]  /*45a50*/  STL [R1+0xd88], R10 ;  /* 0x000d880a01007387 */ /* 0x0003e80000100800 */
        /* <DEDUP_REMOVED lines=8> */
[----:B------:R-:W-:Y:S01]  /*45ae0*/  STL [R1+0xd8c], R8 ;  /* 0x000d8c0801007387 */ /* 0x000fe20000100800 */
[----:B------:R-:W-:Y:S02]  /*45af0*/  IMAD.MOV.U32 R99, RZ, RZ, R103 ;  /* 0x000000ffff637224 */ /* 0x000fe400078e0067 */
[----:B------:R-:W-:Y:S02]  /*45b00*/  IMAD.MOV.U32 R103, RZ, RZ, R107 ;  /* 0x000000ffff677224 */ /* 0x000fe400078e006b */
[----:B------:R-:W-:Y:S02]  /*45b10*/  IMAD.MOV.U32 R107, RZ, RZ, R111 ;  /* 0x000000ffff6b7224 */ /* 0x000fe400078e006f */
[----:B------:R-:W-:Y:S02]  /*45b20*/  IMAD.MOV.U32 R111, RZ, RZ, R115 ;  /* 0x000000ffff6f7224 */ /* 0x000fe400078e0073 */
[----:B------:R-:W-:Y:S02]  /*45b30*/  IMAD.MOV.U32 R115, RZ, RZ, R119 ;  /* 0x000000ffff737224 */ /* 0x000fe400078e0077 */
[----:B------:R-:W-:Y:S01]  /*45b40*/  IMAD.MOV.U32 R119, RZ, RZ, R123 ;  /* 0x000000ffff777224 */ /* 0x000fe200078e007b */
[----:B--2---:R1:W-:Y:S04]  /*45b50*/  STL [R1+0xd98], R6 ;  /* 0x000d980601007387 */ /* 0x0043e80000100800 */
[----:B------:R-:W2:Y:S04]  /*45b60*/  LDL.LU.64 R14, [R1+0x1638] ;  /* 0x00163800010e7983 */ /* 0x000ea80000300a00 */
[----:B------:R-:W2:Y:S01]  /*45b70*/  LDL.LU.64 R12, [R1+0x1640] ;  /* 0x00164000010c7983 */ /* 0x000ea20000300a00 */
[----:B-1----:R-:W-:-:S05]  /*45b80*/  IMAD.MOV.U32 R6, RZ, RZ, R7 ;  /* 0x000000ffff067224 */ /* 0x002fca00078e0007 */
[----:B------:R-:W-:Y:S04]  /*45b90*/  STL [R1+0xd94], R6 ;  /* 0x000d940601007387 */ /* 0x000fe80000100800 */
[----:B---3--:R1:W-:Y:S04]  /*45ba0*/  STL [R1+0xda0], R4 ;  /* 0x000da00401007387 */ /* 0x0083e80000100800 */
[----:B------:R-:W3:Y:S04]  /*45bb0*/  LDL.LU.64 R10, [R1+0x1648] ;  /* 0x00164800010a7983 */ /* 0x000ee80000300a00 */
[----:B------:R-:W3:Y:S01]  /*45bc0*/  LDL.LU.64 R8, [R1+0x1650] ;  /* 0x0016500001087983 */ /* 0x000ee20000300a00 */
[----:B-1----:R-:W-:-:S05]  /*45bd0*/  IMAD.MOV.U32 R4, RZ, RZ, R5 ;  /* 0x000000ffff047224 */ /* 0x002fca00078e0005 */
[----:B------:R1:W-:Y:S04]  /*45be0*/  STL [R1+0xd9c], R4 ;  /* 0x000d9c0401007387 */ /* 0x0003e80000100800 */
[----:B------:R1:W-:Y:S04]  /*45bf0*/  STL [R1+0xda8], R2 ;  /* 0x000da80201007387 */ /* 0x0003e80000100800 */
[----:B------:R-:W3:Y:S04]  /*45c00*/  LDL.LU.64 R6, [R1+0x1658] ;  /* 0x0016580001067983 */ /* 0x000ee80000300a00 */
[----:B-1----:R-:W3:Y:S01]  /*45c10*/  LDL.LU.64 R4, [R1+0x1660] ;  /* 0x0016600001047983 */ /* 0x002ee20000300a00 */
[----:B------:R-:W-:-:S05]  /*45c20*/  IMAD.MOV.U32 R2, RZ, RZ, R3 ;  /* 0x000000ffff027224 */ /* 0x000fca00078e0003 */
[----:B------:R1:W-:Y:S04]  /*45c30*/  STL [R1+0xda4], R2 ;  /* 0x000da40201007387 */ /* 0x0003e80000100800 */
[----:B------:R1:W-:Y:S01]  /*45c40*/  STL [R1+0xdb0], R126 ;  /* 0x000db07e01007387 */ /* 0x0003e20000100800 */
[----:B------:R-:W-:-:S03]  /*45c50*/  MOV R123, R127 ;  /* 0x0000007f007b7202 */ /* 0x000fc60000000f00 */
[----:B-1----:R-:W3:Y:S04]  /*45c60*/  LDL.LU.64 R2, [R1+0x1670] ;  /* 0x0016700001027983 */ /* 0x002ee80000300a00 */
[----:B------:R-:W3:Y:S04]  /*45c70*/  LDL.LU.64 R126, [R1+0x1668] ;  /* 0x00166800017e7983 */ /* 0x000ee80000300a00 */
[----:B------:R1:W-:Y:S02]  /*45c80*/  STL [R1+0xdac], R123 ;  /* 0x000dac7b01007387 */ /* 0x0003e40000100800 */
[----:B-1----:R-:W-:-:S02]  /*45c90*/  IMAD.MOV.U32 R123, RZ, RZ, R31 ;  /* 0x000000ffff7b7224 */ /* 0x002fc400078e001f */
[----:B------:R1:W-:Y:S04]  /*45ca0*/  STL [R1+0xdb8], R30 ;  /* 0x000db81e01007387 */ /* 0x0003e80000100800 */
[----:B-1----:R1:W5:Y:S04]  /*45cb0*/  LDL.LU.64 R30, [R1+0x17d8] ;  /* 0x0017d800011e7983 */ /* 0x0023680000300a00 */
[----:B------:R-:W-:Y:S04]  /*45cc0*/  STL [R1+0xdc0], R28 ;  /* 0x000dc01c01007387 */ /* 0x000fe80000100800 */
[----:B------:R1:W-:Y:S02]  /*45cd0*/  STL [R1+0xdb4], R123 ;  /* 0x000db47b01007387 */ /* 0x0003e40000100800 */
[----:B-1----:R-:W-:-:S02]  /*45ce0*/  IMAD.MOV.U32 R123, RZ, RZ, R29 ;  /* 0x000000ffff7b7224 */ /* 0x002fc400078e001d */
[----:B------:R1:W5:Y:S04]  /*45cf0*/  LDL.LU.64 R28, [R1+0x17d0] ;  /* 0x0017d000011c7983 */ /* 0x0003680000300a00 */
[----:B----4-:R-:W-:Y:S04]  /*45d00*/  STL [R1+0xdc8], R26 ;  /* 0x000dc81a01007387 */ /* 0x010fe80000100800 */
[----:B------:R4:W-:Y:S02]  /*45d10*/  STL [R1+0xdbc], R123 ;  /* 0x000dbc7b01007387 */ /* 0x0009e40000100800 */
[----:B----4-:R-:W-:-:S02]  /*45d20*/  IMAD.MOV.U32 R123, RZ, RZ, R27 ;  /* 0x000000ffff7b7224 */ /* 0x010fc400078e001b */
[----:B------:R1:W5:Y:S04]  /*45d30*/  LDL.LU.64 R26, [R1+0x17c8] ;  /* 0x0017c800011a7983 */ /* 0x0003680000300a00 */
[----:B------:R-:W-:Y:S04]  /*45d40*/  STL [R1+0xdd0], R24 ;  /* 0x000dd01801007387 */ /* 0x000fe80000100800 */
        /* <DEDUP_REMOVED lines=18> */
[----:B------:R1:W5:Y:S01]  /*45e70*/  LDL.LU.64 R16, [R1+0x17a0] ;  /* 0x0017a00001107983 */ /* 0x0003620000300a00 */
[----:B------:R-:W-:Y:S02]  /*45e80*/  IMAD.MOV.U32 R98, RZ, RZ, R102 ;  /* 0x000000ffff627224 */ /* 0x000fe400078e0066 */
[----:B------:R-:W-:Y:S02]  /*45e90*/  IMAD.MOV.U32 R102, RZ, RZ, R106 ;  /* 0x000000ffff667224 */ /* 0x000fe400078e006a */
[----:B------:R-:W-:Y:S01]  /*45ea0*/  IMAD.MOV.U32 R106, RZ, RZ, R110 ;  /* 0x000000ffff6a7224 */ /* 0x000fe200078e006e */
[----:B--2---:R-:W-:Y:S04]  /*45eb0*/  STL [R1+0xdf8], R14 ;  /* 0x000df80e01007387 */ /* 0x004fe80000100800 */
[----:B------:R2:W-:Y:S02]  /*45ec0*/  STL [R1+0xdec], R123 ;  /* 0x000dec7b01007387 */ /* 0x0005e40000100800 */
[----:B--2---:R-:W-:-:S02]  /*45ed0*/  IMAD.MOV.U32 R123, RZ, RZ, R15 ;  /* 0x000000ffff7b7224 */ /* 0x004fc400078e000f */
[----:B------:R1:W5:Y:S04]  /*45ee0*/  LDL.LU.64 R14, [R1+0x1798] ;  /* 0x00179800010e7983 */ /* 0x0003680000300a00 */
[----:B------:R-:W-:Y:S04]  /*45ef0*/  STL [R1+0xe00], R12 ;  /* 0x000e000c01007387 */ /* 0x000fe80000100800 */
[----:B------:R2:W-:Y:S02]  /*45f00*/  STL [R1+0xdf4], R123 ;  /* 0x000df47b01007387 */ /* 0x0005e40000100800 */
[----:B--2---:R-:W-:-:S02]  /*45f10*/  IMAD.MOV.U32 R123, RZ, RZ, R13 ;  /* 0x000000ffff7b7224 */ /* 0x004fc400078e000d */
[----:B------:R1:W5:Y:S04]  /*45f20*/  LDL.LU.64 R12, [R1+0x1790] ;  /* 0x00179000010c7983 */ /* 0x0003680000300a00 */
[----:B---3--:R-:W-:Y:S04]  /*45f30*/  STL [R1+0xe08], R10 ;  /* 0x000e080a01007387 */ /* 0x008fe80000100800 */
[----:B------:R2:W-:Y:S02]  /*45f40*/  STL [R1+0xdfc], R123 ;  /* 0x000dfc7b01007387 */ /* 0x0005e40000100800 */
[----:B--2---:R-:W-:-:S02]  /*45f50*/  IMAD.MOV.U32 R123, RZ, RZ, R11 ;  /* 0x000000ffff7b7224 */ /* 0x004fc400078e000b */
[----:B------:R1:W5:Y:S04]  /*45f60*/  LDL.LU.64 R10, [R1+0x1788] ;  /* 0x00178800010a7983 */ /* 0x0003680000300a00 */
[----:B------:R-:W-:Y:S04]  /*45f70*/  STL [R1+0xe10], R8 ;  /* 0x000e100801007387 */ /* 0x000fe80000100800 */
[----:B------:R2:W-:Y:S01]  /*45f80*/  STL [R1+0xe04], R123 ;  /* 0x000e047b01007387 */ /* 0x0005e20000100800 */
[----:B------:R-:W-:Y:S02]  /*45f90*/  IMAD.MOV.U32 R110, RZ, RZ, R114 ;  /* 0x000000ffff6e7224 */ /* 0x000fe400078e0072 */
[----:B--2---:R-:W-:-:S02]  /*45fa0*/  IMAD.MOV.U32 R123, RZ, RZ, R9 ;  /* 0x000000ffff7b7224 */ /* 0x004fc400078e0009 */
[----:B------:R1:W5:Y:S04]  /*45fb0*/  LDL.LU.64 R8, [R1+0x1780] ;  /* 0x0017800001087983 */ /* 0x0003680000300a00 */
[----:B------:R-:W-:Y:S04]  /*45fc0*/  STL [R1+0xe18], R6 ;  /* 0x000e180601007387 */ /* 0x000fe80000100800 */
[----:B------:R2:W-:Y:S01]  /*45fd0*/  STL [R1+0xe0c], R123 ;  /* 0x000e0c7b01007387 */ /* 0x0005e20000100800 */
[----:B------:R-:W-:Y:S02]  /*45fe0*/  IMAD.MOV.U32 R114, RZ, RZ, R118 ;  /* 0x000000ffff727224 */ /* 0x000fe400078e0076 */
[----:B------:R-:W-:-:S02]  /*45ff0*/  IMAD.MOV.U32 R118, RZ, RZ, R122 ;  /* 0x000000ffff767224 */ /* 0x000fc400078e007a */
[----:B--2---:R-:W-:Y:S02]  /*46000*/  IMAD.MOV.U32 R123, RZ, RZ, R7 ;  /* 0x000000ffff7b7224 */ /* 0x004fe400078e0007 */
[----:B------:R1:W5:Y:S01]  /*46010*/  LDL.LU.64 R6, [R1+0x1778] ;  /* 0x0017780001067983 */ /* 0x0003620000300a00 */
[----:B------:R-:W-:-:S03]  /*46020*/  IMAD.MOV.U32 R122, RZ, RZ, R129 ;  /* 0x000000ffff7a7224 */ /* 0x000fc600078e0081 */
[----:B------:R-:W-:Y:S01]  /*46030*/  STL [R1+0xe20], R4 ;  /* 0x000e200401007387 */ /* 0x000fe20000100800 */
[----:B------:R-:W-:-:S03]  /*46040*/  IMAD.MOV.U32 R129, RZ, RZ, R130 ;  /* 0x000000ffff817224 */ /* 0x000fc600078e0082 */
[----:B------:R2:W-:Y:S01]  /*46050*/  STL [R1+0xe14], R123 ;  /* 0x000e147b01007387 */ /* 0x0005e20000100800 */
[----:B------:R-:W-:Y:S02]  /*46060*/  IMAD.MOV.U32 R130, RZ, RZ, R133 ;  /* 0x000000ffff827224 */ /* 0x000fe400078e0085 */
[----:B------:R-:W-:Y:S02]  /*46070*/  IMAD.MOV.U32 R133, RZ, RZ, R134 ;  /* 0x000000ffff857224 */ /* 0x000fe400078e0086 */
[----:B------:R-:W-:Y:S02]  /*46080*/  IMAD.MOV.U32 R134, RZ, RZ, R137 ;  /* 0x000000ffff867224 */ /* 0x000fe400078e0089 */
        /* <DEDUP_REMOVED lines=11> */
[----:B------:R-:W-:-:S02]  /*46140*/  IMAD.MOV.U32 R148, RZ, RZ, R150 ;  /* 0x000000ffff947224 */ /* 0x000fc400078e0096 */
[----:B------:R-:W-:Y:S01]  /*46150*/  IMAD.MOV.U32 R96, RZ, RZ, R100 ;  /* 0x000000ffff607224 */ /* 0x000fe200078e0064 */
[----:B------:R-:W-:Y:S01]  /*46160*/  STL [R1+0xe30], R126 ;  /* 0x000e307e01007387 */ /* 0x000fe20000100800 */
[----:B------:R-:W-:Y:S02]  /*46170*/  IMAD.MOV.U32 R150, RZ, RZ, R152 ;  /* 0x000000ffff967224 */ /* 0x000fe400078e0098 */
[----:B------:R-:W-:Y:S01]  /*46180*/  IMAD.MOV.U32 R100, RZ, RZ, R104 ;  /* 0x000000ffff647224 */ /* 0x000fe200078e0068 */
[----:B------:R2:W-:Y:S01]  /*46190*/  STL [R1+0xe24], R123 ;  /* 0x000e247b01007387 */ /* 0x0005e20000100800 */
[----:B------:R-:W-:Y:S02]  /*461a0*/  IMAD.MOV.U32 R152, RZ, RZ, R154 ;  /* 0x000000ffff987224 */ /* 0x000fe400078e009a */
[----:B------:R-:W-:Y:S02]  /*461b0*/  IMAD.MOV.U32 R104, RZ, RZ, R108 ;  /* 0x000000ffff687224 */ /* 0x000fe400078e006c */
[----:B------:R-:W-:-:S02]  /*461c0*/  IMAD.MOV.U32 R154, RZ, RZ, R156 ;  /* 0x000000ffff9a7224 */ /* 0x000fc400078e009c */
[----:B------:R-:W-:Y:S01]  /*461d0*/  IMAD.MOV.U32 R108, RZ, RZ, R112 ;  /* 0x000000ffff6c7224 */ /* 0x000fe200078e0070 */
[----:B--2---:R-:W-:Y:S01]  /*461e0*/  SHF.R.S32.HI R123, RZ, 0x1f, R142 ;  /* 0x0000001fff7b7819 */ /* 0x004fe2000001148e */
[----:B------:R-:W-:Y:S02]  /*461f0*/  IMAD.MOV.U32 R156, RZ, RZ, R158 ;  /* 0x000000ffff9c7224 */ /* 0x000fe400078e009e */
[----:B------:R-:W-:Y:S01]  /*46200*/  IMAD.MOV.U32 R112, RZ, RZ, R116 ;  /* 0x000000ffff707224 */ /* 0x000fe200078e0074 */
[----:B------:R-:W-:Y:S01]  /*46210*/  LEA.HI R123, R123, R142, RZ, 0x7 ;  /* 0x0000008e7b7b7211 */ /* 0x000fe200078f38ff */
[----:B------:R-:W-:Y:S02]  /*46220*/  IMAD.MOV.U32 R158, RZ, RZ, R160 ;  /* 0x000000ffff9e7224 */ /* 0x000fe400078e00a0 */
[----:B------:R-:W-:Y:S02]  /*46230*/  IMAD.MOV.U32 R116, RZ, RZ, R120 ;  /* 0x000000ffff747224 */ /* 0x000fe400078e0078 */
[----:B------:R-:W-:Y:S01]  /*46240*/  IMAD.MOV.U32 R160, RZ, RZ, R162 ;  /* 0x000000ffffa07224 */ /* 0x000fe200078e00a2 */
[----:B------:R-:W-:Y:S01]  /*46250*/  MOV R162, R164 ;  /* 0x000000a400a27202 */ /* 0x000fe20000000f00 */
[----:B------:R-:W-:-:S02]  /*46260*/  IMAD.MOV.U32 R120, RZ, RZ, R124 ;  /* 0x000000ffff787224 */ /* 0x000fc400078e007c */
[----:B------:R-:W-:Y:S02]  /*46270*/  IMAD.MOV.U32 R164, RZ, RZ, R166 ;  /* 0x000000ffffa47224 */ /* 0x000fe400078e00a6 */
[----:B------:R-:W-:Y:S01]  /*46280*/  IMAD.MOV.U32 R124, RZ, RZ, R127 ;  /* 0x000000ffff7c7224 */ /* 0x000fe200078e007f */
[----:B------:R-:W-:Y:S01]  /*46290*/  SHF.R.S32.HI R123, RZ, 0x7, R123 ;  /* 0x00000007ff7b7819 */ /* 0x000fe2000001147b */
[----:B------:R-:W-:Y:S02]  /*462a0*/  IMAD.MOV.U32 R166, RZ, RZ, R168 ;  /* 0x000000ffffa67224 */ /* 0x000fe400078e00a8 */
[----:B------:R-:W-:Y:S02]  /*462b0*/  IMAD.MOV.U32 R168, RZ, RZ, R170 ;  /* 0x000000ffffa87224 */ /* 0x000fe400078e00aa */
[----:B------:R-:W-:Y:S01]  /*462c0*/  IMAD.MOV.U32 R170, RZ, RZ, R172 ;  /* 0x000000ffffaa7224 */ /* 0x000fe200078e00ac */
[----:B------:R2:W-:Y:S01]  /*462d0*/  STL [R1+0xe2c], R124 ;  /* 0x000e2c7c01007387 */ /* 0x0005e20000100800 */
[----:B------:R-:W-:-:S02]  /*462e0*/  IMAD.MOV.U32 R172, RZ, RZ, R174 ;  /* 0x000000ffffac7224 */ /* 0x000fc400078e00ae */
[----:B------:R-:W-:Y:S02]  /*462f0*/  IMAD.MOV.U32 R174, RZ, RZ, R176 ;  /* 0x000000ffffae7224 */ /* 0x000fe400078e00b0 */
[----:B------:R-:W-:Y:S02]  /*46300*/  IMAD.MOV.U32 R176, RZ, RZ, R178 ;  /* 0x000000ffffb07224 */ /* 0x000fe400078e00b2 */
[----:B------:R-:W-:Y:S01]  /*46310*/  IMAD.MOV.U32 R178, RZ, RZ, R180 ;  /* 0x000000ffffb27224 */ /* 0x000fe200078e00b4 */
[----:B--2---:R-:W-:Y:S01]  /*46320*/  VIMNMX R124, PT, PT, R123, 0x2, !PT ;  /* 0x000000027b7c7848 */ /* 0x004fe20007fe0100 */
[----:B------:R-:W-:Y:S02]  /*46330*/  IMAD.MOV.U32 R180, RZ, RZ, R182 ;  /* 0x000000ffffb47224 */ /* 0x000fe400078e00b6 */
[----:B------:R-:W-:Y:S02]  /*46340*/  IMAD.MOV.U32 R182, RZ, RZ, R184 ;  /* 0x000000ffffb67224 */ /* 0x000fe400078e00b8 */
[----:B------:R-:W-:-:S02]  /*46350*/  IMAD.MOV.U32 R184, RZ, RZ, R186 ;  /* 0x000000ffffb87224 */ /* 0x000fc400078e00ba */
[----:B------:R-:W-:Y:S02]  /*46360*/  IMAD.MOV.U32 R186, RZ, RZ, R188 ;  /* 0x000000ffffba7224 */ /* 0x000fe400078e00bc */
[----:B------:R-:W-:Y:S02]  /*46370*/  VIADD R126, R124, 0xfffffffe ;  /* 0xfffffffe7c7e7836 */ /* 0x000fe40000000000 */
[----:B------:R-:W-:Y:S02]  /*46380*/  IMAD.MOV.U32 R188, RZ, RZ, R190 ;  /* 0x000000ffffbc7224 */ /* 0x000fe400078e00be */
[----:B------:R-:W-:Y:S02]  /*46390*/  IMAD.MOV.U32 R190, RZ, RZ, R192 ;  /* 0x000000ffffbe7224 */ /* 0x000fe400078e00c0 */
[----:B------:R-:W-:Y:S01]  /*463a0*/  IMAD.MOV.U32 R192, RZ, RZ, R194 ;  /* 0x000000ffffc07224 */ /* 0x000fe200078e00c2 */
[----:B------:R1:W-:Y:S01]  /*463b0*/  STL [R1+0xe54], R126 ;  /* 0x000e547e01007387 */ /* 0x0003e20000100800 */
        /* <DEDUP_REMOVED lines=15> */
[----:B------:R-:W-:Y:S01]  /*464b0*/  IMAD.MOV.U32 R224, RZ, RZ, R226 ;  /* 0x000000ffffe07224 */ /* 0x000fe200078e00e2 */
[----:B------:R-:W-:Y:S01]  /*464c0*/  USHF.R.S32.HI UR4, URZ, 0x1f, UR60 ;  /* 0x0000001fff047899 */ /* 0x000fe2000801143c */
[----:B------:R-:W-:Y:S01]  /*464d0*/  IMAD.MOV.U32 R226, RZ, RZ, R228 ;  /* 0x000000ffffe27224 */ /* 0x000fe200078e00e4 */
[----:B------:R-:W-:Y:S01]  /*464e0*/  USHF.R.S32.HI UR5, URZ, 0x1f, UR61 ;  /* 0x0000001fff057899 */ /* 0x000fe2000801143d */
[----:B------:R-:W-:Y:S01]  /*464f0*/  IMAD.MOV.U32 R228, RZ, RZ, R230 ;  /* 0x000000ffffe47224 */ /* 0x000fe200078e00e6 */
[----:B------:R-:W-:Y:S01]  /*46500*/  MOV R230, R232 ;  /* 0x000000e800e67202 */ /* 0x000fe20000000f00 */
[----:B------:R-:W-:Y:S01]  /*46510*/  IMAD.MOV.U32 R232, RZ, RZ, R234 ;  /* 0x000000ffffe87224 */ /* 0x000fe200078e00ea */
[----:B------:R-:W-:Y:S01]  /*46520*/  IADD3 R123, PT, PT, R123, -0x2, RZ ;  /* 0xfffffffe7b7b7810 */ /* 0x000fe20007ffe0ff */
[----:B------:R-:W-:Y:S01]  /*46530*/  IMAD.MOV.U32 R234, RZ, RZ, R236 ;  /* 0x000000ffffea7224 */ /* 0x000fe200078e00ec */
[----:B------:R-:W-:Y:S01]  /*46540*/  USHF.L.U32 UR56, UR60, 0x2, URZ ;  /* 0x000000023c387899 */ /* 0x000fe200080006ff */
[----:B------:R-:W-:Y:S01]  /*46550*/  IMAD.MOV.U32 R236, RZ, RZ, R238 ;  /* 0x000000ffffec7224 */ /* 0x000fe200078e00ee */
[----:B------:R-:W-:Y:S01]  /*46560*/  USHF.L.U32 UR57, UR61, 0x2, URZ ;  /* 0x000000023d397899 */ /* 0x000fe200080006ff */
[----:B------:R-:W-:-:S02]  /*46570*/  IMAD.MOV.U32 R124, RZ, RZ, RZ ;  /* 0x000000ffff7c7224 */ /* 0x000fc400078e00ff */
[----:B------:R-:W-:Y:S01]  /*46580*/  IMAD.MOV.U32 R123, RZ, RZ, RZ ;  /* 0x000000ffff7b7224 */ /* 0x000fe200078e00ff */
[----:B------:R-:W-:Y:S02]  /*46590*/  USHF.L.U64.HI UR60, UR60, 0x2, UR4 ;  /* 0x000000023c3c7899 */ /* 0x000fe40008010204 */
[----:B------:R-:W-:Y:S01]  /*465a0*/  USHF.L.U64.HI UR61, UR61, 0x2, UR5 ;  /* 0x000000023d3d7899 */ /* 0x000fe20008010205 */
[----:B------:R-:W-:Y:S01]  /*465b0*/  UMOV UR59, 0x1 ;  /* 0x00000001003b7882 */ /* 0x000fe20000000000 */
[----:B------:R-:W-:Y:S01]  /*465c0*/  UMOV UR4, URZ ;  /* 0x000000ff00047c82 */ /* 0x000fe20008000000 */
[----:B-1----:R-:W-:-:S09]  /*465d0*/  UMOV UR5, URZ ;  /* 0x000000ff00057c82 */ /* 0x002fd20008000000 */
.L_x_10:
[----:B------:R-:W-:Y:S01]  /*465e0*/  UIADD3 UR4, UPT, UPT, UR4, 0x1, URZ ;  /* 0x0000000104047890 */ /* 0x000fe2000fffe0ff */
[----:B------:R-:W-:-:S04]  /*465f0*/  DEPBAR.LE SB0, 0x0 ;  /* 0x000080000000791a */ /* 0x000fc80000000000 */
[----:B------:R-:W-:Y:S01]  /*46600*/  ULEA UR55, UR59, UR52, 0x3 ;  /* 0x000000343b377291 */ /* 0x000fe2000f8e18ff */
[----:B------:R-:W-:Y:S01]  /*46610*/  IMAD.U32 R124, R124, -0x80000000, RZ ;  /* 0x800000007c7c7824 */ /* 0x000fe200078e00ff */
[----:B------:R-:W-:Y:S02]  /*46620*/  UISETP.GT.AND UP1, UPT, UR4, 0x1, UPT ;  /* 0x000000010400788c */ /* 0x000fe4000bf24270 */
[----:B------:R-:W-:Y:S02]  /*46630*/  UIADD3 UR55, UPT, UPT, UR55, 0x90000, URZ ;  /* 0x0009000037377890 */ /* 0x000fe4000fffe0ff */
[----:B------:R-:W-:Y:S01]  /*46640*/  USEL UR4, UR4, URZ, !UP1 ;  /* 0x000000ff04047287 */ /* 0x000fe2000c800000 */
[----:B------:R-:W-:Y:S06]  /*46650*/  BAR.SYNC.DEFER_BLOCKING 0x0 ;  /* 0x0000000000007b1d */ /* 0x000fec0000010000 */
[----:B-----5:R-:W-:Y:S05]  /*46660*/  @P5 BRA `(.L_x_8) ;  /* 0x0000000c00045947 */ /* 0x020fea0003800000 */
[----:B------:R-:W-:Y:S02]  /*46670*/  ULEA UR24, UR4, UR52, 0xf ;  /* 0x0000003404187291 */ /* 0x000fe4000f8e78ff */
[----:B------:R-:W-:Y:S02]  /*46680*/  USHF.R.U32.HI UR50, URZ, 0x4, UR52 ;  /* 0x00000004ff327899 */ /* 0x000fe40008011634 */
[----:B------:R-:W-:Y:S02]  /*46690*/  UIADD3 UR24, UPT, UPT, UR24, 0x80000, URZ ;  /* 0x0008000018187890 */ /* 0x000fe4000fffe0ff */
[----:B------:R-:W-:Y:S02]  /*466a0*/  USGXT.U32 UR50, UR50, 0xe ;  /* 0x0000000e3232789a */ /* 0x000fe40008000000 */
[----:B------:R-:W-:Y:S02]  /*466b0*/  USHF.R.U32.HI UR24, URZ, 0x4, UR24 ;  /* 0x00000004ff187899 */ /* 0x000fe40008011618 */
[----:B------:R-:W-:-:S02]  /*466c0*/  UIADD3 UR30, UP1, UPT, UR50, 0x2, URZ ;  /* 0x00000002321e7890 */ /* 0x000fc4000ff3e0ff */
[----:B------:R-:W-:Y:S01]  /*466d0*/  USGXT.U32 UR32, UR24, 0xe ;  /* 0x0000000e1820789a */ /* 0x000fe20008000000 */
[----:B------:R-:W-:Y:S01]  /*466e0*/  UMOV UR22, URZ ;  /* 0x000000ff00167c82 */ /* 0x000fe20008000000 */
[----:B------:R-:W-:Y:S01]  /*466f0*/  UMOV UR23, URZ ;  /* 0x000000ff00177c82 */ /* 0x000fe20008000000 */
[----:B------:R-:W-:Y:S02]  /*46700*/  UIADD3.X UR31, UPT, UPT, UR22, 0x40004040, URZ, UP1, !UPT ;  /* 0x40004040161f7890 */ /* 0x000fe40008ffe4ff */
[----:B------:R-:W-:Y:S02]  /*46710*/  UIADD3 UR34, UP1, UPT, UR32, 0x2, URZ ;  /* 0x0000000220227890 */ /* 0x000fe4000ff3e0ff */
[----:B------:R-:W-:Y:S02]  /*46720*/  UIADD3 UR22, UP3, UPT, UR30, 0x4, URZ ;  /* 0x000000041e167890 */ /* 0x000fe4000ff7e0ff */
[----:B------:R-:W-:Y:S02]  /*46730*/  UIADD3.X UR35, UPT, UPT, UR23, 0x40004040, URZ, UP1, !UPT ;  /* 0x4000404017237890 */ /* 0x000fe40008ffe4ff */
[----:B------:R-:W-:-:S02]  /*46740*/  UIADD3 UR46, UP4, UPT, UR30, 0x2, URZ ;  /* 0x000000021e2e7890 */ /* 0x000fc4000ff9e0ff */
[----:B------:R-:W-:Y:S02]  /*46750*/  UIADD3 UR26, UP2, UPT, UR34, 0x2, URZ ;  /* 0x00000002221a7890 */ /* 0x000fe4000ff5e0ff */
[----:B------:R-:W-:Y:S02]  /*46760*/  UIADD3.X UR23, UPT, UPT, UR31, URZ, URZ, UP3, !UPT ;  /* 0x000000ff1f177290 */ /* 0x000fe40009ffe4ff */
[----:B------:R-:W-:Y:S02]  /*46770*/  UIADD3 UR28, UP3, UPT, UR34, 0x4, URZ ;  /* 0x00000004221c7890 */ /* 0x000fe4000ff7e0ff */
[----:B------:R-:W-:Y:S02]  /*46780*/  UIADD3 UR64, UP1, UPT, UR30, 0x800, URZ ;  /* 0x000008001e407890 */ /* 0x000fe4000ff3e0ff */
[----:B------:R-:W-:Y:S02]  /*46790*/  UIADD3.X UR47, UPT, UPT, UR31, URZ, URZ, UP4, !UPT ;  /* 0x000000ff1f2f7290 */ /* 0x000fe4000a7fe4ff */
[----:B------:R-:W-:Y:S01]  /*467a0*/  UIADD3.X UR27, UPT, UPT, UR35, URZ, URZ, UP2, !UPT ;  /* 0x000000ff231b7290 */ /* 0x000fe200097fe4ff */
[----:B------:R-:W-:Y:S01]  /*467b0*/  UMOV UR36, 0x0 ;  /* 0x0000000000247882 */ /* 0x000fe20000000000 */
[----:B------:R-:W-:Y:S01]  /*467c0*/  UMOV UR37, 0x4400910 ;  /* 0x0440091000257882 */ /* 0x000fe20000000000 */
[----:B------:R-:W-:Y:S01]  /*467d0*/  UMOV UR51, 0x40004040 ;  /* 0x4000404000337882 */ /* 0x000fe20000000000 */
[----:B------:R-:W-:Y:S01]  /*467e0*/  UMOV UR33, 0x40004040 ;  /* 0x4000404000217882 */ /* 0x000fe20000000000 */
[----:B------:R-:W-:Y:S01]  /*467f0*/  UMOV UR48, 0x0 ;  /* 0x0000000000307882 */ /* 0x000fe20000000000 */
[----:B------:R-:W-:Y:S01]  /*46800*/  UMOV UR49, 0x4400910 ;  /* 0x0440091000317882 */ /* 0x000fe20000000000 */
[----:B------:R1:W-:Y:S01]  /*46810*/  UTCHMMA gdesc[UR32], gdesc[UR50], tmem[UR53], tmem[UR36], idesc[UR37], UPT ;  /* 0x00ff2432200075ea */ /* 0x0003e2000b800035 */
[----:B------:R-:W-:-:S02]  /*46820*/  UIADD3.X UR29, UPT, UPT, UR35, URZ, URZ, UP3, !UPT ;  /* 0x000000ff231d7290 */ /* 0x000fc40009ffe4ff */
[----:B------:R2:W-:Y:S01]  /*46830*/  UTCHMMA gdesc[UR34], gdesc[UR30], tmem[UR53], tmem[UR48], idesc[UR49], UPT ;  /* 0x00ff301e220075ea */ /* 0x0005e2000b800035 */
[----:B------:R-:W-:Y:S02]  /*46840*/  UIADD3 UR24, UP5, UPT, UR30, 0x7fe, URZ ;  /* 0x000007fe1e187890 */ /* 0x000fe4000ffbe0ff */
[----:B------:R-:W-:Y:S02]  /*46850*/  UIADD3.X UR65, UPT, UPT, UR31, URZ, URZ, UP1, !UPT ;  /* 0x000000ff1f417290 */ /* 0x000fe40008ffe4ff */
[----:B------:R-:W-:Y:S01]  /*46860*/  UIADD3 UR44, UP2, UPT, UR30, 0x802, URZ ;  /* 0x000008021e2c7890 */ /* 0x000fe2000ff5e0ff */
[----:B------:R-:W-:Y:S01]  /*46870*/  UMOV UR42, 0x0 ;  /* 0x00000000002a7882 */ /* 0x000fe20000000000 */
[----:B-1----:R-:W-:Y:S02]  /*46880*/  UIADD3 UR36, UP3, UPT, UR34, 0x1fe, URZ ;  /* 0x000001fe22247890 */ /* 0x002fe4000ff7e0ff */
[----:B--2---:R-:W-:Y:S01]  /*46890*/  UIADD3 UR48, UP1, UPT, UR34, 0x200, URZ ;  /* 0x0000020022307890 */ /* 0x004fe2000ff3e0ff */
[----:B------:R-:W-:Y:S01]  /*468a0*/  UMOV UR43, 0x4400910 ;  /* 0x04400910002b7882 */ /* 0x000fe20000000000 */
[----:B------:R-:W-:Y:S01]  /*468b0*/  UIADD3.X UR25, UPT, UPT, UR31, URZ, URZ, UP5, !UPT ;  /* 0x000000ff1f197290 */ /* 0x000fe2000affe4ff */
[----:B------:R1:W-:Y:S01]  /*468c0*/  UTCHMMA gdesc[UR26], gdesc[UR46], tmem[UR53], tmem[UR42], idesc[UR43], UPT ;  /* 0x00ff2a2e1a0075ea */ /* 0x0003e2000b800035 */
[----:B------:R-:W-:-:S02]  /*468d0*/  UIADD3.X UR37, UPT, UPT, UR35, URZ, URZ, UP3, !UPT ;  /* 0x000000ff23257290 */ /* 0x000fc40009ffe4ff */
[----:B------:R-:W-:Y:S02]  /*468e0*/  UIADD3.X UR49, UPT, UPT, UR35, URZ, URZ, UP1, !UPT ;  /* 0x000000ff23317290 */ /* 0x000fe40008ffe4ff */
[----:B------:R-:W-:Y:S02]  /*468f0*/  UIADD3.X UR45, UPT, UPT, UR31, URZ, URZ, UP2, !UPT ;  /* 0x000000ff1f2d7290 */ /* 0x000fe400097fe4ff */
[----:B------:R-:W-:Y:S01]  /*46900*/  UIADD3 UR40, UP4, UPT, UR30, 0x804, URZ ;  /* 0x000008041e287890 */ /* 0x000fe2000ff9e0ff */
[----:B------:R-:W-:Y:S01]  /*46910*/  UMOV UR8, 0x0 ;  /* 0x0000000000087882 */ /* 0x000fe20000000000 */
[----:B-1----:R-:W-:Y:S01]  /*46920*/  UIADD3 UR42, UP2, UPT, UR34, 0x202, URZ ;  /* 0x00000202222a7890 */ /* 0x002fe2000ff5e0ff */
[----:B------:R-:W-:Y:S01]  /*46930*/  UMOV UR9, 0x4400910 ;  /* 0x0440091000097882 */ /* 0x000fe20000000000 */
[----:B------:R-:W-:Y:S01]  /*46940*/  UIADD3 UR50, UP3, UPT, UR30, 0xffe, URZ ;  /* 0x00000ffe1e327890 */ /* 0x000fe2000ff7e0ff */
[----:B------:R1:W-:Y:S01]  /*46950*/  UTCHMMA gdesc[UR28], gdesc[UR22], tmem[UR53], tmem[UR8], idesc[UR9], UPT ;  /* 0x00ff08161c0075ea */ /* 0x0003e2000b800035 */
[----:B------:R-:W-:-:S02]  /*46960*/  UIADD3 UR46, UP1, UPT, UR30, 0x1000, URZ ;  /* 0x000010001e2e7890 */ /* 0x000fc4000ff3e0ff */
[----:B------:R-:W-:Y:S02]  /*46970*/  UIADD3.X UR43, UPT, UPT, UR35, URZ, URZ, UP2, !UPT ;  /* 0x000000ff232b7290 */ /* 0x000fe400097fe4ff */
[----:B------:R-:W-:Y:S01]  /*46980*/  UIADD3.X UR41, UPT, UPT, UR31, URZ, URZ, UP4, !UPT ;  /* 0x000000ff1f297290 */ /* 0x000fe2000a7fe4ff */
[----:B------:R-:W-:Y:S01]  /*46990*/  UMOV UR10, 0x0 ;  /* 0x00000000000a7882 */ /* 0x000fe20000000000 */
[----:B------:R-:W-:Y:S01]  /*469a0*/  UMOV UR11, 0x4400910 ;  /* 0x04400910000b7882 */ /* 0x000fe20000000000 */
[----:B------:R-:W-:Y:S01]  /*469b0*/  UMOV UR12, 0x0 ;  /* 0x00000000000c7882 */ /* 0x000fe20000000000 */
[----:B-1----:R-:W-:Y:S01]  /*469c0*/  UIADD3 UR8, UP4, UPT, UR34, 0x204, URZ ;  /* 0x0000020422087890 */ /* 0x002fe2000ff9e0ff */
[----:B------:R1:W-:Y:S01]  /*469d0*/  UTCHMMA gdesc[UR36], gdesc[UR24], tmem[UR53], tmem[UR10], idesc[UR11], UPT ;  /* 0x00ff0a18240075ea */ /* 0x0003e2000b800035 */
[----:B------:R-:W-:Y:S01]  /*469e0*/  UMOV UR13, 0x4400910 ;  /* 0x04400910000d7882 */ /* 0x000fe20000000000 */
[----:B------:R-:W-:Y:S01]  /*469f0*/  UIADD3.X UR51, UPT, UPT, UR31, URZ, URZ, UP3, !UPT ;  /* 0x000000ff1f337290 */ /* 0x000fe20009ffe4ff */
[----:B------:R2:W-:Y:S01]  /*46a00*/  UTCHMMA gdesc[UR48], gdesc[UR64], tmem[UR53], tmem[UR12], idesc[UR13], UPT ;  /* 0x00ff0c40300075ea */ /* 0x0005e2000b800035 */
[----:B------:R-:W-:-:S02]  /*46a10*/  UIADD3.X UR47, UPT, UPT, UR31, URZ, URZ, UP1, !UPT ;  /* 0x000000ff1f2f7290 */ /* 0x000fc40008ffe4ff */
[----:B------:R-:W-:Y:S02]  /*46a20*/  UIADD3 UR22, UP2, UPT, UR30, 0x1002, URZ ;  /* 0x000010021e167890 */ /* 0x000fe4000ff5e0ff */
[----:B------:R-:W-:Y:S02]  /*46a30*/  UIADD3.X UR9, UPT, UPT, UR35, URZ, URZ, UP4, !UPT ;  /* 0x000000ff23097290 */ /* 0x000fe4000a7fe4ff */
[----:B-1----:R-:W-:Y:S01]  /*46a40*/  UIADD3 UR10, UP3, UPT, UR34, 0x3fe, URZ ;  /* 0x000003fe220a7890 */ /* 0x002fe2000ff7e0ff */
[----:B------:R-:W-:Y:S01]  /*46a50*/  UMOV UR14, 0x0 ;  /* 0x00000000000e7882 */ /* 0x000fe20000000000 */
[----:B--2---:R-:W-:Y:S01]  /*46a60*/  UIADD3 UR12, UP1, UPT, UR34, 0x400, URZ ;  /* 0x00000400220c7890 */ /* 0x004fe2000ff3e0ff */
[----:B------:R-:W-:Y:S01]  /*46a70*/  UMOV UR15, 0x4400910 ;  /* 0x04400910000f7882 */ /* 0x000fe20000000000 */
[----:B------:R-:W-:Y:S01]  /*46a80*/  UIADD3.X UR11, UPT, UPT, UR35, URZ, URZ, UP3, !UPT ;  /* 0x000000ff230b7290 */ /* 0x000fe20009ffe4ff */
[----:B------:R1:W-:Y:S01]  /*46a90*/  UTCHMMA gdesc[UR42], gdesc[UR44], tmem[UR53], tmem[UR14], idesc[UR15], UPT ;  /* 0x00ff0e2c2a0075ea */ /* 0x0003e2000b800035 */
[----:B------:R-:W-:-:S02]  /*46aa0*/  UIADD3.X UR13, UPT, UPT, UR35, URZ, URZ, UP1, !UPT ;  /* 0x000000ff230d7290 */ /* 0x000fc40008ffe4ff */
[----:B------:R-:W-:Y:S02]  /*46ab0*/  UIADD3.X UR23, UPT, UPT, UR31, URZ, URZ, UP2, !UPT ;  /* 0x000000ff1f177290 */ /* 0x000fe400097fe4ff */
[----:B------:R-:W-:Y:S01]  /*46ac0*/  UIADD3 UR24, UP4, UPT, UR30, 0x1004, URZ ;  /* 0x000010041e187890 */ /* 0x000fe2000ff9e0ff */
[----:B------:R-:W-:Y:S01]  /*46ad0*/  UMOV UR16, 0x0 ;  /* 0x0000000000107882 */ /* 0x000fe20000000000 */
[----:B------:R-:W-:Y:S01]  /*46ae0*/  UMOV UR17, 0x4400910 ;  /* 0x0440091000117882 */ /* 0x000fe20000000000 */
[----:B------:R-:W-:Y:S01]  /*46af0*/  UIADD3 UR64, UP3, UPT, UR30, 0x17fe, URZ ;  /* 0x000017fe1e407890 */ /* 0x000fe2000ff7e0ff */
[----:B------:R2:W-:Y:S01]  /*46b00*/  UTCHMMA gdesc[UR8], gdesc[UR40], tmem[UR53], tmem[UR16], idesc[UR17], UPT ;  /* 0x00ff1028080075ea */ /* 0x0005e2000b800035 */
[----:B-1----:R-:W-:Y:S02]  /*46b10*/  UIADD3 UR14, UP2, UPT, UR34, 0x402, URZ ;  /* 0x00000402220e7890 */ /* 0x002fe4000ff5e0ff */
[----:B------:R-:W-:Y:S02]  /*46b20*/  UIADD3 UR44, UP1, UPT, UR30, 0x1800, URZ ;  /* 0x000018001e2c7890 */ /* 0x000fe4000ff3e0ff */
[----:B------:R-:W-:-:S02]  /*46b30*/  UIADD3.X UR15, UPT, UPT, UR35, URZ, URZ, UP2, !UPT ;  /* 0x000000ff230f7290 */ /* 0x000fc400097fe4ff */
[----:B------:R-:W-:Y:S01]  /*46b40*/  UIADD3.X UR25, UPT, UPT, UR31, URZ, URZ, UP4, !UPT ;  /* 0x000000ff1f197290 */ /* 0x000fe2000a7fe4ff */
[----:B------:R-:W-:Y:S01]  /*46b50*/  UMOV UR18, 0x0 ;  /* 0x0000000000127882 */ /* 0x000fe20000000000 */
[----:B------:R-:W-:Y:S01]  /*46b60*/  UMOV UR19, 0x4400910 ;  /* 0x0440091000137882 */ /* 0x000fe20000000000 */
[----:B--2---:R-:W-:Y:S01]  /*46b70*/  UIADD3 UR16, UP4, UPT, UR34, 0x404, URZ ;  /* 0x0000040422107890 */ /* 0x004fe2000ff9e0ff */
[----:B------:R1:W-:Y:S01]  /*46b80*/  UTCHMMA gdesc[UR10], gdesc[UR50], tmem[UR53], tmem[UR18], idesc[UR19], UPT ;  /* 0x00ff12320a0075ea */ /* 0x0003e2000b800035 */
[----:B------:R-:W-:Y:S01]  /*46b90*/  UMOV UR20, 0x0 ;  /* 0x0000000000147882 */ /* 0x000fe20000000000 */
[----:B------:R-:W-:Y:S01]  /*46ba0*/  UMOV UR21, 0x4400910 ;  /* 0x0440091000157882 */ /* 0x000fe20000000000 */
[----:B------:R-:W-:Y:S01]  /*46bb0*/  UIADD3.X UR65, UPT, UPT, UR31, URZ, URZ, UP3, !UPT ;  /* 0x000000ff1f417290 */ /* 0x000fe20009ffe4ff */
[----:B------:R2:W-:Y:S01]  /*46bc0*/  UTCHMMA gdesc[UR12], gdesc[UR46], tmem[UR53], tmem[UR20], idesc[UR21], UPT ;  /* 0x00ff142e0c0075ea */ /* 0x0005e2000b800035 */
[----:B------:R-:W-:Y:S02]  /*46bd0*/  UIADD3.X UR45, UPT, UPT, UR31, URZ, URZ, UP1, !UPT ;  /* 0x000000ff1f2d7290 */ /* 0x000fe40008ffe4ff */
[----:B------:R-:W-:Y:S01]  /*46be0*/  UIADD3.X UR17, UPT, UPT, UR35, URZ, URZ, UP4, !UPT ;  /* 0x000000ff23117290 */ /* 0x000fe2000a7fe4ff */
[----:B------:R-:W-:Y:S01]  /*46bf0*/  UMOV UR68, 0x0 ;  /* 0x0000000000447882 */ /* 0x000fe20000000000 */
[----:B-1----:R-:W-:Y:S01]  /*46c00*/  UIADD3 UR18, UP3, UPT, UR34, 0x5fe, URZ ;  /* 0x000005fe22127890 */ /* 0x002fe2000ff7e0ff */
[----:B------:R-:W-:Y:S01]  /*46c10*/  UMOV UR69, 0x4400910 ;  /* 0x0440091000457882 */ /* 0x000fe20000000000 */
[----:B------:R-:W-:Y:S01]  /*46c20*/  UIADD3 UR40, UP2, UPT, UR30, 0x1802, URZ ;  /* 0x000018021e287890 */ /* 0x000fe2000ff5e0ff */
[----:B------:R1:W-:Y:S01]  /*46c30*/  UTCHMMA gdesc[UR14], gdesc[UR22], tmem[UR53], tmem[UR68], idesc[UR69], UPT ;  /* 0x00ff44160e0075ea */ /* 0x0003e2000b800035 */
[----:B--2---:R-:W-:-:S02]  /*46c40*/  UIADD3 UR20, UP1, UPT, UR34, 0x600, URZ ;  /* 0x0000060022147890 */ /* 0x004fc4000ff3e0ff */
[----:B------:R-:W-:Y:S02]  /*46c50*/  UIADD3.X UR19, UPT, UPT, UR35, URZ, URZ, UP3, !UPT ;  /* 0x000000ff23137290 */ /* 0x000fe40009ffe4ff */
[----:B------:R-:W-:Y:S01]  /*46c60*/  UIADD3.X UR21, UPT, UPT, UR35, URZ, URZ, UP1, !UPT ;  /* 0x000000ff23157290 */ /* 0x000fe20008ffe4ff */
[----:B------:R-:W-:Y:S01]  /*46c70*/  UMOV UR72, 0x0 ;  /* 0x0000000000487882 */ /* 0x000fe20000000000 */
[----:B------:R-:W-:Y:S01]  /*46c80*/  UMOV UR73, 0x4400910 ;  /* 0x0440091000497882 */ /* 0x000fe20000000000 */
[----:B------:R-:W-:Y:S01]  /*46c90*/  UIADD3 UR50, UP4, UPT, UR30, 0x1804, URZ ;  /* 0x000018041e327890 */ /* 0x000fe2000ff9e0ff */
[----:B------:R2:W-:Y:S01]  /*46ca0*/  UTCHMMA gdesc[UR16], gdesc[UR24], tmem[UR53], tmem[UR72], idesc[UR73], UPT ;  /* 0x00ff4818100075ea */ /* 0x0005e2000b800035 */
[----:B-1----:R-:W-:Y:S02]  /*46cb0*/  UIADD3 UR22, UP1, UPT, UR34, 0x602, URZ ;  /* 0x0000060222167890 */ /* 0x002fe4000ff3e0ff */
[----:B------:R-:W-:Y:S02]  /*46cc0*/  UIADD3.X UR41, UPT, UPT, UR31, URZ, URZ, UP2, !UPT ;  /* 0x000000ff1f297290 */ /* 0x000fe400097fe4ff */
[----:B------:R-:W-:Y:S01]  /*46cd0*/  UIADD3.X UR23, UPT, UPT, UR35, URZ, URZ, UP1, !UPT ;  /* 0x000000ff23177290 */ /* 0x000fe20008ffe4ff */
[----:B------:R-:W-:Y:S01]  /*46ce0*/  UMOV UR76, 0x0 ;  /* 0x00000000004c7882 */ /* 0x000fe20000000000 */
[----:B------:R-:W-:Y:S01]  /*46cf0*/  UMOV UR77, 0x4400910 ;  /* 0x04400910004d7882 */ /* 0x000fe20000000000 */
[----:B------:R-:W-:Y:S01]  /*46d00*/  UIADD3 UR46, UP3, UPT, UR30, 0x1ffe, URZ ;  /* 0x00001ffe1e2e7890 */ /* 0x000fe2000ff7e0ff */
[----:B------:R-:W-:Y:S01]  /*46d10*/  UTCHMMA gdesc[UR18], gdesc[UR64], tmem[UR53], tmem[UR76], idesc[UR77], UPT ;  /* 0x00ff4c40120075ea */ /* 0x000fe2000b800035 */
[----:B--2---:R-:W-:Y:S01]  /*46d20*/  UIADD3 UR24, UP1, UPT, UR34, 0x604, URZ ;  /* 0x0000060422187890 */ /* 0x004fe2000ff3e0ff */
[----:B------:R1:W-:Y:S01]  /*46d30*/  UTCHMMA gdesc[UR20], gdesc[UR44], tmem[UR53], tmem[UR68], idesc[UR69], UPT ;  /* 0x00ff442c140075ea */ /* 0x0003e2000b800035 */
[----:B------:R-:W-:-:S02]  /*46d40*/  UIADD3.X UR51, UPT, UPT, UR31, URZ, URZ, UP4, !UPT ;  /* 0x000000ff1f337290 */ /* 0x000fc4000a7fe4ff */
[----:B------:R2:W-:Y:S01]  /*46d50*/  UTCHMMA gdesc[UR22], gdesc[UR40], tmem[UR53], tmem[UR68], idesc[UR69], UPT ;  /* 0x00ff4428160075ea */ /* 0x0005e2000b800035 */
[----:B------:R-:W-:Y:S02]  /*46d60*/  UIADD3.X UR25, UPT, UPT, UR35, URZ, URZ, UP1, !UPT ;  /* 0x000000ff23197290 */ /* 0x000fe40008ffe4ff */
[----:B------:R-:W-:Y:S02]  /*46d70*/  UIADD3 UR66, UPT, UPT, UR53, 0x100000, URZ ;  /* 0x0010000035427890 */ /* 0x000fe4000fffe0ff */
[----:B------:R-:W-:Y:S02]  /*46d80*/  UIADD3.X UR47, UPT, UPT, UR31, URZ, URZ, UP3, !UPT ;  /* 0x000000ff1f2f7290 */ /* 0x000fe40009ffe4ff */
[----:B------:R-:W-:Y:S02]  /*46d90*/  UIADD3 UR71, UPT, UPT, UR53, 0x100000, URZ ;  /* 0x0010000035477890 */ /* 0x000fe4000fffe0ff */
[----:B-1----:R-:W-:Y:S01]  /*46da0*/  UIADD3 UR44, UP1, UPT, UR30, 0x2000, URZ ;  /* 0x000020001e2c7890 */ /* 0x002fe2000ff3e0ff */
[----:B------:R-:W-:Y:S01]  /*46db0*/  UTCHMMA gdesc[UR24], gdesc[UR50], tmem[UR53], tmem[UR68], idesc[UR69], UPT ;  /* 0x00ff4432180075ea */ /* 0x000fe2000b800035 */
[----:B------:R-:W-:-:S02]  /*46dc0*/  UIADD3 UR62, UPT, UPT, UR53, 0x100000, URZ ;  /* 0x00100000353e7890 */ /* 0x000fc4000fffe0ff */
[----:B------:R-:W-:Y:S01]  /*46dd0*/  UIADD3.X UR45, UPT, UPT, UR31, URZ, URZ, UP1, !UPT ;  /* 0x000000ff1f2d7290 */ /* 0x000fe20008ffe4ff */
[----:B------:R1:W-:Y:S01]  /*46de0*/  UTCHMMA gdesc[UR32], gdesc[UR46], tmem[UR66], tmem[UR68], idesc[UR69], UPT ;  /* 0x00ff442e200075ea */ /* 0x0003e2000b800042 */
[----:B--2---:R-:W-:Y:S02]  /*46df0*/  UIADD3 UR40, UP1, UPT, UR30, 0x2002, URZ ;  /* 0x000020021e287890 */ /* 0x004fe4000ff3e0ff */
[----:B------:R-:W-:Y:S02]  /*46e00*/  UIADD3 UR39, UPT, UPT, UR53, 0x100000, URZ ;  /* 0x0010000035277890 */ /* 0x000fe4000fffe0ff */
[----:B------:R-:W-:Y:S02]  /*46e10*/  UIADD3.X UR41, UPT, UPT, UR31, URZ, URZ, UP1, !UPT ;  /* 0x000000ff1f297290 */ /* 0x000fe40008ffe4ff */
[----:B------:R-:W-:Y:S01]  /*46e20*/  UIADD3 UR38, UPT, UPT, UR53, 0x100000, URZ ;  /* 0x0010000035267890 */ /* 0x000fe2000fffe0ff */
[----:B------:R2:W-:Y:S01]  /*46e30*/  UTCHMMA gdesc[UR34], gdesc[UR44], tmem[UR71], tmem[UR68], idesc[UR69], UPT ;  /* 0x00ff442c220075ea */ /* 0x0005e2000b800047 */
[----:B------:R-:W-:-:S02]  /*46e40*/  UIADD3 UR75, UPT, UPT, UR53, 0x100000, URZ ;  /* 0x00100000354b7890 */ /* 0x000fc4000fffe0ff */
[----:B-1----:R-:W-:Y:S02]  /*46e50*/  UIADD3 UR32, UP1, UPT, UR30, 0x2004, URZ ;  /* 0x000020041e207890 */ /* 0x002fe4000ff3e0ff */
[----:B------:R-:W-:Y:S01]  /*46e60*/  UIADD3 UR74, UPT, UPT, UR53, 0x100000, URZ ;  /* 0x00100000354a7890 */ /* 0x000fe2000fffe0ff */
[----:B------:R1:W-:Y:S01]  /*46e70*/  UTCHMMA gdesc[UR26], gdesc[UR40], tmem[UR62], tmem[UR72], idesc[UR73], UPT ;  /* 0x00ff48281a0075ea */ /* 0x0003e2000b80003e */
[----:B------:R-:W-:Y:S01]  /*46e80*/  UIADD3.X UR33, UPT, UPT, UR31, URZ, URZ, UP1, !UPT ;  /* 0x000000ff1f217290 */ /* 0x000fe20008ffe4ff */
[----:B------:R-:W-:Y:S01]  /*46e90*/  UMOV UR46, 0x0 ;  /* 0x00000000002e7882 */ /* 0x000fe20000000000 */
[----:B--2---:R-:W-:Y:S01]  /*46ea0*/  UIADD3 UR34, UP1, UPT, UR30, 0x27fe, URZ ;  /* 0x000027fe1e227890 */ /* 0x004fe2000ff3e0ff */
[----:B------:R-:W-:Y:S01]  /*46eb0*/  UMOV UR47, 0x4400910 ;  /* 0x04400910002f7882 */ /* 0x000fe20000000000 */
[----:B------:R-:W-:Y:S02]  /*46ec0*/  UIADD3 UR63, UPT, UPT, UR53, 0x100000, URZ ;  /* 0x00100000353f7890 */ /* 0x000fe4000fffe0ff */
[----:B------:R-:W-:-:S03]  /*46ed0*/  UIADD3.X UR35, UPT, UPT, UR31, URZ, URZ, UP1, !UPT ;  /* 0x000000ff1f237290 */ /* 0x000fc60008ffe4ff */
[----:B------:R2:W-:Y:S01]  /*46ee0*/  UTCHMMA gdesc[UR28], gdesc[UR32], tmem[UR39], tmem[UR72], idesc[UR73], UPT ;  /* 0x00ff48201c0075ea */ /* 0x0005e2000b800027 */
[----:B------:R-:W-:Y:S02]  /*46ef0*/  UIADD3 UR50, UP1, UPT, UR30, 0x2800, URZ ;  /* 0x000028001e327890 */ /* 0x000fe4000ff3e0ff */
[----:B-1----:R-:W-:Y:S02]  /*46f00*/  UIADD3 UR40, UP4, UPT, UR30, 0x3004, URZ ;  /* 0x000030041e287890 */ /* 0x002fe4000ff9e0ff */
[----:B------:R-:W-:Y:S02]  /*46f10*/  UIADD3.X UR51, UPT, UPT, UR31, URZ, URZ, UP1, !UPT ;  /* 0x000000ff1f337290 */ /* 0x000fe40008ffe4ff */
[----:B------:R-:W-:Y:S01]  /*46f20*/  UIADD3 UR44, UP1, UPT, UR30, 0x2802, URZ ;  /* 0x000028021e2c7890 */ /* 0x000fe2000ff3e0ff */
[----:B------:R1:W-:Y:S01]  /*46f30*/  UTCHMMA gdesc[UR36], gdesc[UR34], tmem[UR38], tmem[UR46], idesc[UR47], UPT ;  /* 0x00ff2e22240075ea */ /* 0x0003e2000b800026 */
[----:B------:R-:W-:Y:S01]  /*46f40*/  UIADD3 UR70, UPT, UPT, UR53, 0x100000, URZ ;  /* 0x0010000035467890 */ /* 0x000fe2000fffe0ff */
[----:B--2---:R-:W-:Y:S01]  /*46f50*/  UMOV UR32, UR55 ;  /* 0x0000003700207c82 */ /* 0x004fe20008000000 */
[----:B------:R-:W-:Y:S01]  /*46f60*/  UMOV UR33, URZ ;  /* 0x000000ff00217c82 */ /* 0x000fe20008000000 */
[----:B------:R-:W-:-:S02]  /*46f70*/  UIADD3.X UR45, UPT, UPT, UR31, URZ, URZ, UP1, !UPT ;  /* 0x000000ff1f2d7290 */ /* 0x000fc40008ffe4ff */
[----:B------:R2:W-:Y:S01]  /*46f80*/  UTCHMMA gdesc[UR48], gdesc[UR50], tmem[UR75], tmem[UR46], idesc[UR47], UPT ;  /* 0x00ff2e32300075ea */ /* 0x0005e2000b80004b */
[----:B------:R-:W-:Y:S01]  /*46f90*/  UMOV UR71, UR32 ;  /* 0x0000002000477c82 */ /* 0x000fe20008000000 */
[----:B------:R-:W-:Y:S02]  /*46fa0*/  UIADD3 UR32, UP6, UPT, UR30, 0x2804, URZ ;  /* 0x000028041e207890 */ /* 0x000fe4000ffde0ff */
[----:B-1----:R-:W-:Y:S02]  /*46fb0*/  UIADD3 UR34, UP1, UPT, UR30, 0x2ffe, URZ ;  /* 0x00002ffe1e227890 */ /* 0x002fe4000ff3e0ff */
[----:B------:R-:W-:Y:S02]  /*46fc0*/  UIADD3 UR36, UP2, UPT, UR30, 0x3000, URZ ;  /* 0x000030001e247890 */ /* 0x000fe4000ff5e0ff */
[----:B------:R-:W-:Y:S01]  /*46fd0*/  UIADD3.X UR33, UPT, UPT, UR31, URZ, URZ, UP6, !UPT ;  /* 0x000000ff1f217290 */ /* 0x000fe2000b7fe4ff */
[----:B------:R1:W-:Y:S01]  /*46fe0*/  UTCHMMA gdesc[UR42], gdesc[UR44], tmem[UR74], tmem[UR46], idesc[UR47], UPT ;  /* 0x00ff2e2c2a0075ea */ /* 0x0003e2000b80004a */
[----:B------:R-:W-:-:S02]  /*46ff0*/  UIADD3 UR38, UP3, UPT, UR30, 0x3002, URZ ;  /* 0x000030021e267890 */ /* 0x000fc4000ff7e0ff */
[----:B------:R-:W-:Y:S02]  /*47000*/  UIADD3.X UR35, UPT, UPT, UR31, URZ, URZ, UP1, !UPT ;  /* 0x000000ff1f237290 */ /* 0x000fe40008ffe4ff */
[----:B------:R-:W-:Y:S02]  /*47010*/  UIADD3 UR69, UPT, UPT, UR53, 0x100000, URZ ;  /* 0x0010000035457890 */ /* 0x000fe4000fffe0ff */
[----:B--2---:R-:W-:Y:S02]  /*47020*/  UIADD3 UR48, UP6, UPT, UR30, 0x3800, URZ ;  /* 0x000038001e307890 */ /* 0x004fe4000ffde0ff */
[----:B------:R-:W-:Y:S02]  /*47030*/  UIADD3.X UR37, UPT, UPT, UR31, URZ, URZ, UP2, !UPT ;  /* 0x000000ff1f257290 */ /* 0x000fe400097fe4ff */
[----:B-1----:R-:W-:Y:S02]  /*47040*/  UIADD3 UR46, UP5, UPT, UR30, 0x37fe, URZ ;  /* 0x000037fe1e2e7890 */ /* 0x002fe4000ffbe0ff */
[----:B------:R-:W-:-:S02]  /*47050*/  UIADD3 UR68, UPT, UPT, UR53, 0x100000, URZ ;  /* 0x0010000035447890 */ /* 0x000fc4000fffe0ff */
[----:B------:R-:W-:Y:S02]  /*47060*/  UIADD3 UR50, UP1, UPT, UR30, 0x3802, URZ ;  /* 0x000038021e327890 */ /* 0x000fe4000ff3e0ff */
[----:B------:R-:W-:Y:S02]  /*47070*/  UIADD3.X UR39, UPT, UPT, UR31, URZ, URZ, UP3, !UPT ;  /* 0x000000ff1f277290 */ /* 0x000fe40009ffe4ff */
[----:B------:R-:W-:Y:S02]  /*47080*/  UIADD3 UR67, UPT, UPT, UR53, 0x100000, URZ ;  /* 0x0010000035437890 */ /* 0x000fe4000fffe0ff */
[----:B------:R-:W-:Y:S02]  /*47090*/  UIADD3 UR30, UP2, UPT, UR30, 0x3804, URZ ;  /* 0x000038041e1e7890 */ /* 0x000fe4000ff5e0ff */
[----:B------:R-:W-:Y:S01]  /*470a0*/  UIADD3.X UR41, UPT, UPT, UR31, URZ, URZ, UP4, !UPT ;  /* 0x000000ff1f297290 */ /* 0x000fe2000a7fe4ff */
[----:B------:R-:W-:Y:S01]  /*470b0*/  UMOV UR74, 0x0 ;  /* 0x00000000004a7882 */ /* 0x000fe20000000000 */
[----:B------:R-:W-:Y:S01]  /*470c0*/  UMOV UR75, 0x4400910 ;  /* 0x04400910004b7882 */ /* 0x000fe20000000000 */
[----:B------:R-:W-:Y:S01]  /*470d0*/  UIADD3.X UR47, UPT, UPT, UR31, URZ, URZ, UP5, !UPT ;  /* 0x000000ff1f2f7290 */ /* 0x000fe2000affe4ff */
[----:B------:R1:W-:Y:S01]  /*470e0*/  UTCHMMA gdesc[UR8], gdesc[UR32], tmem[UR63], tmem[UR74], idesc[UR75], UPT ;  /* 0x00ff4a20080075ea */ /* 0x0003e2000b80003f */
[----:B------:R-:W-:-:S02]  /*470f0*/  UIADD3 UR65, UPT, UPT, UR53, 0x100000, URZ ;  /* 0x0010000035417890 */ /* 0x000fc4000fffe0ff */
[----:B------:R-:W-:Y:S02]  /*47100*/  UIADD3.X UR49, UPT, UPT, UR31, URZ, URZ, UP6, !UPT ;  /* 0x000000ff1f317290 */ /* 0x000fe4000b7fe4ff */
[----:B------:R-:W-:Y:S02]  /*47110*/  UIADD3 UR64, UPT, UPT, UR53, 0x100000, URZ ;  /* 0x0010000035407890 */ /* 0x000fe4000fffe0ff */
[----:B------:R-:W-:Y:S02]  /*47120*/  UIADD3.X UR51, UPT, UPT, UR31, URZ, URZ, UP1, !UPT ;  /* 0x000000ff1f337290 */ /* 0x000fe40008ffe4ff */
[----:B------:R-:W-:Y:S01]  /*47130*/  UIADD3.X UR31, UPT, UPT, UR31, URZ, URZ, UP2, !UPT ;  /* 0x000000ff1f1f7290 */ /* 0x000fe200097fe4ff */
[----:B-1----:R-:W-:Y:S01]  /*47140*/  UMOV UR32, 0x0 ;  /* 0x0000000000207882 */ /* 0x002fe20000000000 */
[----:B------:R-:W-:Y:S01]  /*47150*/  UMOV UR33, 0x4400910 ;  /* 0x0440091000217882 */ /* 0x000fe20000000000 */
[----:B------:R-:W-:Y:S01]  /*47160*/  UMOV UR42, 0x0 ;  /* 0x00000000002a7882 */ /* 0x000fe20000000000 */
[----:B------:R-:W-:Y:S01]  /*47170*/  UMOV UR43, 0x4400910 ;  /* 0x04400910002b7882 */ /* 0x000fe20000000000 */
[----:B------:R-:W-:Y:S01]  /*47180*/  UMOV UR44, 0x0 ;  /* 0x00000000002c7882 */ /* 0x000fe20000000000 */
[----:B------:R-:W-:Y:S01]  /*47190*/  UMOV UR45, 0x4400910 ;  /* 0x04400910002d7882 */ /* 0x000fe20000000000 */
[----:B------:R1:W-:Y:S01]  /*471a0*/  UTCHMMA gdesc[UR10], gdesc[UR34], tmem[UR70], tmem[UR32], idesc[UR33], UPT ;  /* 0x00ff20220a0075ea */ /* 0x0003e2000b800046 */
[----:B------:R1:W-:Y:S01]  /*471b0*/  UTCHMMA gdesc[UR12], gdesc[UR36], tmem[UR69], tmem[UR42], idesc[UR43], UPT ;  /* 0x00ff2a240c0075ea */ /* 0x0003e2000b800045 */
        /* <DEDUP_REMOVED lines=12> */
.L_x_8:
[----:B------:R-:W2:Y:S01]  /*47280*/  LDC R126, c[0x0][0x3a0] ;  /* 0x0000e800ff7e7b82 */ /* 0x000ea20000000800 */
[----:B------:R-:W-:Y:S01]  /*47290*/  UMOV UR8, UR5 ;  /* 0x0000000500087c82 */ /* 0x000fe20008000000 */
[----:B------:R-:W3:Y:S01]  /*472a0*/  SYNCS.PHASECHK.TRANS64.TRYWAIT P3, [UR58], R124 ;  /* 0x0000007cff0075a7 */ /* 0x000ee2000806113a */
[----:B--2---:R-:W-:-:S05]  /*472b0*/  VIADD R127, R126, 0x7f ;  /* 0x0000007f7e7f7836 */ /* 0x004fca0000000000 */
[----:B------:R-:W-:-:S04]  /*472c0*/  SHF.R.S32.HI R126, RZ, 0x1f, R127 ;  /* 0x0000001fff7e7819 */ /* 0x000fc8000001147f */
[----:B------:R-:W-:-:S04]  /*472d0*/  LEA.HI R126, R126, R127, RZ, 0x7 ;  /* 0x0000007f7e7e7211 */ /* 0x000fc800078f38ff */
[----:B------:R-:W-:-:S05]  /*472e0*/  SHF.R.S32.HI R126, RZ, 0x7, R126 ;  /* 0x00000007ff7e7819 */ /* 0x000fca000001147e */
[----:B------:R-:W-:-:S05]  /*472f0*/  VIADD R126, R126, 0xfffffffe ;  /* 0xfffffffe7e7e7836 */ /* 0x000fca0000000000 */
[----:B------:R-:W-:Y:S01]  /*47300*/  ISETP.GE.AND P2, PT, R123, R126, PT ;  /* 0x0000007e7b00720c */ /* 0x000fe20003f46270 */
[----:B---3--:R-:W-:-:S12]  /*47310*/  @!P3 BRA `(.L_x_9) ;  /* 0x000001cc004cb947 */ /* 0x008fd80003800000 */
.L_x_16:
[----:B------:R-:W2:Y:S01]  /*47320*/  LDL.LU R127, [R1+0xe34] ;  /* 0x000e3400017f7983 */ /* 0x000ea20000300800 */
[----:B------:R-:W3:Y:S01]  /*47330*/  LDC R126, c[0x0][0x3a0] ;  /* 0x0000e800ff7e7b82 */ /* 0x000ee20000000800 */
[----:B------:R-:W-:-:S04]  /*47340*/  UIADD3 UR59, UPT, UPT, UR59, 0x1, URZ ;  /* 0x000000013b3b7890 */ /* 0x000fc8000fffe0ff */
[----:B------:R-:W-:Y:S01]  /*47350*/  UISETP.GT.AND UP1, UPT, UR59, 0x1, UPT ;  /* 0x000000013b00788c */ /* 0x000fe2000bf24270 */
[----:B---3--:R-:W-:-:S04]  /*47360*/  VIADD R126, R126, 0xffffff00 ;  /* 0xffffff007e7e7836 */ /* 0x008fc80000000000 */
[----:B------:R-:W-:Y:S01]  /*47370*/  IMAD R124, R123, -0x80, R126 ;  /* 0xffffff807b7c7824 */ /* 0x000fe200078e027e */
[C---:B-----5:R-:W-:Y:S01]  /*47380*/  LOP3.LUT R126, R3.reuse, 0x2, RZ, 0xfc, !PT ;  /* 0x00000002037e7812 */ /* 0x060fe200078efcff */
[----:B------:R-:W-:Y:S03]  /*47390*/  BAR.SYNC.DEFER_BLOCKING 0x0 ;  /* 0x0000000000007b1d */ /* 0x000fe60000010000 */
[-C--:B------:R-:W-:Y:S02]  /*473a0*/  ISETP.GE.AND P3, PT, R3, R124.reuse, PT ;  /* 0x0000007c0300720c */ /* 0x080fe40003f66270 */
[----:B------:R-:W-:Y:S02]  /*473b0*/  ISETP.GE.AND P4, PT, R126, R124, PT ;  /* 0x0000007c7e00720c */ /* 0x000fe40003f86270 */
[----:B------:R-:W-:Y:S01]  /*473c0*/  SEL R126, RZ, 0x4, P3 ;  /* 0x00000004ff7e7807 */ /* 0x000fe20001800000 */
[----:B------:R-:W-:-:S03]  /*473d0*/  USEL UR59, UR59, URZ, !UP1 ;  /* 0x000000ff3b3b7287 */ /* 0x000fc6000c800000 */
[----:B------:R-:W-:Y:S01]  /*473e0*/  SEL R126, R126, RZ, !P2 ;  /* 0x000000ff7e7e7207 */ /* 0x000fe20005000000 */
[----:B------:R-:W-:-:S03]  /*473f0*/  ULEA UR5, UR59, UR52, 0xf ;  /* 0x000000343b057291 */ /* 0x000fc6000f8e78ff */
[----:B------:R-:W-:Y:S02]  /*47400*/  ISETP.NE.U32.AND P3, PT, R126, RZ, PT ;  /* 0x000000ff7e00720c */ /* 0x000fe40003f65070 */
[----:B------:R-:W-:Y:S01]  /*47410*/  SEL R126, RZ, 0x4, P4 ;  /* 0x00000004ff7e7807 */ /* 0x000fe20002000000 */
[----:B------:R-:W-:Y:S01]  /*47420*/  STL [R1+0x177c], R249 ;  /* 0x00177cf901007387 */ /* 0x000fe20000100800 */
[----:B------:R-:W-:Y:S02]  /*47430*/  IMAD.U32 R142, RZ, RZ, UR5 ;  /* 0x00000005ff8e7e24 */ /* 0x000fe4000f8e00ff */
[----:B------:R-:W-:Y:S01]  /*47440*/  SEL R126, R126, RZ, !P2 ;  /* 0x000000ff7e7e7207 */ /* 0x000fe20005000000 */
[----:B------:R3:W-:Y:S03]  /*47450*/  STL [R1+0x1778], R248 ;  /* 0x001778f801007387 */ /* 0x0007e60000100800 */
[----:B------:R-:W-:Y:S01]  /*47460*/  ISETP.NE.U32.AND P4, PT, R126, RZ, PT ;  /* 0x000000ff7e00720c */ /* 0x000fe20003f85070 */
[----:B------:R4:W-:Y:S01]  /*47470*/  STL [R1+0x1764], R0 ;  /* 0x0017640001007387 */ /* 0x0009e20000100800 */
[----:B------:R-:W-:-:S03]  /*47480*/  IADD3 R238, PT, PT, R2, 0x100000, R142 ;  /* 0x0010000002ee7810 */ /* 0x000fc60007ffe08e */
[----:B------:R-:W-:Y:S01]  /*47490*/  STL [R1+0x1768], R123 ;  /* 0x0017687b01007387 */ /* 0x000fe20000100800 */
[C---:B---3--:R-:W-:Y:S02]  /*474a0*/  LOP3.LUT R248, R3.reuse, 0x20, RZ, 0xfc, !PT ;  /* 0x0000002003f87812 */ /* 0x048fe400078efcff */
[----:B----4-:R-:W-:Y:S02]  /*474b0*/  LOP3.LUT R0, R3, 0x22, RZ, 0xfc, !PT ;  /* 0x0000002203007812 */ /* 0x010fe400078efcff */
[----:B--2---:R-:W-:-:S04]  /*474c0*/  IADD3 R127, P6, PT, R127, UR56, RZ ;  /* 0x000000387f7f7c10 */ /* 0x004fc8000ffde0ff */
[----:B------:R-:W-:Y:S01]  /*474d0*/  IADD3.X R5, PT, PT, R5, UR60, RZ, P6, !PT ;  /* 0x0000003c05057c10 */ /* 0x000fe2000b7fe4ff */
[----:B------:R2:W-:Y:S01]  /*474e0*/  STL [R1+0xe34], R127 ;  /* 0x000e347f01007387 */ /* 0x0005e20000100800 */
[----:B------:R-:W-:Y:S01]  /*474f0*/  IMAD.MOV.U32 R126, RZ, RZ, R127 ;  /* 0x000000ffff7e7224 */ /* 0x000fe200078e007f */
[----:B------:R-:W-:Y:S02]  /*47500*/  IADD3 R6, P6, PT, R6, UR56, RZ ;  /* 0x0000003806067c10 */ /* 0x000fe4000ffde0ff */
[----:B--2---:R-:W-:Y:S02]  /*47510*/  IMAD.MOV.U32 R127, RZ, RZ, R5 ;  /* 0x000000ffff7f7224 */ /* 0x004fe400078e0005 */
[----:B------:R-:W-:-:S03]  /*47520*/  IADD3.X R7, PT, PT, R7, UR60, RZ, P6, !PT ;  /* 0x0000003c07077c10 */ /* 0x000fc6000b7fe4ff */
[----:B------:R-:W-:Y:S01]  /*47530*/  @!PT LDS RZ, [RZ] ;  /* 0x00000000fffff984 */ /* 0x000fe20000000800 */
[----:B------:R-:W-:Y:S01]  /*47540*/  @!PT LDS RZ, [RZ] ;  /* 0x00000000fffff984 */ /* 0x000fe20000000800 */
[----:B------:R-:W-:Y:S01]  /*47550*/  @!PT LDS RZ, [RZ] ;  /* 0x00000000fffff984 */ /* 0x000fe20000000800 */
[----:B------:R2:W-:Y:S01]  /*47560*/  LDGSTS.E [R238+-0x80000], desc[UR6][R126.64], P3 ;  /* 0x800000007eee7fae */ /* 0x0005e200099a1006 */
[----:B------:R-:W-:-:S03]  /*47570*/  ISETP.GE.AND P3, PT, R248, R124, PT ;  /* 0x0000007cf800720c */ /* 0x000fc60003f66270 */
[----:B------:R-:W-:Y:S01]  /*47580*/  LDGSTS.E [R238+-0x7fff8], desc[UR6][R6.64], P4 ;  /* 0x8000800006ee7fae */ /* 0x000fe2000a1a1006 */
[----:B------:R-:W-:Y:S02]  /*47590*/  ISETP.GE.AND P4, PT, R0, R124, PT ;  /* 0x0000007c0000720c */ /* 0x000fe40003f86270 */
[----:B--2---:R-:W-:-:S04]  /*475a0*/  SEL R127, RZ, 0x4, P3 ;  /* 0x00000004ff7f7807 */ /* 0x004fc80001800000 */
[----:B------:R-:W-:Y:S02]  /*475b0*/  SEL R127, R127, RZ, !P2 ;  /* 0x000000ff7f7f7207 */ /* 0x000fe40005000000 */
[----:B------:R-:W-:Y:S02]  /*475c0*/  SEL R126, RZ, 0x4, P4 ;  /* 0x00000004ff7e7807 */ /* 0x000fe40002000000 */
[----:B------:R-:W-:Y:S02]  /*475d0*/  ISETP.NE.U32.AND P4, PT, R127, RZ, PT ;  /* 0x000000ff7f00720c */ /* 0x000fe40003f85070 */
[----:B------:R-:W-:Y:S02]  /*475e0*/  IADD3 R36, P6, PT, R36, UR56, RZ ;  /* 0x0000003824247c10 */ /* 0x000fe4000ffde0ff */
[----:B------:R-:W-:Y:S02]  /*475f0*/  LOP3.LUT R0, R3, 0x42, RZ, 0xfc, !PT ;  /* 0x0000004203007812 */ /* 0x000fe400078efcff */
[----:B------:R-:W-:Y:S01]  /*47600*/  IADD3.X R37, PT, PT, R37, UR60, RZ, P6, !PT ;  /* 0x0000003c25257c10 */ /* 0x000fe2000b7fe4ff */
[----:B------:R-:W-:Y:S04]  /*47610*/  STL [R1+0x176c], R2 ;  /* 0x00176c0201007387 */ /* 0x000fe80000100800 */
[----:B------:R2:W-:Y:S04]  /*47620*/  STL [R1+0x1770], R5 ;  /* 0x0017700501007387 */ /* 0x0005e80000100800 */
[----:B------:R-:W-:Y:S01]  /*47630*/  LDGSTS.E [R238+-0x7e000], desc[UR6][R36.64], P4 ;  /* 0x8200000024ee7fae */ /* 0x000fe2000a1a1006 */
[----:B------:R-:W-:-:S03]  /*47640*/  ISETP.GE.AND P4, PT, R0, R124, PT ;  /* 0x0000007c0000720c */ /* 0x000fc60003f86270 */
[----:B------:R3:W-:Y:S04]  /*47650*/  STL [R1+0x1774], R7 ;  /* 0x0017740701007387 */ /* 0x0007e80000100800 */
[----:B------:R-:W4:Y:S01]  /*47660*/  LDL R0, [R1+0x1760] ;  /* 0x0017600001007983 */ /* 0x000f220000100800 */
[----:B------:R-:W-:-:S04]  /*47670*/  SEL R126, R126, RZ, !P2 ;  /* 0x000000ff7e7e7207 */ /* 0x000fc80005000000 */
[----:B------:R-:W-:Y:S02]  /*47680*/  ISETP.NE.U32.AND P3, PT, R126, RZ, PT ;  /* 0x000000ff7e00720c */ /* 0x000fe40003f65070 */
[----:B------:R-:W-:Y:S02]  /*47690*/  IADD3 R38, P6, PT, R38, UR56, RZ ;  /* 0x0000003826267c10 */ /* 0x000fe4000ffde0ff */
[----:B------:R-:W-:Y:S02]  /*476a0*/  LOP3.LUT R248, R3, 0x40, RZ, 0xfc, !PT ;  /* 0x0000004003f87812 */ /* 0x000fe400078efcff */
[----:B------:R-:W-:-:S07]  /*476b0*/  IADD3.X R39, PT, PT, R39, UR60, RZ, P6, !PT ;  /* 0x0000003c27277c10 */ /* 0x000fce000b7fe4ff */
[----:B------:R-:W-:Y:S01]  /*476c0*/  LDGSTS.E [R238+-0x7dff8], desc[UR6][R38.64], P3 ;  /* 0x8200800026ee7fae */ /* 0x000fe200099a1006 */
[----:B------:R-:W-:Y:S02]  /*476d0*/  ISETP.GE.AND P3, PT, R248, R124, PT ;  /* 0x0000007cf800720c */ /* 0x000fe40003f66270 */
[----:B------:R-:W-:Y:S02]  /*476e0*/  SEL R126, RZ, 0x4, P4 ;  /* 0x00000004ff7e7807 */ /* 0x000fe40002000000 */
[----:B------:R-:W-:Y:S02]  /*476f0*/  SEL R127, RZ, 0x4, P3 ;  /* 0x00000004ff7f7807 */ /* 0x000fe40001800000 */
[----:B------:R-:W-:Y:S02]  /*47700*/  SEL R126, R126, RZ, !P2 ;  /* 0x000000ff7e7e7207 */ /* 0x000fe40005000000 */
[----:B------:R-:W-:Y:S02]  /*47710*/  SEL R127, R127, RZ, !P2 ;  /* 0x000000ff7f7f7207 */ /* 0x000fe40005000000 */
[----:B------:R-:W-:-:S02]  /*47720*/  IADD3 R68, P6, PT, R68, UR56, RZ ;  /* 0x0000003844447c10 */ /* 0x000fc4000ffde0ff */
[----:B------:R-:W-:Y:S02]  /*47730*/  ISETP.NE.U32.AND P4, PT, R127, RZ, PT ;  /* 0x000000ff7f00720c */ /* 0x000fe40003f85070 */
[----:B------:R-:W-:Y:S02]  /*47740*/  ISETP.NE.U32.AND P3, PT, R126, RZ, PT ;  /* 0x000000ff7e00720c */ /* 0x000fe40003f65070 */
[----:B------:R-:W-:Y:S02]  /*47750*/  IADD3.X R69, PT, PT, R69, UR60, RZ, P6, !PT ;  /* 0x0000003c45457c10 */ /* 0x000fe4000b7fe4ff */
[----:B------:R-:W-:Y:S02]  /*47760*/  IADD3 R70, P6, PT, R70, UR56, RZ ;  /* 0x0000003846467c10 */ /* 0x000fe4000ffde0ff */
[----:B--2---:R-:W-:Y:S02]  /*47770*/  LOP3.LUT R5, R3, 0x60, RZ, 0xfc, !PT ;  /* 0x0000006003057812 */ /* 0x004fe400078efcff */
[----:B------:R-:W-:-:S02]  /*47780*/  IADD3.X R71, PT, PT, R71, UR60, RZ, P6, !PT ;  /* 0x0000003c47477c10 */ /* 0x000fc4000b7fe4ff */
[----:B------:R-:W-:Y:S01]  /*47790*/  LOP3.LUT R2, R3, 0x62, RZ, 0xfc, !PT ;  /* 0x0000006203027812 */ /* 0x000fe200078efcff */
[----:B------:R-:W-:Y:S04]  /*477a0*/  LDGSTS.E [R238+-0x7c000], desc[UR6][R68.64], P4 ;  /* 0x8400000044ee7fae */ /* 0x000fe8000a1a1006 */
[----:B------:R-:W-:Y:S01]  /*477b0*/  LDGSTS.E [R238+-0x7bff8], desc[UR6][R70.64], P3 ;  /* 0x8400800046ee7fae */ /* 0x000fe200099a1006 */
[-C--:B------:R-:W-:Y:S02]  /*477c0*/  ISETP.GE.AND P3, PT, R5, R124.reuse, PT ;  /* 0x0000007c0500720c */ /* 0x080fe40003f66270 */
[----:B------:R-:W-:Y:S02]  /*477d0*/  ISETP.GE.AND P4, PT, R2, R124, PT ;  /* 0x0000007c0200720c */ /* 0x000fe40003f86270 */
[----:B------:R-:W-:-:S02]  /*477e0*/  SEL R127, RZ, 0x4, P3 ;  /* 0x00000004ff7f7807 */ /* 0x000fc40001800000 */
[----:B------:R-:W-:Y:S02]  /*477f0*/  SEL R126, RZ, 0x4, P4 ;  /* 0x00000004ff7e7807 */ /* 0x000fe40002000000 */
[----:B------:R-:W-:Y:S02]  /*47800*/  SEL R127, R127, RZ, !P2 ;  /* 0x000000ff7f7f7207 */ /* 0x000fe40005000000 */
[----:B------:R-:W-:Y:S02]  /*47810*/  SEL R126, R126, RZ, !P2 ;  /* 0x000000ff7e7e7207 */ /* 0x000fe40005000000 */
[----:B------:R-:W-:Y:S02]  /*47820*/  ISETP.NE.U32.AND P4, PT, R127, RZ, PT ;  /* 0x000000ff7f00720c */ /* 0x000fe40003f85070 */
[----:B------:R-:W-:Y:S02]  /*47830*/  IADD3 R100, P6, PT, R100, UR56, RZ ;  /* 0x0000003864647c10 */ /* 0x000fe4000ffde0ff */
[----:B------:R-:W-:-:S02]  /*47840*/  ISETP.NE.U32.AND P3, PT, R126, RZ, PT ;  /* 0x000000ff7e00720c */ /* 0x000fc40003f65070 */
[----:B------:R-:W-:Y:S02]  /*47850*/  IADD3.X R101, PT, PT, R101, UR60, RZ, P6, !PT ;  /* 0x0000003c65657c10 */ /* 0x000fe4000b7fe4ff */
[----:B------:R-:W-:Y:S02]  /*47860*/  IADD3 R102, P6, PT, R102, UR56, RZ ;  /* 0x0000003866667c10 */ /* 0x000fe4000ffde0ff */
[----:B------:R-:W-:Y:S02]  /*47870*/  LOP3.LUT R126, R3, 0x4, RZ, 0xfc, !PT ;  /* 0x00000004037e7812 */ /* 0x000fe400078efcff */
[----:B------:R-:W-:Y:S01]  /*47880*/  IADD3.X R103, PT, PT, R103, UR60, RZ, P6, !PT ;  /* 0x0000003c67677c10 */ /* 0x000fe2000b7fe4ff */
[----:B------:R-:W-:Y:S04]  /*47890*/  LDGSTS.E [R238+-0x7a000], desc[UR6][R100.64], P4 ;  /* 0x8600000064ee7fae */ /* 0x000fe8000a1a1006 */
[----:B------:R2:W-:Y:S01]  /*478a0*/  LDGSTS.E [R238+-0x79ff8], desc[UR6][R102.64], P3 ;  /* 0x8600800066ee7fae */ /* 0x0005e200099a1006 */
[----:B------:R-:W-:-:S02]  /*478b0*/  ISETP.GE.AND P3, PT, R126, R124, PT ;  /* 0x0000007c7e00720c */ /* 0x000fc40003f66270 */
[----:B------:R-:W-:-:S04]  /*478c0*/  LOP3.LUT R126, R3, 0x6, RZ, 0xfc, !PT ;  /* 0x00000006037e7812 */ /* 0x000fc800078efcff */
[----:B------:R-:W-:Y:S02]  /*478d0*/  ISETP.GE.AND P4, PT, R126, R124, PT ;  /* 0x0000007c7e00720c */ /* 0x000fe40003f86270 */
[----:B------:R-:W-:-:S04]  /*478e0*/  SEL R126, RZ, 0x4, P3 ;  /* 0x00000004ff7e7807 */ /* 0x000fc80001800000 */
[----:B------:R-:W-:-:S04]  /*478f0*/  SEL R126, R126, RZ, !P2 ;  /* 0x000000ff7e7e7207 */ /* 0x000fc80005000000 */
[----:B------:R-:W-:Y:S02]  /*47900*/  ISETP.NE.U32.AND P3, PT, R126, RZ, PT ;  /* 0x000000ff7e00720c */ /* 0x000fe40003f65070 */
[----:B------:R-:W-:Y:S02]  /*47910*/  SEL R126, RZ, 0x4, P4 ;  /* 0x00000004ff7e7807 */ /* 0x000fe40002000000 */
[----:B------:R-:W-:Y:S02]  /*47920*/  IADD3 R8, P6, PT, R8, UR56, RZ ;  /* 0x0000003808087c10 */ /* 0x000fe4000ffde0ff */
[----:B------:R-:W-:Y:S02]  /*47930*/  SEL R126, R126, RZ, !P2 ;  /* 0x000000ff7e7e7207 */ /* 0x000fe40005000000 */
[----:B------:R-:W-:Y:S02]  /*47940*/  IADD3.X R9, PT, PT, R9, UR60, RZ, P6, !PT ;  /* 0x0000003c09097c10 */ /* 0x000fe4000b7fe4ff */
[----:B------:R-:W-:-:S02]  /*47950*/  ISETP.NE.U32.AND P4, PT, R126, RZ, PT ;  /* 0x000000ff7e00720c */ /* 0x000fc40003f85070 */
[----:B------:R-:W-:Y:S02]  /*47960*/  LOP3.LUT R2, R3, 0x24, RZ, 0xfc, !PT ;  /* 0x0000002403027812 */ /* 0x000fe400078efcff */
[----:B------:R-:W-:-:S04]  /*47970*/  IADD3 R10, P6, PT, R10, UR56, RZ ;  /* 0x000000380a0a7c10 */ /* 0x000fc8000ffde0ff */
[----:B------:R-:W-:Y:S02]  /*47980*/  IADD3.X R11, PT, PT, R11, UR60, RZ, P6, !PT ;  /* 0x0000003c0b0b7c10 */ /* 0x000fe4000b7fe4ff */
[----:B------:R-:W-:-:S04]  /*47990*/  IADD3 R40, P6, PT, R40, UR56, RZ ;  /* 0x0000003828287c10 */ /* 0x000fc8000ffde0ff */
[----:B------:R-:W-:Y:S02]  /*479a0*/  IADD3.X R41, PT, PT, R41, UR60, RZ, P6, !PT ;  /* 0x0000003c29297c10 */ /* 0x000fe4000b7fe4ff */
[----:B----4-:R-:W-:-:S05]  /*479b0*/  IADD3 R126, PT, PT, R0, 0x100000, R142 ;  /* 0x00100000007e7810 */ /* 0x010fca0007ffe08e */
[----:B------:R-:W-:Y:S01]  /*479c0*/  LDGSTS.E [R126+-0x80000], desc[UR6][R8.64], P3 ;  /* 0x80000000087e7fae */ /* 0x000fe200099a1006 */
[-C--:B------:R-:W-:Y:S02]  /*479d0*/  ISETP.GE.AND P3, PT, R2, R124.reuse, PT ;  /* 0x0000007c0200720c */ /* 0x080fe40003f66270 */
[----:B------:R-:W-:Y:S01]  /*479e0*/  LOP3.LUT R0, R3, 0x26, RZ, 0xfc, !PT ;  /* 0x0000002603007812 */ /* 0x000fe200078efcff */
[----:B------:R-:W-:Y:S01]  /*479f0*/  LDGSTS.E [R126+-0x7fff8], desc[UR6][R10.64], P4 ;  /* 0x800080000a7e7fae */ /* 0x000fe2000a1a1006 */
[----:B--2---:R-:W-:Y:S02]  /*47a00*/  SEL R238, RZ, 0x4, P3 ;  /* 0x00000004ffee7807 */ /* 0x004fe40001800000 */
[----:B------:R-:W-:Y:S02]  /*47a10*/  ISETP.GE.AND P4, PT, R0, R124, PT ;  /* 0x0000007c0000720c */ /* 0x000fe40003f86270 */
[----:B------:R-:W-:Y:S02]  /*47a20*/  SEL R238, R238, RZ, !P2 ;  /* 0x000000ffeeee7207 */ /* 0x000fe40005000000 */
[----:B------:R-:W-:-:S02]  /*47a30*/  SEL R127, RZ, 0x4, P4 ;  /* 0x00000004ff7f7807 */ /* 0x000fc40002000000 */
[----:B------:R-:W-:Y:S02]  /*47a40*/  ISETP.NE.U32.AND P4, PT, R238, RZ, PT ;  /* 0x000000ffee00720c */ /* 0x000fe40003f85070 */
[----:B------:R-:W-:-:S11]  /*47a50*/  LOP3.LUT R0, R3, 0x46, RZ, 0xfc, !PT ;  /* 0x0000004603007812 */ /* 0x000fd600078efcff */
[----:B------:R-:W-:Y:S01]  /*47a60*/  LDGSTS.E [R126+-0x7e000], desc[UR6][R40.64], P4 ;  /* 0x82000000287e7fae */ /* 0x000fe2000a1a1006 */
[----:B------:R-:W-:-:S03]  /*47a70*/  ISETP.GE.AND P4, PT, R0, R124, PT ;  /* 0x0000007c0000720c */ /* 0x000fc60003f86270 */
[----:B------:R-:W2:Y:S01]  /*47a80*/  LDL R0, [R1+0x175c] ;  /* 0x00175c0001007983 */ /* 0x000ea20000100800 */
        /* <DEDUP_REMOVED lines=16> */
[----:B------:R-:W-:Y:S02]  /*47b90*/  LOP3.LUT R5, R3, 0x64, RZ, 0xfc, !PT ;  /* 0x0000006403057812 */ /* 0x000fe400078efcff */
        /* <DEDUP_REMOVED lines=14> */
[----:B------:R-:W-:-:S04]  /*47c80*/  IADD3 R106, P6, PT, R106, UR56, RZ ;  /* 0x000000386a6a7c10 */ /* 0x000fc8000ffde0ff */
[----:B------:R-:W-:Y:S01]  /*47c90*/  IADD3.X R107, PT, PT, R107, UR60, RZ, P6, !PT ;  /* 0x0000003c6b6b7c10 */ /* 0x000fe2000b7fe4ff */
[----:B------:R-:W-:Y:S04]  /*47ca0*/  LDGSTS.E [R126+-0x7a000], desc[UR6][R104.64], P4 ;  /* 0x86000000687e7fae */ /* 0x000fe8000a1a1006 */
[----:B------:R4:W-:Y:S02]  /*47cb0*/  LDGSTS.E [R126+-0x79ff8], desc[UR6][R106.64], P3 ;  /* 0x860080006a7e7fae */ /* 0x0009e400099a1006 */
[----:B----4-:R-:W-:-:S04]  /*47cc0*/  LOP3.LUT R126, R3, 0x8, RZ, 0xfc, !PT ;  /* 0x00000008037e7812 */ /* 0x010fc800078efcff */
[----:B------:R-:W-:Y:S02]  /*47cd0*/  ISETP.GE.AND P3, PT, R126, R124, PT ;  /* 0x0000007c7e00720c */ /* 0x000fe40003f66270 */
        /* <DEDUP_REMOVED lines=15> */
[----:B--2---:R-:W-:-:S05]  /*47dd0*/  IADD3 R126, PT, PT, R0, 0x100000, R142 ;  /* 0x00100000007e7810 */ /* 0x004fca0007ffe08e */
[----:B------:R-:W-:Y:S01]  /*47de0*/  LDGSTS.E [R126+-0x80000], desc[UR6][R12.64], P3 ;  /* 0x800000000c7e7fae */ /* 0x000fe200099a1006 */
[-C--:B------:R-:W-:Y:S02]  /*47df0*/  ISETP.GE.AND P3, PT, R2, R124.reuse, PT ;  /* 0x0000007c0200720c */ /* 0x080fe40003f66270 */
[----:B------:R-:W-:Y:S01]  /*47e00*/  LOP3.LUT R0, R3, 0x2a, RZ, 0xfc, !PT ;  /* 0x0000002a03007812 */ /* 0x000fe200078efcff */
[----:B------:R-:W-:Y:S01]  /*47e10*/  LDGSTS.E [R126+-0x7fff8], desc[UR6][R14.64], P4 ;  /* 0x800080000e7e7fae */ /* 0x000fe2000a1a1006 */
[----:B------:R-:W-:Y:S02]  /*47e20*/  SEL R238, RZ, 0x4, P3 ;  /* 0x00000004ffee7807 */ /* 0x000fe40001800000 */
        /* <DEDUP_REMOVED lines=182> */
[----:B------:R-:W-:-:S04]  /*48990*/  SEL R126, RZ, 0x4, P4 ;  /* 0x00000004ff7e7807 */ /* 0x000fc80002000000 */
[----:B------:R-:W-:Y:S02]  /*489a0*/  SEL R126, R126, RZ, !P2 ;  /* 0x000000ff7e7e7207 */ /* 0x000fe40005000000 */
[----:B------:R-:W-:Y:S02]  /*489b0*/  IADD3 R24, P6, PT, R24, UR56, RZ ;  /* 0x0000003818187c10 */ /* 0x000fe4000ffde0ff */
[----:B------:R-:W-:Y:S02]  /*489c0*/  ISETP.NE.U32.AND P4, PT, R126, RZ, PT ;  /* 0x000000ff7e00720c */ /* 0x000fe40003f85070 */
[----:B------:R-:W-:Y:S02]  /*489d0*/  IADD3.X R25, PT, PT, R25, UR60, RZ, P6, !PT ;  /* 0x0000003c19197c10 */ /* 0x000fe4000b7fe4ff */
[----:B------:R-:W-:Y:S02]  /*489e0*/  IADD3 R26, P6, PT, R26, UR56, RZ ;  /* 0x000000381a1a7c10 */ /* 0x000fe4000ffde0ff */
[----:B------:R-:W-:-:S02]  /*489f0*/  LOP3.LUT R2, R3, 0x34, RZ, 0xfc, !PT ;  /* 0x0000003403027812 */ /* 0x000fc400078efcff */
[----:B------:R-:W-:Y:S02]  /*48a00*/  IADD3.X R27, PT, PT, R27, UR60, RZ, P6, !PT ;  /* 0x0000003c1b1b7c10 */ /* 0x000fe4000b7fe4ff */
[----:B------:R-:W-:-:S04]  /*48a10*/  IADD3 R56, P6, PT, R56, UR56, RZ ;  /* 0x0000003838387c10 */ /* 0x000fc8000ffde0ff */
[----:B------:R-:W-:Y:S02]  /*48a20*/  IADD3.X R57, PT, PT, R57, UR60, RZ, P6, !PT ;  /* 0x0000003c39397c10 */ /* 0x000fe4000b7fe4ff */
[----:B------:R-:W-:-:S04]  /*48a30*/  IADD3 R58, P6, PT, R58, UR56, RZ ;  /* 0x000000383a3a7c10 */ /* 0x000fc8000ffde0ff */
[----:B------:R-:W-:Y:S02]  /*48a40*/  IADD3.X R59, PT, PT, R59, UR60, RZ, P6, !PT ;  /* 0x0000003c3b3b7c10 */ /* 0x000fe4000b7fe4ff */
[----:B------:R-:W-:-:S04]  /*48a50*/  IADD3 R88, P6, PT, R88, UR56, RZ ;  /* 0x0000003858587c10 */ /* 0x000fc8000ffde0ff */
[----:B------:R-:W-:Y:S02]  /*48a60*/  IADD3.X R89, PT, PT, R89, UR60, RZ, P6, !PT ;  /* 0x0000003c59597c10 */ /* 0x000fe4000b7fe4ff */
[----:B------:R-:W-:-:S04]  /*48a70*/  IADD3 R90, P6, PT, R90, UR56, RZ ;  /* 0x000000385a5a7c10 */ /* 0x000fc8000ffde0ff */
[----:B------:R-:W-:Y:S02]  /*48a80*/  IADD3.X R91, PT, PT, R91, UR60, RZ, P6, !PT ;  /* 0x0000003c5b5b7c10 */ /* 0x000fe4000b7fe4ff */
[----:B--2---:R-:W-:Y:S02]  /*48a90*/  IADD3 R238, PT, PT, R0, 0x100000, R142 ;  /* 0x0010000000ee7810 */ /* 0x004fe40007ffe08e */
[----:B------:R-:W-:-:S03]  /*48aa0*/  LOP3.LUT R0, R3, 0x36, RZ, 0xfc, !PT ;  /* 0x0000003603007812 */ /* 0x000fc600078efcff */
[----:B------:R-:W-:Y:S01]  /*48ab0*/  LDGSTS.E [R238+-0x80000], desc[UR6][R24.64], P3 ;  /* 0x8000000018ee7fae */ /* 0x000fe200099a1006 */
[----:B------:R-:W-:-:S03]  /*48ac0*/  ISETP.GE.AND P3, PT, R2, R124, PT ;  /* 0x0000007c0200720c */ /* 0x000fc60003f66270 */
[----:B------:R-:W-:Y:S01]  /*48ad0*/  LDGSTS.E [R238+-0x7fff8], desc[UR6][R26.64], P4 ;  /* 0x800080001aee7fae */ /* 0x000fe2000a1a1006 */
[----:B------:R-:W-:Y:S02]  /*48ae0*/  ISETP.GE.AND P4, PT, R0, R124, PT ;  /* 0x0000007c0000720c */ /* 0x000fe40003f86270 */
[----:B------:R-:W-:Y:S02]  /*48af0*/  SEL R127, RZ, 0x4, P3 ;  /* 0x00000004ff7f7807 */ /* 0x000fe40001800000 */
[----:B------:R-:W-:Y:S02]  /*48b00*/  SEL R126, RZ, 0x4, P4 ;  /* 0x00000004ff7e7807 */ /* 0x000fe40002000000 */
[----:B------:R-:W-:Y:S02]  /*48b10*/  SEL R127, R127, RZ, !P2 ;  /* 0x000000ff7f7f7207 */ /* 0x000fe40005000000 */
[----:B------:R-:W-:Y:S02]  /*48b20*/  SEL R126, R126, RZ, !P2 ;  /* 0x000000ff7e7e7207 */ /* 0x000fe40005000000 */
[----:B------:R-:W-:-:S02]  /*48b30*/  ISETP.NE.U32.AND P4, PT, R127, RZ, PT ;  /* 0x000000ff7f00720c */ /* 0x000fc40003f85070 */
[----:B------:R-:W-:Y:S02]  /*48b40*/  ISETP.NE.U32.AND P3, PT, R126, RZ, PT ;  /* 0x000000ff7e00720c */ /* 0x000fe40003f65070 */
[C---:B------:R-:W-:Y:S02]  /*48b50*/  LOP3.LUT R2, R3.reuse, 0x54, RZ, 0xfc, !PT ;  /* 0x0000005403027812 */ /* 0x040fe400078efcff */
[----:B------:R-:W-:-:S07]  /*48b60*/  LOP3.LUT R0, R3, 0x56, RZ, 0xfc, !PT ;  /* 0x0000005603007812 */ /* 0x000fce00078efcff */
        /* <DEDUP_REMOVED lines=10> */
[----:B------:R-:W-:-:S11]  /*48c10*/  LOP3.LUT R0, R3, 0x74, RZ, 0xfc, !PT ;  /* 0x0000007403007812 */ /* 0x000fd600078efcff */
[----:B------:R-:W-:Y:S04]  /*48c20*/  LDGSTS.E [R238+-0x7c000], desc[UR6][R88.64], P4 ;  /* 0x8400000058ee7fae */ /* 0x000fe8000a1a1006 */
[----:B------:R-:W-:Y:S01]  /*48c30*/  LDGSTS.E [R238+-0x7bff8], desc[UR6][R90.64], P3 ;  /* 0x840080005aee7fae */ /* 0x000fe200099a1006 */
[----:B------:R-:W-:-:S03]  /*48c40*/  ISETP.GE.AND P3, PT, R0, R124, PT ;  /* 0x0000007c0000720c */ /* 0x000fc60003f66270 */
[----:B------:R-:W2:Y:S01]  /*48c50*/  LDL R0, [R1+0x174c] ;  /* 0x00174c0001007983 */ /* 0x000ea20000100800 */
[----:B------:R-:W-:-:S04]  /*48c60*/  LOP3.LUT R2, R3, 0x76, RZ, 0xfc, !PT ;  /* 0x0000007603027812 */ /* 0x000fc800078efcff */
[----:B------:R-:W-:Y:S02]  /*48c70*/  ISETP.GE.AND P4, PT, R2, R124, PT ;  /* 0x0000007c0200720c */ /* 0x000fe40003f86270 */
[----:B------:R-:W-:Y:S02]  /*48c80*/  SEL R127, RZ, 0x4, P3 ;  /* 0x00000004ff7f7807 */ /* 0x000fe40001800000 */
[----:B------:R-:W-:Y:S02]  /*48c90*/  SEL R126, RZ, 0x4, P4 ;  /* 0x00000004ff7e7807 */ /* 0x000fe40002000000 */
[----:B------:R-:W-:Y:S02]  /*48ca0*/  IADD3 R120, P6, PT, R120, UR56, RZ ;  /* 0x0000003878787c10 */ /* 0x000fe4000ffde0ff */
[----:B------:R-:W-:Y:S02]  /*48cb0*/  SEL R127, R127, RZ, !P2 ;  /* 0x000000ff7f7f7207 */ /* 0x000fe40005000000 */
[----:B------:R-:W-:-:S02]  /*48cc0*/  SEL R126, R126, RZ, !P2 ;  /* 0x000000ff7e7e7207 */ /* 0x000fc40005000000 */
[----:B------:R-:W-:Y:S02]  /*48cd0*/  IADD3.X R121, PT, PT, R121, UR60, RZ, P6, !PT ;  /* 0x0000003c79797c10 */ /* 0x000fe4000b7fe4ff */
[----:B------:R-:W-:Y:S02]  /*48ce0*/  ISETP.NE.U32.AND P4, PT, R127, RZ, PT ;  /* 0x000000ff7f00720c */ /* 0x000fe40003f85070 */
[----:B------:R-:W-:Y:S02]  /*48cf0*/  IADD3 R125, P6, PT, R125, UR56, RZ ;  /* 0x000000387d7d7c10 */ /* 0x000fe4000ffde0ff */
[----:B------:R-:W-:Y:S01]  /*48d00*/  ISETP.NE.U32.AND P3, PT, R126, RZ, PT ;  /* 0x000000ff7e00720c */ /* 0x000fe20003f65070 */
[----:B------:R-:W4:Y:S01]  /*48d10*/  S2R R249, SR_TID.X ;  /* 0x0000000000f97919 */ /* 0x000f220000002100 */
[----:B------:R-:W-:Y:S01]  /*48d20*/  IADD3.X R122, PT, PT, R122, UR60, RZ, P6, !PT ;  /* 0x0000003c7a7a7c10 */ /* 0x000fe2000b7fe4ff */
[----:B------:R-:W-:-:S04]  /*48d30*/  IMAD.MOV.U32 R126, RZ, RZ, R125 ;  /* 0x000000ffff7e7224 */ /* 0x000fc800078e007d */
[----:B------:R-:W-:Y:S02]  /*48d40*/  IMAD.MOV.U32 R127, RZ, RZ, R122 ;  /* 0x000000ffff7f7224 */ /* 0x000fe400078e007a */
[----:B------:R-:W-:Y:S04]  /*48d50*/  LDGSTS.E [R238+-0x7a000], desc[UR6][R120.64], P4 ;  /* 0x8600000078ee7fae */ /* 0x000fe8000a1a1006 */
[----:B------:R1:W-:Y:S02]  /*48d60*/  LDGSTS.E [R238+-0x79ff8], desc[UR6][R126.64], P3 ;  /* 0x860080007eee7fae */ /* 0x0003e400099a1006 */
[----:B-1----:R-:W-:-:S04]  /*48d70*/  LOP3.LUT R126, R3, 0x18, RZ, 0xfc, !PT ;  /* 0x00000018037e7812 */ /* 0x002fc800078efcff */
[----:B------:R-:W-:Y:S02]  /*48d80*/  ISETP.GE.AND P3, PT, R126, R124, PT ;  /* 0x0000007c7e00720c */ /* 0x000fe40003f66270 */
[----:B------:R-:W-:-:S04]  /*48d90*/  LOP3.LUT R126, R3, 0x1a, RZ, 0xfc, !PT ;  /* 0x0000001a037e7812 */ /* 0x000fc800078efcff */
[----:B------:R-:W-:Y:S02]  /*48da0*/  ISETP.GE.AND P4, PT, R126, R124, PT ;  /* 0x0000007c7e00720c */ /* 0x000fe40003f86270 */
[----:B------:R-:W-:-:S04]  /*48db0*/  SEL R126, RZ, 0x4, P3 ;  /* 0x00000004ff7e7807 */ /* 0x000fc80001800000 */
[----:B------:R-:W-:-:S04]  /*48dc0*/  SEL R126, R126, RZ, !P2 ;  /* 0x000000ff7e7e7207 */ /* 0x000fc80005000000 */
[----:B------:R-:W-:Y:S02]  /*48dd0*/  ISETP.NE.U32.AND P3, PT, R126, RZ, PT ;  /* 0x000000ff7e00720c */ /* 0x000fe40003f65070 */
[----:B------:R-:W-:Y:S02]  /*48de0*/  SEL R126, RZ, 0x4, P4 ;  /* 0x00000004ff7e7807 */ /* 0x000fe40002000000 */
[----:B----4-:R-:W-:Y:S02]  /*48df0*/  SHF.R.U32.HI R2, RZ, 0x6, R249 ;  /* 0x00000006ff027819 */ /* 0x010fe400000116f9 */
[----:B------:R-:W-:Y:S02]  /*48e00*/  SEL R126, R126, RZ, !P2 ;  /* 0x000000ff7e7e7207 */ /* 0x000fe40005000000 */
[----:B------:R-:W-:Y:S02]  /*48e10*/  IADD3 R28, P6, PT, R28, UR56, RZ ;  /* 0x000000381c1c7c10 */ /* 0x000fe4000ffde0ff */
[----:B------:R-:W-:-:S02]  /*48e20*/  SGXT.U32 R2, R2, 0x1 ;  /* 0x000000010202781a */ /* 0x000fc40000000000 */
[----:B------:R-:W-:Y:S02]  /*48e30*/  ISETP.NE.U32.AND P4, PT, R126, RZ, PT ;  /* 0x000000ff7e00720c */ /* 0x000fe40003f85070 */
[----:B------:R-:W-:Y:S02]  /*48e40*/  IADD3.X R29, PT, PT, R29, UR60, RZ, P6, !PT ;  /* 0x0000003c1d1d7c10 */ /* 0x000fe4000b7fe4ff */
[----:B------:R-:W-:Y:S02]  /*48e50*/  LOP3.LUT R2, R2, 0x38, RZ, 0xfc, !PT ;  /* 0x0000003802027812 */ /* 0x000fe400078efcff */
[----:B------:R-:W-:-:S04]  /*48e60*/  IADD3 R30, P6, PT, R30, UR56, RZ ;  /* 0x000000381e1e7c10 */ /* 0x000fc8000ffde0ff */
[----:B------:R-:W-:Y:S02]  /*48e70*/  IADD3.X R31, PT, PT, R31, UR60, RZ, P6, !PT ;  /* 0x0000003c1f1f7c10 */ /* 0x000fe4000b7fe4ff */
[----:B------:R-:W-:-:S04]  /*48e80*/  IADD3 R60, P6, PT, R60, UR56, RZ ;  /* 0x000000383c3c7c10 */ /* 0x000fc8000ffde0ff */
[----:B------:R-:W-:Y:S02]  /*48e90*/  IADD3.X R61, PT, PT, R61, UR60, RZ, P6, !PT ;  /* 0x0000003c3d3d7c10 */ /* 0x000fe4000b7fe4ff */
[----:B--2---:R-:W-:Y:S02]  /*48ea0*/  IADD3 R238, PT, PT, R0, 0x100000, R142 ;  /* 0x0010000000ee7810 */ /* 0x004fe40007ffe08e */
[----:B------:R-:W-:-:S03]  /*48eb0*/  SHF.R.U32.HI R0, RZ, 0x6, R249 ;  /* 0x00000006ff007819 */ /* 0x000fc600000116f9 */
[----:B------:R-:W-:Y:S01]  /*48ec0*/  LDGSTS.E [R238+-0x80000], desc[UR6][R28.64], P3 ;  /* 0x800000001cee7fae */ /* 0x000fe200099a1006 */
[----:B------:R-:W-:Y:S02]  /*48ed0*/  SGXT.U32 R0, R0, 0x1 ;  /* 0x000000010000781a */ /* 0x000fe40000000000 */
[-C--:B------:R-:W-:Y:S01]  /*48ee0*/  ISETP.GE.AND P3, PT, R2, R124.reuse, PT ;  /* 0x0000007c0200720c */ /* 0x080fe20003f66270 */
[----:B------:R-:W-:Y:S01]  /*48ef0*/  LDGSTS.E [R238+-0x7fff8], desc[UR6][R30.64], P4 ;  /* 0x800080001eee7fae */ /* 0x000fe2000a1a1006 */
[----:B------:R-:W-:Y:S02]  /*48f00*/  LOP3.LUT R0, R0, 0x3a, RZ, 0xfc, !PT ;  /* 0x0000003a00007812 */ /* 0x000fe400078efcff */
[----:B------:R-:W-:Y:S02]  /*48f10*/  SEL R127, RZ, 0x4, P3 ;  /* 0x00000004ff7f7807 */ /* 0x000fe40001800000 */
[----:B------:R-:W-:Y:S02]  /*48f20*/  ISETP.GE.AND P4, PT, R0, R124, PT ;  /* 0x0000007c0000720c */ /* 0x000fe40003f86270 */
[----:B------:R-:W-:-:S02]  /*48f30*/  SEL R127, R127, RZ, !P2 ;  /* 0x000000ff7f7f7207 */ /* 0x000fc40005000000 */
[----:B------:R-:W-:Y:S02]  /*48f40*/  SEL R126, RZ, 0x4, P4 ;  /* 0x00000004ff7e7807 */ /* 0x000fe40002000000 */
[----:B------:R-:W-:Y:S02]  /*48f50*/  ISETP.NE.U32.AND P4, PT, R127, RZ, PT ;  /* 0x000000ff7f00720c */ /* 0x000fe40003f85070 */
[----:B------:R-:W-:-:S04]  /*48f60*/  SHF.R.U32.HI R0, RZ, 0x6, R249 ;  /* 0x00000006ff007819 */ /* 0x000fc800000116f9 */
[----:B------:R-:W-:-:S04]  /*48f70*/  SGXT.U32 R0, R0, 0x1 ;  /* 0x000000010000781a */ /* 0x000fc80000000000 */
[----:B------:R-:W-:-:S03]  /*48f80*/  LOP3.LUT R0, R0, 0x5a, RZ, 0xfc, !PT ;  /* 0x0000005a00007812 */ /* 0x000fc600078efcff */
[----:B------:R-:W-:Y:S01]  /*48f90*/  LDGSTS.E [R238+-0x7e000], desc[UR6][R60.64], P4 ;  /* 0x820000003cee7fae */ /* 0x000fe2000a1a1006 */
[----:B------:R-:W-:-:S03]  /*48fa0*/  ISETP.GE.AND P4, PT, R0, R124, PT ;  /* 0x0000007c0000720c */ /* 0x000fc60003f86270 */
[----:B------:R-:W2:Y:S01]  /*48fb0*/  LDL R0, [R1+0x1748] ;  /* 0x0017480001007983 */ /* 0x000ea20000100800 */
[----:B------:R-:W-:Y:S02]  /*48fc0*/  SEL R126, R126, RZ, !P2 ;  /* 0x000000ff7e7e7207 */ /* 0x000fe40005000000 */
[----:B------:R-:W-:Y:S01]  /*48fd0*/  SHF.R.U32.HI R2, RZ, 0x6, R249 ;  /* 0x00000006ff027819 */ /* 0x000fe200000116f9 */
[----:B------:R-:W4:Y:S01]  /*48fe0*/  LDL.LU R5, [R1+0x34] ;  /* 0x0000340001057983 */ /* 0x000f220000300800 */
[----:B------:R-:W-:Y:S02]  /*48ff0*/  ISETP.NE.U32.AND P3, PT, R126, RZ, PT ;  /* 0x000000ff7e00720c */ /* 0x000fe40003f65070 */
[----:B------:R-:W-:Y:S02]  /*49000*/  IADD3 R62, P6, PT, R62, UR56, RZ ;  /* 0x000000383e3e7c10 */ /* 0x000fe4000ffde0ff */
[----:B------:R-:W-:Y:S02]  /*49010*/  SGXT.U32 R2, R2, 0x1 ;  /* 0x000000010202781a */ /* 0x000fe40000000000 */
[----:B------:R-:W-:-:S02]  /*49020*/  IADD3.X R63, PT, PT, R63, UR60, RZ, P6, !PT ;  /* 0x0000003c3f3f7c10 */ /* 0x000fc4000b7fe4ff */
[----:B------:R-:W-:-:S05]  /*49030*/  LOP3.LUT R2, R2, 0x58, RZ, 0xfc, !PT ;  /* 0x0000005802027812 */ /* 0x000fca00078efcff */
        /* <DEDUP_REMOVED lines=9> */
[----:B------:R-:W-:Y:S02]  /*490d0*/  SHF.R.U32.HI R3, RZ, 0x6, R249 ;  /* 0x00000006ff037819 */ /* 0x000fe400000116f9 */
[----:B------:R-:W-:Y:S02]  /*490e0*/  IADD3.X R93, PT, PT, R93, UR60, RZ, P6, !PT ;  /* 0x0000003c5d5d7c10 */ /* 0x000fe4000b7fe4ff */
[----:B------:R-:W-:Y:S02]  /*490f0*/  IADD3 R94, P6, PT, R94, UR56, RZ ;  /* 0x000000385e5e7c10 */ /* 0x000fe4000ffde0ff */
[----:B------:R-:W-:-:S02]  /*49100*/  SGXT.U32 R3, R3, 0x1 ;  /* 0x000000010303781a */ /* 0x000fc40000000000 */
[----:B------:R-:W-:Y:S01]  /*49110*/  IADD3.X R95, PT, PT, R95, UR60, RZ, P6, !PT ;  /* 0x0000003c5f5f7c10 */ /* 0x000fe2000b7fe4ff */
[----:B------:R-:W-:Y:S01]  /*49120*/  LDGSTS.E [R238+-0x7c000], desc[UR6][R92.64], P4 ;  /* 0x840000005cee7fae */ /* 0x000fe2000a1a1006 */
[----:B------:R-:W-:Y:S02]  /*49130*/  SHF.R.U32.HI R2, RZ, 0x6, R249 ;  /* 0x00000006ff027819 */ /* 0x000fe400000116f9 */
[----:B------:R-:W-:Y:S01]  /*49140*/  LOP3.LUT R3, R3, 0x78, RZ, 0xfc, !PT ;  /* 0x0000007803037812 */ /* 0x000fe200078efcff */
[----:B------:R-:W-:Y:S01]  /*49150*/  LDGSTS.E [R238+-0x7bff8], desc[UR6][R94.64], P3 ;  /* 0x840080005eee7fae */ /* 0x000fe200099a1006 */
[----:B------:R-:W-:Y:S02]  /*49160*/  SGXT.U32 R2, R2, 0x1 ;  /* 0x000000010202781a */ /* 0x000fe40000000000 */
[----:B------:R-:W-:Y:S02]  /*49170*/  ISETP.GE.AND P3, PT, R3, R124, PT ;  /* 0x0000007c0300720c */ /* 0x000fe40003f66270 */
[----:B------:R-:W-:-:S02]  /*49180*/  LOP3.LUT R2, R2, 0x7a, RZ, 0xfc, !PT ;  /* 0x0000007a02027812 */ /* 0x000fc400078efcff */
[----:B------:R-:W-:Y:S02]  /*49190*/  SEL R127, RZ, 0x4, P3 ;  /* 0x00000004ff7f7807 */ /* 0x000fe40001800000 */
[----:B------:R-:W-:Y:S02]  /*491a0*/  ISETP.GE.AND P4, PT, R2, R124, PT ;  /* 0x0000007c0200720c */ /* 0x000fe40003f86270 */
[----:B------:R-:W-:Y:S02]  /*491b0*/  SEL R127, R127, RZ, !P2 ;  /* 0x000000ff7f7f7207 */ /* 0x000fe40005000000 */
[----:B------:R-:W-:Y:S02]  /*491c0*/  SEL R126, RZ, 0x4, P4 ;  /* 0x00000004ff7e7807 */ /* 0x000fe40002000000 */
[----:B------:R-:W-:Y:S02]  /*491d0*/  IADD3 R129, P6, PT, R129, UR56, RZ ;  /* 0x0000003881817c10 */ /* 0x000fe4000ffde0ff */
[----:B------:R-:W-:-:S02]  /*491e0*/  ISETP.NE.U32.AND P4, PT, R127, RZ, PT ;  /* 0x000000ff7f00720c */ /* 0x000fc40003f85070 */
[----:B------:R-:W-:Y:S02]  /*491f0*/  SEL R126, R126, RZ, !P2 ;  /* 0x000000ff7e7e7207 */ /* 0x000fe40005000000 */
[----:B------:R-:W-:Y:S02]  /*49200*/  IADD3.X R128, PT, PT, R128, UR60, RZ, P6, !PT ;  /* 0x0000003c80807c10 */ /* 0x000fe4000b7fe4ff */
[----:B------:R-:W-:Y:S02]  /*49210*/  IADD3 R131, P6, PT, R131, UR56, RZ ;  /* 0x0000003883837c10 */ /* 0x000fe4000ffde0ff */
[----:B------:R-:W-:Y:S01]  /*49220*/  ISETP.NE.U32.AND P3, PT, R126, RZ, PT ;  /* 0x000000ff7e00720c */ /* 0x000fe20003f65070 */
[----:B------:R-:W-:Y:S01]  /*49230*/  IMAD.MOV.U32 R126, RZ, RZ, R129 ;  /* 0x000000ffff7e7224 */ /* 0x000fe200078e0081 */
[----:B------:R-:W-:Y:S01]  /*49240*/  SHF.R.U32.HI R3, RZ, 0x6, R249 ;  /* 0x00000006ff037819 */ /* 0x000fe200000116f9 */
[----:B------:R-:W-:Y:S01]  /*49250*/  IMAD.MOV.U32 R127, RZ, RZ, R128 ;  /* 0x000000ffff7f7224 */ /* 0x000fe200078e0080 */
[----:B------:R-:W-:-:S02]  /*49260*/  IADD3.X R130, PT, PT, R130, UR60, RZ, P6, !PT ;  /* 0x0000003c82827c10 */ /* 0x000fc4000b7fe4ff */
[----:B------:R-:W-:Y:S02]  /*49270*/  SHF.R.U32.HI R2, RZ, 0x6, R249 ;  /* 0x00000006ff027819 */ /* 0x000fe400000116f9 */
[----:B------:R-:W-:Y:S01]  /*49280*/  SGXT.U32 R3, R3, 0x1 ;  /* 0x000000010303781a */ /* 0x000fe20000000000 */
[----:B------:R1:W-:Y:S01]  /*49290*/  LDGSTS.E [R238+-0x7a000], desc[UR6][R126.64], P4 ;  /* 0x860000007eee7fae */ /* 0x0003e2000a1a1006 */
[----:B------:R-:W-:Y:S02]  /*492a0*/  SGXT.U32 R2, R2, 0x1 ;  /* 0x000000010202781a */ /* 0x000fe40000000000 */
[----:B------:R-:W-:Y:S02]  /*492b0*/  LOP3.LUT R3, R3, 0x1c, RZ, 0xfc, !PT ;  /* 0x0000001c03037812 */ /* 0x000fe400078efcff */
[----:B------:R-:W-:Y:S01]  /*492c0*/  LOP3.LUT R2, R2, 0x1e, RZ, 0xfc, !PT ;  /* 0x0000001e02027812 */ /* 0x000fe200078efcff */
[----:B-1----:R-:W-:Y:S02]  /*492d0*/  IMAD.MOV.U32 R126, RZ, RZ, R131 ;  /* 0x000000ffff7e7224 */ /* 0x002fe400078e0083 */
[----:B------:R-:W-:Y:S01]  /*492e0*/  IMAD.MOV.U32 R127, RZ, RZ, R130 ;  /* 0x000000ffff7f7224 */ /* 0x000fe200078e0082 */
[----:B------:R-:W-:-:S04]  /*492f0*/  ISETP.GE.AND P4, PT, R2, R124, PT ;  /* 0x0000007c0200720c */ /* 0x000fc80003f86270 */
[----:B------:R1:W-:Y:S01]  /*49300*/  LDGSTS.E [R238+-0x79ff8], desc[UR6][R126.64], P3 ;  /* 0x860080007eee7fae */ /* 0x0003e200099a1006 */
[----:B------:R-:W-:Y:S02]  /*49310*/  ISETP.GE.AND P3, PT, R3, R124, PT ;  /* 0x0000007c0300720c */ /* 0x000fe40003f66270 */
[----:B------:R-:W-:Y:S02]  /*49320*/  IADD3 R32, P6, PT, R32, UR56, RZ ;  /* 0x0000003820207c10 */ /* 0x000fe4000ffde0ff */
[----:B-1----:R-:W-:Y:S02]  /*49330*/  SEL R127, RZ, 0x4, P3 ;  /* 0x00000004ff7f7807 */ /* 0x002fe40001800000 */
[----:B------:R-:W-:Y:S02]  /*49340*/  SEL R126, RZ, 0x4, P4 ;  /* 0x00000004ff7e7807 */ /* 0x000fe40002000000 */
[----:B------:R-:W-:Y:S02]  /*49350*/  SEL R127, R127, RZ, !P2 ;  /* 0x000000ff7f7f7207 */ /* 0x000fe40005000000 */
[----:B------:R-:W-:-:S02]  /*49360*/  SEL R126, R126, RZ, !P2 ;  /* 0x000000ff7e7e7207 */ /* 0x000fc40005000000 */
[----:B------:R-:W-:Y:S02]  /*49370*/  ISETP.NE.U32.AND P4, PT, R127, RZ, PT ;  /* 0x000000ff7f00720c */ /* 0x000fe40003f85070 */
[----:B------:R-:W-:Y:S02]  /*49380*/  ISETP.NE.U32.AND P3, PT, R126, RZ, PT ;  /* 0x000000ff7e00720c */ /* 0x000fe40003f65070 */
[----:B------:R-:W-:Y:S02]  /*49390*/  SHF.R.U32.HI R2, RZ, 0x6, R249 ;  /* 0x00000006ff027819 */ /* 0x000fe400000116f9 */
[----:B------:R-:W-:Y:S02]  /*493a0*/  IADD3.X R33, PT, PT, R33, UR60, RZ, P6, !PT ;  /* 0x0000003c21217c10 */ /* 0x000fe4000b7fe4ff */
[----:B------:R-:W-:Y:S02]  /*493b0*/  IADD3 R34, P6, PT, R34, UR56, RZ ;  /* 0x0000003822227c10 */ /* 0x000fe4000ffde0ff */
[----:B------:R-:W-:-:S02]  /*493c0*/  SGXT.U32 R2, R2, 0x1 ;  /* 0x000000010202781a */ /* 0x000fc40000000000 */
[----:B------:R-:W-:Y:S02]  /*493d0*/  IADD3.X R35, PT, PT, R35, UR60, RZ, P6, !PT ;  /* 0x0000003c23237c10 */ /* 0x000fe4000b7fe4ff */
[----:B------:R-:W-:Y:S02]  /*493e0*/  LOP3.LUT R2, R2, 0x3c, RZ, 0xfc, !PT ;  /* 0x0000003c02027812 */ /* 0x000fe400078efcff */
        /* <DEDUP_REMOVED lines=13> */
[----:B------:R-:W-:-:S03]  /*494c0*/  SHF.R.U32.HI R0, RZ, 0x6, R249 ;  /* 0x00000006ff007819 */ /* 0x000fc600000116f9 */
[----:B------:R-:W-:Y:S01]  /*494d0*/  LDGSTS.E [R142+-0x80000], desc[UR6][R32.64], P4 ;  /* 0x80000000208e7fae */ /* 0x000fe2000a1a1006 */
[----:B------:R-:W-:-:S03]  /*494e0*/  SGXT.U32 R0, R0, 0x1 ;  /* 0x000000010000781a */ /* 0x000fc60000000000 */
[----:B------:R-:W-:Y:S01]  /*494f0*/  LDGSTS.E [R142+-0x7fff8], desc[UR6][R34.64], P3 ;  /* 0x80008000228e7fae */ /* 0x000fe200099a1006 */
[----:B------:R-:W-:Y:S02]  /*49500*/  LOP3.LUT R0, R0, 0x3e, RZ, 0xfc, !PT ;  /* 0x0000003e00007812 */ /* 0x000fe400078efcff */
[-C--:B------:R-:W-:Y:S02]  /*49510*/  ISETP.GE.AND P3, PT, R2, R124.reuse, PT ;  /* 0x0000007c0200720c */ /* 0x080fe40003f66270 */
[----:B------:R-:W-:Y:S02]  /*49520*/  ISETP.GE.AND P4, PT, R0, R124, PT ;  /* 0x0000007c0000720c */ /* 0x000fe40003f86270 */
[----:B------:R-:W-:Y:S02]  /*49530*/  SEL R127, RZ, 0x4, P3 ;  /* 0x00000004ff7f7807 */ /* 0x000fe40001800000 */
[----:B------:R-:W-:Y:S02]  /*49540*/  SEL R126, RZ, 0x4, P4 ;  /* 0x00000004ff7e7807 */ /* 0x000fe40002000000 */
[----:B------:R-:W-:-:S02]  /*49550*/  SEL R127, R127, RZ, !P2 ;  /* 0x000000ff7f7f7207 */ /* 0x000fc40005000000 */
[----:B------:R-:W-:Y:S02]  /*49560*/  SEL R126, R126, RZ, !P2 ;  /* 0x000000ff7e7e7207 */ /* 0x000fe40005000000 */
[----:B------:R-:W-:Y:S02]  /*49570*/  ISETP.NE.U32.AND P4, PT, R127, RZ, PT ;  /* 0x000000ff7f00720c */ /* 0x000fe40003f85070 */
[----:B------:R-:W-:Y:S02]  /*49580*/  ISETP.NE.U32.AND P3, PT, R126, RZ, PT ;  /* 0x000000ff7e00720c */ /* 0x000fe40003f65070 */
[--C-:B------:R-:W-:Y:S02]  /*49590*/  SHF.R.U32.HI R2, RZ, 0x6, R249.reuse ;  /* 0x00000006ff027819 */ /* 0x100fe400000116f9 */
[----:B------:R-:W-:Y:S02]  /*495a0*/  SHF.R.U32.HI R0, RZ, 0x6, R249 ;  /* 0x00000006ff007819 */ /* 0x000fe400000116f9 */
[----:B------:R-:W-:-:S02]  /*495b0*/  SGXT.U32 R2, R2, 0x1 ;  /* 0x000000010202781a */ /* 0x000fc40000000000 */
[----:B------:R-:W-:Y:S02]  /*495c0*/  SGXT.U32 R0, R0, 0x1 ;  /* 0x000000010000781a */ /* 0x000fe40000000000 */
[----:B------:R-:W-:Y:S01]  /*495d0*/  LOP3.LUT R2, R2, 0x5c, RZ, 0xfc, !PT ;  /* 0x0000005c02027812 */ /* 0x000fe200078efcff */
[----:B------:R-:W-:Y:S01]  /*495e0*/  LDGSTS.E [R142+-0x7e000], desc[UR6][R64.64], P4 ;  /* 0x82000000408e7fae */ /* 0x000fe2000a1a1006 */
[----:B------:R-:W-:-:S03]  /*495f0*/  LOP3.LUT R0, R0, 0x5e, RZ, 0xfc, !PT ;  /* 0x0000005e00007812 */ /* 0x000fc600078efcff */
[----:B------:R-:W-:Y:S01]  /*49600*/  LDGSTS.E [R142+-0x7dff8], desc[UR6][R66.64], P3 ;  /* 0x82008000428e7fae */ /* 0x000fe200099a1006 */
[-C--:B------:R-:W-:Y:S02]  /*49610*/  ISETP.GE.AND P3, PT, R2, R124.reuse, PT ;  /* 0x0000007c0200720c */ /* 0x080fe40003f66270 */
[----:B------:R-:W-:Y:S02]  /*49620*/  ISETP.GE.AND P4, PT, R0, R124, PT ;  /* 0x0000007c0000720c */ /* 0x000fe40003f86270 */
[----:B------:R-:W-:Y:S02]  /*49630*/  SEL R127, RZ, 0x4, P3 ;  /* 0x00000004ff7f7807 */ /* 0x000fe40001800000 */
[----:B------:R-:W-:Y:S02]  /*49640*/  SEL R126, RZ, 0x4, P4 ;  /* 0x00000004ff7e7807 */ /* 0x000fe40002000000 */
[----:B------:R-:W-:Y:S02]  /*49650*/  SEL R127, R127, RZ, !P2 ;  /* 0x000000ff7f7f7207 */ /* 0x000fe40005000000 */
[----:B------:R-:W-:-:S02]  /*49660*/  SEL R126, R126, RZ, !P2 ;  /* 0x000000ff7e7e7207 */ /* 0x000fc40005000000 */
[----:B------:R-:W-:Y:S02]  /*49670*/  ISETP.NE.U32.AND P4, PT, R127, RZ, PT ;  /* 0x000000ff7f00720c */ /* 0x000fe40003f85070 */
[----:B------:R-:W-:Y:S02]  /*49680*/  ISETP.NE.U32.AND P3, PT, R126, RZ, PT ;  /* 0x000000ff7e00720c */ /* 0x000fe40003f65070 */
[--C-:B------:R-:W-:Y:S02]  /*49690*/  SHF.R.U32.HI R2, RZ, 0x6, R249.reuse ;  /* 0x00000006ff027819 */ /* 0x100fe400000116f9 */
[----:B------:R-:W-:Y:S02]  /*496a0*/  SHF.R.U32.HI R0, RZ, 0x6, R249 ;  /* 0x00000006ff007819 */ /* 0x000fe400000116f9 */
[----:B------:R-:W-:Y:S02]  /*496b0*/  SGXT.U32 R2, R2, 0x1 ;  /* 0x000000010202781a */ /* 0x000fe40000000000 */
[----:B------:R-:W-:-:S02]  /*496c0*/  SGXT.U32 R0, R0, 0x1 ;  /* 0x000000010000781a */ /* 0x000fc40000000000 */
[----:B------:R-:W-:Y:S01]  /*496d0*/  LOP3.LUT R2, R2, 0x7c, RZ, 0xfc, !PT ;  /* 0x0000007c02027812 */ /* 0x000fe200078efcff */
[----:B------:R-:W-:Y:S01]  /*496e0*/  LDGSTS.E [R142+-0x7c000], desc[UR6][R96.64], P4 ;  /* 0x84000000608e7fae */ /* 0x000fe2000a1a1006 */
[----:B------:R-:W-:-:S03]  /*496f0*/  LOP3.LUT R0, R0, 0x7e, RZ, 0xfc, !PT ;  /* 0x0000007e00007812 */ /* 0x000fc600078efcff */
[----:B------:R-:W-:Y:S01]  /*49700*/  LDGSTS.E [R142+-0x7bff8], desc[UR6][R98.64], P3 ;  /* 0x84008000628e7fae */ /* 0x000fe200099a1006 */
[-C--:B------:R-:W-:Y:S02]  /*49710*/  ISETP.GE.AND P3, PT, R2, R124.reuse, PT ;  /* 0x0000007c0200720c */ /* 0x080fe40003f66270 */
[----:B------:R-:W-:Y:S01]  /*49720*/  ISETP.GE.AND P4, PT, R0, R124, PT ;  /* 0x0000007c0000720c */ /* 0x000fe20003f86270 */
[----:B------:R-:W2:Y:S01]  /*49730*/  LDL.LU R2, [R1+0x38] ;  /* 0x0000380001027983 */ /* 0x000ea20000300800 */
[----:B------:R-:W-:Y:S02]  /*49740*/  SEL R127, RZ, 0x4, P3 ;  /* 0x00000004ff7f7807 */ /* 0x000fe40001800000 */
[----:B------:R-:W-:Y:S01]  /*49750*/  SEL R126, RZ, 0x4, P4 ;  /* 0x00000004ff7e7807 */ /* 0x000fe20002000000 */
[----:B------:R-:W4:Y:S01]  /*49760*/  LDL.LU R238, [R1+0x74] ;  /* 0x0000740001ee7983 */ /* 0x000f220000300800 */
[----:B------:R-:W-:Y:S02]  /*49770*/  SEL R127, R127, RZ, !P2 ;  /* 0x000000ff7f7f7207 */ /* 0x000fe40005000000 */
[----:B------:R-:W-:-:S02]  /*49780*/  SEL R126, R126, RZ, !P2 ;  /* 0x000000ff7e7e7207 */ /* 0x000fc40005000000 */
[----:B------:R-:W-:Y:S02]  /*49790*/  ISETP.NE.U32.AND P4, PT, R127, RZ, PT ;  /* 0x000000ff7f00720c */ /* 0x000fe40003f85070 */
[----:B------:R-:W-:Y:S01]  /*497a0*/  ISETP.NE.U32.AND P3, PT, R126, RZ, PT ;  /* 0x000000ff7e00720c */ /* 0x000fe20003f65070 */
[----:B------:R-:W-:Y:S01]  /*497b0*/  IMAD.MOV.U32 R127, RZ, RZ, R132 ;  /* 0x000000ffff7f7224 */ /* 0x000fe200078e0084 */
[----:B------:R-:W-:-:S09]  /*497c0*/  MOV R126, R133 ;  /* 0x00000085007e7202 */ /* 0x000fd20000000f00 */
[----:B------:R1:W-:Y:S02]  /*497d0*/  LDGSTS.E [R142+-0x7a000], desc[UR6][R126.64], P4 ;  /* 0x860000007e8e7fae */ /* 0x0003e4000a1a1006 */
[----:B-1----:R-:W-:Y:S02]  /*497e0*/  IMAD.MOV.U32 R126, RZ, RZ, R135 ;  /* 0x000000ffff7e7224 */ /* 0x002fe400078e0087 */
[----:B------:R-:W-:-:S05]  /*497f0*/  IMAD.MOV.U32 R127, RZ, RZ, R134 ;  /* 0x000000ffff7f7224 */ /* 0x000fca00078e0086 */
[----:B------:R1:W-:Y:S01]  /*49800*/  LDGSTS.E [R142+-0x79ff8], desc[UR6][R126.64], P3 ;  /* 0x860080007e8e7fae */ /* 0x0003e200099a1006 */
[----:B------:R-:W-:Y:S01]  /*49810*/  LOP3.LUT R0, R249, 0x7f, RZ, 0xc0, !PT ;  /* 0x0000007ff9007812 */ /* 0x000fe200078ec0ff */
[----:B------:R-:W-:Y:S01]  /*49820*/  ULEA UR5, UR59, UR52, 0x12 ;  /* 0x000000343b057291 */ /* 0x000fe2000f8e90ff */
[----:B------:R-:W-:Y:S01]  /*49830*/  IADD3 R154, P4, PT, R154, UR57, RZ ;  /* 0x000000399a9a7c10 */ /* 0x000fe2000ff9e0ff */
[----:B------:R-:W0:Y:S04]  /*49840*/  LDGDEPBAR ;  /* 0x00000000000079af */ /* 0x000e280000000000 */
[----:B------:R-:W4:Y:S01]  /*49850*/  LDL.LU R142, [R1+0x78] ;  /* 0x00007800018e7983 */ /* 0x000f220000300800 */
[----:B------:R-:W-:Y:S02]  /*49860*/  ISETP.GE.AND P3, PT, R0, R124, PT ;  /* 0x0000007c0000720c */ /* 0x000fe40003f66270 */
[----:B------:R-:W-:Y:S01]  /*49870*/  IADD3.X R153, PT, PT, R153, UR61, RZ, P4, !PT ;  /* 0x0000003d99997c10 */ /* 0x000fe2000a7fe4ff */
[----:B------:R-:W4:Y:S01]  /*49880*/  LDL.LU R3, [R1+0xb4] ;  /* 0x0000b40001037983 */ /* 0x000f220000300800 */
[----:B------:R-:W-:-:S02]  /*49890*/  SEL R124, RZ, 0x4, P3 ;  /* 0x00000004ff7c7807 */ /* 0x000fc40001800000 */
[----:B------:R-:W-:Y:S01]  /*498a0*/  IADD3 R186, P4, PT, R186, UR57, RZ ;  /* 0x00000039baba7c10 */ /* 0x000fe2000ff9e0ff */
[----:B------:R-:W4:Y:S01]  /*498b0*/  LDL.LU R0, [R1+0xb8] ;  /* 0x0000b80001007983 */ /* 0x000f220000300800 */
[----:B------:R-:W-:Y:S02]  /*498c0*/  SEL R124, R124, RZ, !P2 ;  /* 0x000000ff7c7c7207 */ /* 0x000fe40005000000 */
[----:B------:R-:W-:Y:S01]  /*498d0*/  IADD3 R137, P3, PT, R137, UR57, RZ ;  /* 0x0000003989897c10 */ /* 0x000fe2000ff7e0ff */
[----:B------:R-:W4:Y:S01]  /*498e0*/  LDL.LU R123, [R1+0xf4] ;  /* 0x0000f400017b7983 */ /* 0x000f220000300800 */
[----:B------:R-:W-:Y:S02]  /*498f0*/  ISETP.NE.U32.AND P2, PT, R124, RZ, PT ;  /* 0x000000ff7c00720c */ /* 0x000fe40003f45070 */
[----:B------:R-:W-:Y:S01]  /*49900*/  IADD3.X R136, PT, PT, R136, UR61, RZ, P3, !PT ;  /* 0x0000003d88887c10 */ /* 0x000fe20009ffe4ff */
[----:B------:R-:W-:Y:S02]  /*49910*/  VIADD R124, R4, UR5 ;  /* 0x00000005047c7c36 */ /* 0x000fe40008000000 */
[----:B-1----:R-:W-:Y:S01]  /*49920*/  IMAD.MOV.U32 R126, RZ, RZ, R137 ;  /* 0x000000ffff7e7224 */ /* 0x002fe200078e0089 */
[----:B------:R-:W-:Y:S01]  /*49930*/  IADD3.X R185, PT, PT, R185, UR61, RZ, P4, !PT ;  /* 0x0000003db9b97c10 */ /* 0x000fe2000a7fe4ff */
[----:B------:R-:W-:Y:S01]  /*49940*/  IMAD.MOV.U32 R127, RZ, RZ, R136 ;  /* 0x000000ffff7f7224 */ /* 0x000fe200078e0088 */
[----:B------:R-:W-:Y:S01]  /*49950*/  IADD3 R170, P3, PT, R170, UR57, RZ ;  /* 0x00000039aaaa7c10 */ /* 0x000fe2000ff7e0ff */
[----:B---3--:R-:W3:Y:S04]  /*49960*/  LDL.LU R7, [R1+0xf8] ;  /* 0x0000f80001077983 */ /* 0x008ee80000300800 */
[----:B------:R1:W-:Y:S01]  /*49970*/  LDGSTS.E [R124], desc[UR6][R126.64], P2 ;  /* 0x000000007e7c7fae */ /* 0x0003e200091a1006 */
[----:B------:R-:W-:-:S02]  /*49980*/  IADD3.X R169, PT, PT, R169, UR61, RZ, P3, !PT ;  /* 0x0000003da9a97c10 */ /* 0x000fc40009ffe4ff */
[----:B------:R-:W-:Y:S01]  /*49990*/  IADD3 R202, P3, PT, R202, UR57, RZ ;  /* 0x00000039caca7c10 */ /* 0x000fe2000ff7e0ff */
[----:B-1----:R-:W-:Y:S02]  /*499a0*/  IMAD.MOV.U32 R126, RZ, RZ, R154 ;  /* 0x000000ffff7e7224 */ /* 0x002fe400078e009a */
[----:B------:R-:W-:-:S05]  /*499b0*/  IMAD.MOV.U32 R127, RZ, RZ, R153 ;  /* 0x000000ffff7f7224 */ /* 0x000fca00078e0099 */
[----:B------:R1:W-:Y:S01]  /*499c0*/  LDGSTS.E [R124+0x400], desc[UR6][R126.64], P2 ;  /* 0x004000007e7c7fae */ /* 0x0003e200091a1006 */
[----:B------:R-:W-:Y:S02]  /*499d0*/  IADD3.X R201, PT, PT, R201, UR61, RZ, P3, !PT ;  /* 0x0000003dc9c97c10 */ /* 0x000fe40009ffe4ff */
        /* <DEDUP_REMOVED lines=14> */
[----:B------:R-:W-:Y:S01]  /*49ac0*/  IADD3.X R250, PT, PT, R250, UR61, RZ, P4, !PT ;  /* 0x0000003dfafa7c10 */ /* 0x000fe2000a7fe4ff */
[----:B-1----:R-:W-:Y:S02]  /*49ad0*/  IMAD.MOV.U32 R126, RZ, RZ, R218 ;  /* 0x000000ffff7e7224 */ /* 0x002fe400078e00da */
[----:B------:R-:W-:-:S05]  /*49ae0*/  IMAD.MOV.U32 R127, RZ, RZ, R217 ;  /* 0x000000ffff7f7224 */ /* 0x000fca00078e00d9 */
[----:B------:R1:W-:Y:S02]  /*49af0*/  LDGSTS.E [R124+0x1400], desc[UR6][R126.64], P2 ;  /* 0x014000007e7c7fae */ /* 0x0003e400091a1006 */
[----:B-1----:R-:W-:Y:S01]  /*49b00*/  MOV R126, R234 ;  /* 0x000000ea007e7202 */ /* 0x002fe20000000f00 */
[----:B------:R-:W-:-:S05]  /*49b10*/  IMAD.MOV.U32 R127, RZ, RZ, R233 ;  /* 0x000000ffff7f7224 */ /* 0x000fca00078e00e9 */
[----:B------:R1:W-:Y:S02]  /*49b20*/  LDGSTS.E [R124+0x1800], desc[UR6][R126.64], P2 ;  /* 0x018000007e7c7fae */ /* 0x0003e400091a1006 */
[----:B-1----:R-:W-:Y:S02]  /*49b30*/  IMAD.MOV.U32 R126, RZ, RZ, R251 ;  /* 0x000000ffff7e7224 */ /* 0x002fe400078e00fb */
[----:B------:R-:W-:-:S05]  /*49b40*/  IMAD.MOV.U32 R127, RZ, RZ, R250 ;  /* 0x000000ffff7f7224 */ /* 0x000fca00078e00fa */
[----:B------:R1:W-:Y:S01]  /*49b50*/  LDGSTS.E [R124+0x1c00], desc[UR6][R126.64], P2 ;  /* 0x01c000007e7c7fae */ /* 0x0003e200091a1006 */
[----:B--2---:R-:W-:-:S04]  /*49b60*/  IADD3 R2, P3, PT, R2, UR57, RZ ;  /* 0x0000003902027c10 */ /* 0x004fc8000ff7e0ff */
[----:B----4-:R-:W-:Y:S01]  /*49b70*/  IADD3.X R5, PT, PT, R5, UR61, RZ, P3, !PT ;  /* 0x0000003d05057c10 */ /* 0x010fe20009ffe4ff */
[----:B------:R2:W-:Y:S01]  /*49b80*/  STL [R1+0x38], R2 ;  /* 0x0000380201007387 */ /* 0x0005e20000100800 */
[----:B-1----:R-:W-:-:S03]  /*49b90*/  IMAD.MOV.U32 R126, RZ, RZ, R2 ;  /* 0x000000ffff7e7224 */ /* 0x002fc600078e0002 */
[----:B------:R-:W-:Y:S01]  /*49ba0*/  IMAD.MOV.U32 R127, RZ, RZ, R5 ;  /* 0x000000ffff7f7224 */ /* 0x000fe200078e0005 */
[----:B------:R1:W-:Y:S04]  /*49bb0*/  STL [R1+0x34], R5 ;  /* 0x0000340501007387 */ /* 0x0003e80000100800 */
[----:B------:R4:W-:Y:S01]  /*49bc0*/  LDGSTS.E [R124+0x2000], desc[UR6][R126.64], P2 ;  /* 0x020000007e7c7fae */ /* 0x0009e200091a1006 */
[----:B------:R-:W-:-:S04]  /*49bd0*/  IADD3 R142, P4, PT, R142, UR57, RZ ;  /* 0x000000398e8e7c10 */ /* 0x000fc8000ff9e0ff */
[----:B------:R-:W-:Y:S01]  /*49be0*/  IADD3.X R238, PT, PT, R238, UR61, RZ, P4, !PT ;  /* 0x0000003deeee7c10 */ /* 0x000fe2000a7fe4ff */
[----:B------:R1:W-:Y:S01]  /*49bf0*/  STL [R1+0x78], R142 ;  /* 0x0000788e01007387 */ /* 0x0003e20000100800 */
[----:B----4-:R-:W-:-:S03]  /*49c00*/  IMAD.MOV.U32 R126, RZ, RZ, R142 ;  /* 0x000000ffff7e7224 */ /* 0x010fc600078e008e */
[----:B--2---:R-:W2:Y:S04]  /*49c10*/  LDL.LU R2, [R1+0x138] ;  /* 0x0001380001027983 */ /* 0x004ea80000300800 */
[----:B------:R4:W-:Y:S04]  /*49c20*/  STL [R1+0x74], R238 ;  /* 0x000074ee01007387 */ /* 0x0009e80000100800 */
[----:B-1----:R-:W2:Y:S04]  /*49c30*/  LDL.LU R5, [R1+0x178] ;  /* 0x0001780001057983 */ /* 0x002ea80000300800 */
[----:B------:R-:W2:Y:S01]  /*49c40*/  LDL.LU R142, [R1+0x134] ;  /* 0x00013400018e7983 */ /* 0x000ea20000300800 */
[----:B------:R-:W-:-:S03]  /*49c50*/  IMAD.MOV.U32 R127, RZ, RZ, R238 ;  /* 0x000000ffff7f7224 */ /* 0x000fc600078e00ee */
[----:B----4-:R-:W4:Y:S01]  /*49c60*/  LDL.LU R238, [R1+0x174] ;  /* 0x0001740001ee7983 */ /* 0x010f220000300800 */
[----:B------:R-:W-:Y:S02]  /*49c70*/  IADD3 R0, P3, PT, R0, UR57, RZ ;  /* 0x0000003900007c10 */ /* 0x000fe4000ff7e0ff */
[----:B---3--:R-:W-:Y:S01]  /*49c80*/  IADD3 R7, P4, PT, R7, UR57, RZ ;  /* 0x0000003907077c10 */ /* 0x008fe2000ff9e0ff */
[----:B------:R1:W-:Y:S01]  /*49c90*/  LDGSTS.E [R124+0x2400], desc[UR6][R126.64], P2 ;  /* 0x024000007e7c7fae */ /* 0x0003e200091a1006 */
[----:B------:R-:W-:Y:S02]  /*49ca0*/  IADD3.X R3, PT, PT, R3, UR61, RZ, P3, !PT ;  /* 0x0000003d03037c10 */ /* 0x000fe40009ffe4ff */
[----:B------:R-:W-:Y:S01]  /*49cb0*/  IADD3.X R123, PT, PT, R123, UR61, RZ, P4, !PT ;  /* 0x0000003d7b7b7c10 */ /* 0x000fe2000a7fe4ff */
[----:B------:R3:W-:Y:S04]  /*49cc0*/  STL [R1+0xb8], R0 ;  /* 0x0000b80001007387 */ /* 0x0007e80000100800 */
[----:B------:R3:W-:Y:S01]  /*49cd0*/  STL [R1+0xb4], R3 ;  /* 0x0000b40301007387 */ /* 0x0007e20000100800 */
[----:B-1----:R-:W-:-:S02]  /*49ce0*/  IMAD.MOV.U32 R126, RZ, RZ, R0 ;  /* 0x000000ffff7e7224 */ /* 0x002fc400078e0000 */
[----:B------:R-:W-:Y:S01]  /*49cf0*/  IMAD.MOV.U32 R127, RZ, RZ, R3 ;  /* 0x000000ffff7f7224 */ /* 0x000fe200078e0003 */
[----:B------:R1:W-:Y:S04]  /*49d00*/  STL [R1+0xf8], R7 ;  /* 0x0000f80701007387 */ /* 0x0003e80000100800 */
[----:B---3--:R-:W3:Y:S04]  /*49d10*/  LDL.LU R0, [R1+0x1b8] ;  /* 0x0001b80001007983 */ /* 0x008ee80000300800 */
[----:B------:R1:W-:Y:S04]  /*49d20*/  STL [R1+0xf4], R123 ;  /* 0x0000f47b01007387 */ /* 0x0003e80000100800 */
[----:B------:R1:W-:Y:S04]  /*49d30*/  LDGSTS.E [R124+0x2800], desc[UR6][R126.64], P2 ;  /* 0x028000007e7c7fae */ /* 0x0003e800091a1006 */
[----:B------:R-:W3:Y:S01]  /*49d40*/  LDL.LU R3, [R1+0x1f8] ;  /* 0x0001f80001037983 */ /* 0x000ee20000300800 */
[----:B-1----:R-:W-:-:S02]  /*49d50*/  IMAD.MOV.U32 R126, RZ, RZ, R7 ;  /* 0x000000ffff7e7224 */ /* 0x002fc400078e0007 */
[----:B------:R-:W-:Y:S01]  /*49d60*/  IMAD.MOV.U32 R127, RZ, RZ, R123 ;  /* 0x000000ffff7f7224 */ /* 0x000fe200078e007b */
[----:B------:R-:W3:Y:S04]  /*49d70*/  LDL.LU R7, [R1+0x1b4] ;  /* 0x0001b40001077983 */ /* 0x000ee80000300800 */
[----:B------:R-:W3:Y:S04]  /*49d80*/  LDL.LU R123, [R1+0x1f4] ;  /* 0x0001f400017b7983 */ /* 0x000ee80000300800 */
[----:B------:R1:W-:Y:S01]  /*49d90*/  LDGSTS.E [R124+0x2c00], desc[UR6][R126.64], P2 ;  /* 0x02c000007e7c7fae */ /* 0x0003e200091a1006 */
[----:B--2---:R-:W-:-:S02]  /*49da0*/  IADD3 R2, P3, PT, R2, UR57, RZ ;  /* 0x0000003902027c10 */ /* 0x004fc4000ff7e0ff */
[----:B------:R-:W-:Y:S02]  /*49db0*/  IADD3 R5, P4, PT, R5, UR57, RZ ;  /* 0x0000003905057c10 */ /* 0x000fe4000ff9e0ff */
[----:B------:R-:W-:Y:S01]  /*49dc0*/  IADD3.X R142, PT, PT, R142, UR61, RZ, P3, !PT ;  /* 0x0000003d8e8e7c10 */ /* 0x000fe20009ffe4ff */
[----:B------:R2:W-:Y:S01]  /*49dd0*/  STL [R1+0x138], R2 ;  /* 0x0001380201007387 */ /* 0x0005e20000100800 */
[----:B-1----:R-:W-:Y:S01]  /*49de0*/  IMAD.MOV.U32 R126, RZ, RZ, R2 ;  /* 0x000000ffff7e7224 */ /* 0x002fe200078e0002 */
[----:B----4-:R-:W-:Y:S02]  /*49df0*/  IADD3.X R238, PT, PT, R238, UR61, RZ, P4, !PT ;  /* 0x0000003deeee7c10 */ /* 0x010fe4000a7fe4ff */
[----:B------:R-:W-:Y:S01]  /*49e00*/  IMAD.MOV.U32 R127, RZ, RZ, R142 ;  /* 0x000000ffff7f7224 */ /* 0x000fe200078e008e */
[----:B------:R1:W-:Y:S04]  /*49e10*/  STL [R1+0x134], R142 ;  /* 0x0001348e01007387 */ /* 0x0003e80000100800 */
[----:B------:R4:W-:Y:S04]  /*49e20*/  STL [R1+0x178], R5 ;  /* 0x0001780501007387 */ /* 0x0009e80000100800 */
[----:B--2---:R-:W2:Y:S04]  /*49e30*/  LDL.LU R2, [R1+0x238] ;  /* 0x0002380001027983 */ /* 0x004ea80000300800 */
[----:B------:R4:W-:Y:S04]  /*49e40*/  STL [R1+0x174], R238 ;  /* 0x000174ee01007387 */ /* 0x0009e80000100800 */
[----:B------:R4:W-:Y:S04]  /*49e50*/  LDGSTS.E [R124+0x3000], desc[UR6][R126.64], P2 ;  /* 0x030000007e7c7fae */ /* 0x0009e800091a1006 */
[----:B-1----:R-:W2:Y:S01]  /*49e60*/  LDL.LU R142, [R1+0x278] ;  /* 0x00027800018e7983 */ /* 0x002ea20000300800 */
[----:B----4-:R-:W-:-:S03]  /*49e70*/  IMAD.MOV.U32 R126, RZ, RZ, R5 ;  /* 0x000000ffff7e7224 */ /* 0x010fc600078e0005 */
[----:B------:R-:W4:Y:S01]  /*49e80*/  LDL.LU R5, [R1+0x234] ;  /* 0x0002340001057983 */ /* 0x000f220000300800 */
[----:B------:R-:W-:-:S03]  /*49e90*/  IMAD.MOV.U32 R127, RZ, RZ, R238 ;  /* 0x000000ffff7f7224 */ /* 0x000fc600078e00ee */
[----:B------:R-:W4:Y:S01]  /*49ea0*/  LDL.LU R238, [R1+0x274] ;  /* 0x0002740001ee7983 */ /* 0x000f220000300800 */
[----:B---3--:R-:W-:Y:S02]  /*49eb0*/  IADD3 R0, P3, PT, R0, UR57, RZ ;  /* 0x0000003900007c10 */ /* 0x008fe4000ff7e0ff */
[----:B------:R-:W-:Y:S01]  /*49ec0*/  IADD3 R3, P4, PT, R3, UR57, RZ ;  /* 0x0000003903037c10 */ /* 0x000fe2000ff9e0ff */
[----:B------:R1:W-:Y:S01]  /*49ed0*/  LDGSTS.E [R124+0x3400], desc[UR6][R126.64], P2 ;  /* 0x034000007e7c7fae */ /* 0x0003e200091a1006 */
[----:B------:R-:W-:-:S03]  /*49ee0*/  IADD3.X R7, PT, PT, R7, UR61, RZ, P3, !PT ;  /* 0x0000003d07077c10 */ /* 0x000fc60009ffe4ff */
[----:B------:R3:W-:Y:S01]  /*49ef0*/  STL [R1+0x1b8], R0 ;  /* 0x0001b80001007387 */ /* 0x0007e20000100800 */
[----:B------:R-:W-:-:S03]  /*49f00*/  IADD3.X R123, PT, PT, R123, UR61, RZ, P4, !PT ;  /* 0x0000003d7b7b7c10 */ /* 0x000fc6000a7fe4ff */
[----:B------:R3:W-:Y:S01]  /*49f10*/  STL [R1+0x1b4], R7 ;  /* 0x0001b40701007387 */ /* 0x0007e20000100800 */
[----:B-1----:R-:W-:Y:S01]  /*49f20*/  IMAD.MOV.U32 R126, RZ, RZ, R0 ;  /* 0x000000ffff7e7224 */ /* 0x002fe200078e0000 */
[----:B------:R-:W-:Y:S02]  /*49f30*/  MOV R127, R7 ;  /* 0x00000007007f7202 */ /* 0x000fe40000000f00 */
        /* <DEDUP_REMOVED lines=10> */
[----:B--2---:R-:W-:-:S05]  /*49fe0*/  IADD3 R2, P3, PT, R2, UR57, RZ ;  /* 0x0000003902027c10 */ /* 0x004fca000ff7e0ff */
[----:B------:R2:W-:Y:S01]  /*49ff0*/  STL [R1+0x238], R2 ;  /* 0x0002380201007387 */ /* 0x0005e20000100800 */
[----:B-1----:R-:W-:Y:S01]  /*4a000*/  IMAD.MOV.U32 R126, RZ, RZ, R2 ;  /* 0x000000ffff7e7224 */ /* 0x002fe200078e0002 */
[----:B------:R-:W-:Y:S02]  /*4a010*/  IADD3 R142, P4, PT, R142, UR57, RZ ;  /* 0x000000398e8e7c10 */ /* 0x000fe4000ff9e0ff */
[----:B----4-:R-:W-:Y:S02]  /*4a020*/  IADD3.X R5, PT, PT, R5, UR61, RZ, P3, !PT ;  /* 0x0000003d05057c10 */ /* 0x010fe40009ffe4ff */
[----:B------:R-:W-:-:S03]  /*4a030*/  IADD3.X R238, PT, PT, R238, UR61, RZ, P4, !PT ;  /* 0x0000003deeee7c10 */ /* 0x000fc6000a7fe4ff */
        /* <DEDUP_REMOVED lines=18> */
[----:B-1----:R-:W-:Y:S02]  /*4a160*/  IMAD.MOV.U32 R126, RZ, RZ, R0 ;  /* 0x000000ffff7e7224 */ /* 0x002fe400078e0000 */
        /* <DEDUP_REMOVED lines=42> */
[----:B-1----:R-:W-:Y:S01]  /*4a410*/  MOV R126, R3 ;  /* 0x00000003007e7202 */ /* 0x002fe20000000f00 */
[----:B------:R-:W-:-:S02]  /*4a420*/  IMAD.MOV.U32 R127, RZ, RZ, R123 ;  /* 0x000000ffff7f7224 */ /* 0x000fc400078e007b */
        /* <DEDUP_REMOVED lines=70> */
[----:B-1----:R-:W-:Y:S01]  /*4a890*/  IMAD.MOV.U32 R126, RZ, RZ, R3 ;  /* 0x000000ffff7e7224 */ /* 0x002fe200078e0003 */
[----:B------:R-:W-:-:S02]  /*4a8a0*/  MOV R127, R123 ;  /* 0x0000007b007f7202 */ /* 0x000fc40000000f00 */
        /* <DEDUP_REMOVED lines=75> */
[----:B--2---:R-:W-:-:S04]  /*4ad60*/  IADD3 R2, P3, PT, R2, UR57, RZ ;  /* 0x0000003902027c10 */ /* 0x004fc8000ff7e0ff */
[----:B-1----:R-:W-:Y:S01]  /*4ad70*/  MOV R126, R2 ;  /* 0x00000002007e7202 */ /* 0x002fe20000000f00 */
[----:B------:R1:W-:Y:S01]  /*4ad80*/  STL [R1+0x838], R2 ;  /* 0x0008380201007387 */ /* 0x0003e20000100800 */
[----:B------:R-:W-:Y:S02]  /*4ad90*/  IADD3 R142, P4, PT, R142, UR57, RZ ;  /* 0x000000398e8e7c10 */ /* 0x000fe4000ff9e0ff */
[----:B----4-:R-:W-:Y:S02]  /*4ada0*/  IADD3.X R5, PT, PT, R5, UR61, RZ, P3, !PT ;  /* 0x0000003d05057c10 */ /* 0x010fe40009ffe4ff */
[----:B------:R-:W-:-:S03]  /*4adb0*/  IADD3.X R238, PT, PT, R238, UR61, RZ, P4, !PT ;  /* 0x0000003deeee7c10 */ /* 0x000fc6000a7fe4ff */
[----:B------:R-:W-:Y:S01]  /*4adc0*/  IMAD.MOV.U32 R127, RZ, RZ, R5 ;  /* 0x000000ffff7f7224 */ /* 0x000fe200078e0005 */
[----:B------:R2:W-:Y:S04]  /*4add0*/  STL [R1+0x834], R5 ;  /* 0x0008340501007387 */ /* 0x0005e80000100800 */
[----:B------:R4:W-:Y:S04]  /*4ade0*/  STL [R1+0x878], R142 ;  /* 0x0008788e01007387 */ /* 0x0009e80000100800 */
[----:B-1----:R-:W3:Y:S04]  /*4adf0*/  LDL.LU R2, [R1+0x938] ;  /* 0x0009380001027983 */ /* 0x002ee80000300800 */
[----:B------:R1:W-:Y:S04]  /*4ae00*/  STL [R1+0x874], R238 ;  /* 0x000874ee01007387 */ /* 0x0003e80000100800 */
[----:B------:R1:W-:Y:S04]  /*4ae10*/  LDGSTS.E [R124+0x22000], desc[UR6][R126.64], P2 ;  /* 0x220000007e7c7fae */ /* 0x0003e800091a1006 */
[----:B--2---:R-:W2:Y:S01]  /*4ae20*/  LDL.LU R5, [R1+0x978] ;  /* 0x0009780001057983 */ /* 0x004ea20000300800 */
[----:B-1----:R-:W-:-:S03]  /*4ae30*/  IMAD.MOV.U32 R126, RZ, RZ, R142 ;  /* 0x000000ffff7e7224 */ /* 0x002fc600078e008e */
[----:B----4-:R-:W4:Y:S01]  /*4ae40*/  LDL.LU R142, [R1+0x934] ;  /* 0x00093400018e7983 */ /* 0x010f220000300800 */
        /* <DEDUP_REMOVED lines=21> */
[----:B------:R-:W-:-:S05]  /*4afa0*/  IADD3 R2, P3, PT, R2, UR57, RZ ;  /* 0x0000003902027c10 */ /* 0x000fca000ff7e0ff */
[----:B------:R-:W-:Y:S01]  /*4afb0*/  STL [R1+0x938], R2 ;  /* 0x0009380201007387 */ /* 0x000fe20000100800 */
[----:B-1----:R-:W-:Y:S01]  /*4afc0*/  IMAD.MOV.U32 R126, RZ, RZ, R2 ;  /* 0x000000ffff7e7224 */ /* 0x002fe200078e0002 */
[----:B--2---:R-:W-:Y:S02]  /*4afd0*/  IADD3 R5, P4, PT, R5, UR57, RZ ;  /* 0x0000003905057c10 */ /* 0x004fe4000ff9e0ff */
[----:B----4-:R-:W-:Y:S02]  /*4afe0*/  IADD3.X R142, PT, PT, R142, UR61, RZ, P3, !PT ;  /* 0x0000003d8e8e7c10 */ /* 0x010fe40009ffe4ff */
[----:B------:R-:W-:-:S03]  /*4aff0*/  IADD3.X R238, PT, PT, R238, UR61, RZ, P4, !PT ;  /* 0x0000003deeee7c10 */ /* 0x000fc6000a7fe4ff */
[----:B------:R-:W-:Y:S01]  /*4b000*/  IMAD.MOV.U32 R127, RZ, RZ, R142 ;  /* 0x000000ffff7f7224 */ /* 0x000fe200078e008e */
[----:B------:R1:W-:Y:S04]  /*4b010*/  STL [R1+0x934], R142 ;  /* 0x0009348e01007387 */ /* 0x0003e80000100800 */
[----:B------:R-:W-:Y:S04]  /*4b020*/  STL [R1+0x978], R5 ;  /* 0x0009780501007387 */ /* 0x000fe80000100800 */
[----:B------:R2:W-:Y:S04]  /*4b030*/  LDGSTS.E [R124+0x23000], desc[UR6][R126.64], P2 ;  /* 0x230000007e7c7fae */ /* 0x0005e800091a1006 */
[----:B-1----:R-:W4:Y:S04]  /*4b040*/  LDL.LU R142, [R1+0xa38] ;  /* 0x000a3800018e7983 */ /* 0x002f280000300800 */
[----:B------:R1:W-:Y:S04]  /*4b050*/  STL [R1+0x974], R238 ;  /* 0x000974ee01007387 */ /* 0x0003e80000100800 */
[----:B------:R-:W4:Y:S01]  /*4b060*/  LDL.LU R2, [R1+0xa78] ;  /* 0x000a780001027983 */ /* 0x000f220000300800 */
[----:B--2---:R-:W-:-:S03]  /*4b070*/  IMAD.MOV.U32 R127, RZ, RZ, R238 ;  /* 0x000000ffff7f7224 */ /* 0x004fc600078e00ee */
[----:B-1----:R-:W2:Y:S01]  /*4b080*/  LDL.LU R238, [R1+0xa34] ;  /* 0x000a340001ee7983 */ /* 0x002ea20000300800 */
[----:B------:R-:W-:-:S03]  /*4b090*/  IMAD.MOV.U32 R126, RZ, RZ, R5 ;  /* 0x000000ffff7e7224 */ /* 0x000fc600078e0005 */
[----:B------:R-:W2:Y:S01]  /*4b0a0*/  LDL.LU R5, [R1+0xa74] ;  /* 0x000a740001057983 */ /* 0x000ea20000300800 */
[----:B---3--:R-:W-:Y:S02]  /*4b0b0*/  IADD3 R0, P3, PT, R0, UR57, RZ ;  /* 0x0000003900007c10 */ /* 0x008fe4000ff7e0ff */
[----:B------:R-:W-:Y:S01]  /*4b0c0*/  IADD3 R3, P4, PT, R3, UR57, RZ ;  /* 0x0000003903037c10 */ /* 0x000fe2000ff9e0ff */
[----:B------:R1:W-:Y:S04]  /*4b0d0*/  LDGSTS.E [R124+0x23400], desc[UR6][R126.64], P2 ;  /* 0x234000007e7c7fae */ /* 0x0003e800091a1006 */
[----:B------:R-:W-:Y:S01]  /*4b0e0*/  STL [R1+0x9b8], R0 ;  /* 0x0009b80001007387 */ /* 0x000fe20000100800 */
[----:B------:R-:W-:Y:S01]  /*4b0f0*/  IADD3.X R7, PT, PT, R7, UR61, RZ, P3, !PT ;  /* 0x0000003d07077c10 */ /* 0x000fe20009ffe4ff */
[----:B-1----:R-:W-:Y:S01]  /*4b100*/  IMAD.MOV.U32 R126, RZ, RZ, R0 ;  /* 0x000000ffff7e7224 */ /* 0x002fe200078e0000 */
[----:B------:R-:W-:-:S03]  /*4b110*/  IADD3.X R123, PT, PT, R123, UR61, RZ, P4, !PT ;  /* 0x0000003d7b7b7c10 */ /* 0x000fc6000a7fe4ff */
[----:B------:R-:W-:Y:S01]  /*4b120*/  IMAD.MOV.U32 R127, RZ, RZ, R7 ;  /* 0x000000ffff7f7224 */ /* 0x000fe200078e0007 */
[----:B------:R1:W-:Y:S04]  /*4b130*/  STL [R1+0x9b4], R7 ;  /* 0x0009b40701007387 */ /* 0x0003e80000100800 */
[----:B------:R-:W-:Y:S04]  /*4b140*/  STL [R1+0x9f8], R3 ;  /* 0x0009f80301007387 */ /* 0x000fe80000100800 */
[----:B------:R3:W-:Y:S04]  /*4b150*/  LDGSTS.E [R124+0x23800], desc[UR6][R126.64], P2 ;  /* 0x238000007e7c7fae */ /* 0x0007e800091a1006 */
[----:B-1----:R-:W2:Y:S04]  /*4b160*/  LDL.LU R7, [R1+0xab8] ;  /* 0x000ab80001077983 */ /* 0x002ea80000300800 */
[----:B------:R1:W-:Y:S01]  /*4b170*/  STL [R1+0x9f4], R123 ;  /* 0x0009f47b01007387 */ /* 0x0003e20000100800 */
[----:B---3--:R-:W-:-:S03]  /*4b180*/  IMAD.MOV.U32 R126, RZ, RZ, R3 ;  /* 0x000000ffff7e7224 */ /* 0x008fc600078e0003 */
[----:B------:R-:W3:Y:S01]  /*4b190*/  LDL.LU R0, [R1+0xaf8] ;  /* 0x000af80001007983 */ /* 0x000ee20000300800 */
[----:B------:R-:W-:-:S03]  /*4b1a0*/  IMAD.MOV.U32 R127, RZ, RZ, R123 ;  /* 0x000000ffff7f7224 */ /* 0x000fc600078e007b */
[----:B-1----:R-:W3:Y:S04]  /*4b1b0*/  LDL.LU R123, [R1+0xab4] ;  /* 0x000ab400017b7983 */ /* 0x002ee80000300800 */
[----:B------:R1:W-:Y:S04]  /*4b1c0*/  LDGSTS.E [R124+0x23c00], desc[UR6][R126.64], P2 ;  /* 0x23c000007e7c7fae */ /* 0x0003e800091a1006 */
[----:B------:R-:W3:Y:S01]  /*4b1d0*/  LDL.LU R3, [R1+0xaf4] ;  /* 0x000af40001037983 */ /* 0x000ee20000300800 */
[----:B----4-:R-:W-:-:S05]  /*4b1e0*/  IADD3 R142, P3, PT, R142, UR57, RZ ;  /* 0x000000398e8e7c10 */ /* 0x010fca000ff7e0ff */
[----:B-1----:R-:W-:Y:S01]  /*4b1f0*/  IMAD.MOV.U32 R126, RZ, RZ, R142 ;  /* 0x000000ffff7e7224 */ /* 0x002fe200078e008e */
[----:B------:R-:W-:Y:S02]  /*4b200*/  IADD3 R2, P4, PT, R2, UR57, RZ ;  /* 0x0000003902027c10 */ /* 0x000fe4000ff9e0ff */
[----:B--2---:R-:W-:Y:S01]  /*4b210*/  IADD3.X R238, PT, PT, R238, UR61, RZ, P3, !PT ;  /* 0x0000003deeee7c10 */ /* 0x004fe20009ffe4ff */
[----:B------:R-:W-:Y:S03]  /*4b220*/  STL [R1+0xa38], R142 ;  /* 0x000a388e01007387 */ /* 0x000fe60000100800 */
[----:B------:R-:W-:Y:S02]  /*4b230*/  MOV R127, R238 ;  /* 0x000000ee007f7202 */ /* 0x000fe40000000f00 */
[----:B------:R-:W-:Y:S01]  /*4b240*/  IADD3.X R5, PT, PT, R5, UR61, RZ, P4, !PT ;  /* 0x0000003d05057c10 */ /* 0x000fe2000a7fe4ff */
[----:B------:R-:W-:Y:S04]  /*4b250*/  STL [R1+0xa34], R238 ;  /* 0x000a34ee01007387 */ /* 0x000fe80000100800 */
[----:B------:R-:W-:Y:S04]  /*4b260*/  STL [R1+0xa78], R2 ;  /* 0x000a780201007387 */ /* 0x000fe80000100800 */
[----:B------:R1:W-:Y:S04]  /*4b270*/  LDGSTS.E [R124+0x24000], desc[UR6][R126.64], P2 ;  /* 0x240000007e7c7fae */ /* 0x0003e800091a1006 */
[----:B------:R2:W-:Y:S01]  /*4b280*/  STL [R1+0xa74], R5 ;  /* 0x000a740501007387 */ /* 0x0005e20000100800 */
[----:B-1----:R-:W-:-:S02]  /*4b290*/  IMAD.MOV.U32 R127, RZ, RZ, R5 ;  /* 0x000000ffff7f7224 */ /* 0x002fc400078e0005 */
[----:B------:R-:W-:Y:S01]  /*4b2a0*/  IMAD.MOV.U32 R126, RZ, RZ, R2 ;  /* 0x000000ffff7e7224 */ /* 0x000fe200078e0002 */
[----:B--2---:R-:W2:Y:S04]  /*4b2b0*/  LDL.LU R5, [R1+0xb34] ;  /* 0x000b340001057983 */ /* 0x004ea80000300800 */
[----:B------:R-:W4:Y:S04]  /*4b2c0*/  LDL.LU R2, [R1+0xb38] ;  /* 0x000b380001027983 */ /* 0x000f280000300800 */
[----:B------:R-:W2:Y:S04]  /*4b2d0*/  LDL.LU R249, [R1+0xb74] ;  /* 0x000b740001f97983 */ /* 0x000ea80000300800 */
[----:B------:R-:W2:Y:S01]  /*4b2e0*/  LDL.LU R248, [R1+0xb78] ;  /* 0x000b780001f87983 */ /* 0x000ea20000300800 */
[----:B------:R-:W-:-:S02]  /*4b2f0*/  IADD3 R7, P3, PT, R7, UR57, RZ ;  /* 0x0000003907077c10 */ /* 0x000fc4000ff7e0ff */
[----:B---3--:R-:W-:Y:S01]  /*4b300*/  IADD3 R0, P4, PT, R0, UR57, RZ ;  /* 0x0000003900007c10 */ /* 0x008fe2000ff9e0ff */
[----:B------:R1:W-:Y:S01]  /*4b310*/  LDGSTS.E [R124+0x24400], desc[UR6][R126.64], P2 ;  /* 0x244000007e7c7fae */ /* 0x0003e200091a1006 */
[----:B------:R-:W-:-:S03]  /*4b320*/  IADD3.X R123, PT, PT, R123, UR61, RZ, P3, !PT ;  /* 0x0000003d7b7b7c10 */ /* 0x000fc60009ffe4ff */
[----:B------:R3:W-:Y:S04]  /*4b330*/  STL [R1+0xab8], R7 ;  /* 0x000ab80701007387 */ /* 0x0007e80000100800 */
[----:B------:R3:W-:Y:S01]  /*4b340*/  STL [R1+0xab4], R123 ;  /* 0x000ab47b01007387 */ /* 0x0007e20000100800 */
[----:B------:R-:W-:-:S03]  /*4b350*/  IADD3.X R3, PT, PT, R3, UR61, RZ, P4, !PT ;  /* 0x0000003d03037c10 */ /* 0x000fc6000a7fe4ff */
[----:B------:R-:W-:Y:S01]  /*4b360*/  STL [R1+0xaf8], R0 ;  /* 0x000af80001007387 */ /* 0x000fe20000100800 */
[----:B-1----:R-:W-:-:S03]  /*4b370*/  IMAD.MOV.U32 R126, RZ, RZ, R7 ;  /* 0x000000ffff7e7224 */ /* 0x002fc600078e0007 */
[----:B------:R-:W2:Y:S01]  /*4b380*/  LDL.LU R142, [R1+0xbb8] ;  /* 0x000bb800018e7983 */ /* 0x000ea20000300800 */
[----:B------:R-:W-:-:S03]  /*4b390*/  IMAD.MOV.U32 R127, RZ, RZ, R123 ;  /* 0x000000ffff7f7224 */ /* 0x000fc600078e007b */
[----:B------:R1:W-:Y:S04]  /*4b3a0*/  STL [R1+0xaf4], R3 ;  /* 0x000af40301007387 */ /* 0x0003e80000100800 */
[----:B---3--:R-:W3:Y:S04]  /*4b3b0*/  LDL.LU R7, [R1+0xbf8] ;  /* 0x000bf80001077983 */ /* 0x008ee80000300800 */
[----:B------:R-:W3:Y:S04]  /*4b3c0*/  LDL.LU R238, [R1+0xbb4] ;  /* 0x000bb40001ee7983 */ /* 0x000ee80000300800 */
[----:B------:R1:W-:Y:S04]  /*4b3d0*/  LDGSTS.E [R124+0x24800], desc[UR6][R126.64], P2 ;  /* 0x248000007e7c7fae */ /* 0x0003e800091a1006 */
[----:B------:R-:W3:Y:S01]  /*4b3e0*/  LDL.LU R123, [R1+0xbf4] ;  /* 0x000bf400017b7983 */ /* 0x000ee20000300800 */
[----:B-1----:R-:W-:-:S02]  /*4b3f0*/  IMAD.MOV.U32 R126, RZ, RZ, R0 ;  /* 0x000000ffff7e7224 */ /* 0x002fc400078e0000 */
[----:B------:R-:W-:Y:S02]  /*4b400*/  IMAD.MOV.U32 R127, RZ, RZ, R3 ;  /* 0x000000ffff7f7224 */ /* 0x000fe400078e0003 */
[----:B------:R-:W3:Y:S04]  /*4b410*/  LDL.LU R3, [R1+0xc38] ;  /* 0x000c380001037983 */ /* 0x000ee80000300800 */
[----:B------:R-:W3:Y:S04]  /*4b420*/  LDL.LU R0, [R1+0xc78] ;  /* 0x000c780001007983 */ /* 0x000ee80000300800 */
[----:B------:R1:W-:Y:S01]  /*4b430*/  LDGSTS.E [R124+0x24c00], desc[UR6][R126.64], P2 ;  /* 0x24c000007e7c7fae */ /* 0x0003e200091a1006 */
[----:B----4-:R-:W-:-:S04]  /*4b440*/  IADD3 R2, P3, PT, R2, UR57, RZ ;  /* 0x0000003902027c10 */ /* 0x010fc8000ff7e0ff */
[----:B--2---:R-:W-:Y:S01]  /*4b450*/  IADD3.X R5, PT, PT, R5, UR61, RZ, P3, !PT ;  /* 0x0000003d05057c10 */ /* 0x004fe20009ffe4ff */
[----:B------:R-:W-:Y:S01]  /*4b460*/  STL [R1+0xb38], R2 ;  /* 0x000b380201007387 */ /* 0x000fe20000100800 */
[----:B------:R-:W-:-:S03]  /*4b470*/  IADD3 R248, P4, PT, R248, UR57, RZ ;  /* 0x00000039f8f87c10 */ /* 0x000fc6000ff9e0ff */
[----:B------:R2:W-:Y:S01]  /*4b480*/  STL [R1+0xb34], R5 ;  /* 0x000b340501007387 */ /* 0x0005e20000100800 */
[----:B-1----:R-:W-:Y:S01]  /*4b490*/  IMAD.MOV.U32 R127, RZ, RZ, R5 ;  /* 0x000000ffff7f7224 */ /* 0x002fe200078e0005 */
[----:B------:R-:W-:Y:S02]  /*4b4a0*/  IADD3.X R249, PT, PT, R249, UR61, RZ, P4, !PT ;  /* 0x0000003df9f97c10 */ /* 0x000fe4000a7fe4ff */
[----:B------:R-:W-:Y:S01]  /*4b4b0*/  STL [R1+0xb78], R248 ;  /* 0x000b78f801007387 */ /* 0x000fe20000100800 */
[----:B------:R-:W-:-:S03]  /*4b4c0*/  IMAD.MOV.U32 R126, RZ, RZ, R2 ;  /* 0x000000ffff7e7224 */ /* 0x000fc600078e0002 */
[----:B--2---:R-:W2:Y:S04]  /*4b4d0*/  LDL.LU R5, [R1+0xc34] ;  /* 0x000c340001057983 */ /* 0x004ea80000300800 */
[----:B------:R1:W-:Y:S04]  /*4b4e0*/  STL [R1+0xb74], R249 ;  /* 0x000b74f901007387 */ /* 0x0003e80000100800 */
[----:B------:R-:W4:Y:S01]  /*4b4f0*/  LDL.LU R2, [R1+0xc74] ;  /* 0x000c740001027983 */ /* 0x000f220000300800 */
[----:B------:R-:W-:-:S03]  /*4b500*/  IADD3 R142, P3, PT, R142, UR57, RZ ;  /* 0x000000398e8e7c10 */ /* 0x000fc6000ff7e0ff */
[----:B------:R1:W-:Y:S01]  /*4b510*/  LDGSTS.E [R124+0x25000], desc[UR6][R126.64], P2 ;  /* 0x250000007e7c7fae */ /* 0x0003e200091a1006 */
[----:B---3--:R-:W-:Y:S02]  /*4b520*/  IADD3 R7, P4, PT, R7, UR57, RZ ;  /* 0x0000003907077c10 */ /* 0x008fe4000ff9e0ff */
[----:B------:R-:W-:Y:S01]  /*4b530*/  IADD3.X R238, PT, PT, R238, UR61, RZ, P3, !PT ;  /* 0x0000003deeee7c10 */ /* 0x000fe20009ffe4ff */
[----:B-1----:R-:W-:Y:S02]  /*4b540*/  IMAD.MOV.U32 R126, RZ, RZ, R248 ;  /* 0x000000ffff7e7224 */ /* 0x002fe400078e00f8 */
[----:B------:R-:W-:-:S05]  /*4b550*/  IMAD.MOV.U32 R127, RZ, RZ, R249 ;  /* 0x000000ffff7f7224 */ /* 0x000fca00078e00f9 */
[----:B------:R1:W-:Y:S01]  /*4b560*/  LDGSTS.E [R124+0x25400], desc[UR6][R126.64], P2 ;  /* 0x254000007e7c7fae */ /* 0x0003e200091a1006 */
[----:B------:R-:W-:-:S03]  /*4b570*/  IADD3.X R123, PT, PT, R123, UR61, RZ, P4, !PT ;  /* 0x0000003d7b7b7c10 */ /* 0x000fc6000a7fe4ff */
[----:B------:R3:W-:Y:S01]  /*4b580*/  STL [R1+0xbb8], R142 ;  /* 0x000bb88e01007387 */ /* 0x0007e20000100800 */
[----:B-1----:R-:W-:Y:S02]  /*4b590*/  IMAD.MOV.U32 R126, RZ, RZ, R142 ;  /* 0x000000ffff7e7224 */ /* 0x002fe400078e008e */
[----:B------:R-:W-:Y:S01]  /*4b5a0*/  IMAD.MOV.U32 R127, RZ, RZ, R238 ;  /* 0x000000ffff7f7224 */ /* 0x000fe200078e00ee */
[----:B------:R-:W-:Y:S01]  /*4b5b0*/  IADD3 R3, P3, PT, R3, UR57, RZ ;  /* 0x0000003903037c10 */ /* 0x000fe2000ff7e0ff */
[----:B------:R-:W-:Y:S01]  /*4b5c0*/  STL [R1+0xbb4], R238 ;  /* 0x000bb4ee01007387 */ /* 0x000fe20000100800 */
[----:B------:R-:W-:-:S03]  /*4b5d0*/  IADD3 R0, P4, PT, R0, UR57, RZ ;  /* 0x0000003900007c10 */ /* 0x000fc6000ff9e0ff */
[----:B------:R1:W-:Y:S04]  /*4b5e0*/  LDGSTS.E [R124+0x25800], desc[UR6][R126.64], P2 ;  /* 0x258000007e7c7fae */ /* 0x0003e800091a1006 */
[----:B------:R2:W-:Y:S04]  /*4b5f0*/  STL [R1+0xbf8], R7 ;  /* 0x000bf80701007387 */ /* 0x0005e80000100800 */
[----:B------:R2:W-:Y:S01]  /*4b600*/  STL [R1+0xbf4], R123 ;  /* 0x000bf47b01007387 */ /* 0x0005e20000100800 */
[----:B-1----:R-:W-:-:S03]  /*4b610*/  IMAD.MOV.U32 R126, RZ, RZ, R7 ;  /* 0x000000ffff7e7224 */ /* 0x002fc600078e0007 */
[----:B------:R-:W3:Y:S01]  /*4b620*/  LDL.LU R249, [R1+0xcf4] ;  /* 0x000cf40001f97983 */ /* 0x000ee20000300800 */
[----:B------:R-:W-:-:S03]  /*4b630*/  IMAD.MOV.U32 R127, RZ, RZ, R123 ;  /* 0x000000ffff7f7224 */ /* 0x000fc600078e007b */
[----:B------:R-:W3:Y:S04]  /*4b640*/  LDL.LU R248, [R1+0xcf8] ;  /* 0x000cf80001f87983 */ /* 0x000ee80000300800 */
[----:B------:R1:W-:Y:S04]  /*4b650*/  LDGSTS.E [R124+0x25c00], desc[UR6][R126.64], P2 ;  /* 0x25c000007e7c7fae */ /* 0x0003e800091a1006 */
[----:B------:R-:W-:Y:S01]  /*4b660*/  STL [R1+0xc38], R3 ;  /* 0x000c380301007387 */ /* 0x000fe20000100800 */
[----:B-1----:R-:W-:Y:S01]  /*4b670*/  IMAD.MOV.U32 R126, RZ, RZ, R3 ;  /* 0x000000ffff7e7224 */ /* 0x002fe200078e0003 */
[----:B--2---:R-:W-:-:S05]  /*4b680*/  IADD3.X R5, PT, PT, R5, UR61, RZ, P3, !PT ;  /* 0x0000003d05057c10 */ /* 0x004fca0009ffe4ff */
[----:B------:R-:W-:Y:S01]  /*4b690*/  IMAD.MOV.U32 R127, RZ, RZ, R5 ;  /* 0x000000ffff7f7224 */ /* 0x000fe200078e0005 */
[----:B------:R1:W-:Y:S01]  /*4b6a0*/  STL [R1+0xc34], R5 ;  /* 0x000c340501007387 */ /* 0x0003e20000100800 */
[----:B----4-:R-:W-:-:S03]  /*4b6b0*/  IADD3.X R2, PT, PT, R2, UR61, RZ, P4, !PT ;  /* 0x0000003d02027c10 */ /* 0x010fc6000a7fe4ff */
[----:B------:R-:W-:Y:S04]  /*4b6c0*/  STL [R1+0xc78], R0 ;  /* 0x000c780001007387 */ /* 0x000fe80000100800 */
[----:B---3--:R-:W2:Y:S04]  /*4b6d0*/  LDL.LU R142, [R1+0xd38] ;  /* 0x000d3800018e7983 */ /* 0x008ea80000300800 */
[----:B------:R3:W-:Y:S04]  /*4b6e0*/  STL [R1+0xc74], R2 ;  /* 0x000c740201007387 */ /* 0x0007e80000100800 */
[----:B------:R-:W4:Y:S04]  /*4b6f0*/  LDL.LU R7, [R1+0xd78] ;  /* 0x000d780001077983 */ /* 0x000f280000300800 */
[----:B------:R1:W-:Y:S04]  /*4b700*/  LDGSTS.E [R124+0x26000], desc[UR6][R126.64], P2 ;  /* 0x260000007e7c7fae */ /* 0x0003e800091a1006 */
[----:B------:R-:W2:Y:S04]  /*4b710*/  LDL.LU R238, [R1+0xd34] ;  /* 0x000d340001ee7983 */ /* 0x000ea80000300800 */
[----:B------:R-:W2:Y:S01]  /*4b720*/  LDL.LU R123, [R1+0xd74] ;  /* 0x000d7400017b7983 */ /* 0x000ea20000300800 */
[----:B-1----:R-:W-:Y:S01]  /*4b730*/  MOV R126, R0 ;  /* 0x00000000007e7202 */ /* 0x002fe20000000f00 */
[----:B------:R-:W-:-:S02]  /*4b740*/  IMAD.MOV.U32 R127, RZ, RZ, R2 ;  /* 0x000000ffff7f7224 */ /* 0x000fc400078e0002 */
[----:B------:R-:W2:Y:S04]  /*4b750*/  LDL.LU R5, [R1+0xdb4] ;  /* 0x000db40001057983 */ /* 0x000ea80000300800 */
[----:B------:R-:W2:Y:S04]  /*4b760*/  LDL.LU R3, [R1+0xdb8] ;  /* 0x000db80001037983 */ /* 0x000ea80000300800 */
[----:B---3--:R-:W3:Y:S04]  /*4b770*/  LDL.LU R2, [R1+0xdf4] ;  /* 0x000df40001027983 */ /* 0x008ee80000300800 */
[----:B------:R-:W3:Y:S04]  /*4b780*/  LDL.LU R0, [R1+0xdf8] ;  /* 0x000df80001007983 */ /* 0x000ee80000300800 */
[----:B------:R1:W-:Y:S04]  /*4b790*/  LDGSTS.E [R124+0x26400], desc[UR6][R126.64], P2 ;  /* 0x264000007e7c7fae */ /* 0x0003e800091a1006 */
[----:B------:R-:W3:Y:S04]  /*4b7a0*/  LDL.LU R126, [R1+0xcb4] ;  /* 0x000cb400017e7983 */ /* 0x000ee80000300800 */
[----:B------:R-:W1:Y:S01]  /*4b7b0*/  LDL.LU R127, [R1+0xcb8] ;  /* 0x000cb800017f7983 */ /* 0x000e620000300800 */
[----:B------:R-:W-:-:S04]  /*4b7c0*/  IADD3 R248, P4, PT, R248, UR57, RZ ;  /* 0x00000039f8f87c10 */ /* 0x000fc8000ff9e0ff */
[----:B------:R-:W-:Y:S02]  /*4b7d0*/  IADD3.X R249, PT, PT, R249, UR61, RZ, P4, !PT ;  /* 0x0000003df9f97c10 */ /* 0x000fe4000a7fe4ff */
[----:B----4-:R-:W-:-:S04]  /*4b7e0*/  IADD3 R7, P4, PT, R7, UR57, RZ ;  /* 0x0000003907077c10 */ /* 0x010fc8000ff9e0ff */
[----:B--2---:R-:W-:Y:S02]  /*4b7f0*/  IADD3.X R123, PT, PT, R123, UR61, RZ, P4, !PT ;  /* 0x0000003d7b7b7c10 */ /* 0x004fe4000a7fe4ff */
[----:B-1----:R-:W-:-:S04]  /*4b800*/  IADD3 R127, P3, PT, R127, UR57, RZ ;  /* 0x000000397f7f7c10 */ /* 0x002fc8000ff7e0ff */
[----:B---3--:R-:W-:Y:S01]  /*4b810*/  IADD3.X R126, PT, PT, R126, UR61, RZ, P3, !PT ;  /* 0x0000003d7e7e7c10 */ /* 0x008fe20009ffe4ff */
[----:B------:R1:W-:Y:S04]  /*4b820*/  STL [R1+0xcb8], R127 ;  /* 0x000cb87f01007387 */ /* 0x0003e80000100800 */
[----:B------:R2:W-:Y:S01]  /*4b830*/  STL [R1+0xcb4], R126 ;  /* 0x000cb47e01007387 */ /* 0x0005e20000100800 */
[----:B-1----:R-:W-:-:S04]  /*4b840*/  LOP3.LUT R127, R127, R126, RZ, 0x3c, !PT ;  /* 0x0000007e7f7f7212 */ /* 0x002fc800078e3cff */
[----:B--2---:R-:W-:-:S04]  /*4b850*/  LOP3.LUT R126, R127, R126, RZ, 0x3c, !PT ;  /* 0x0000007e7f7e7212 */ /* 0x004fc800078e3cff */
[----:B------:R-:W-:Y:S02]  /*4b860*/  LOP3.LUT R127, R127, R126, RZ, 0x3c, !PT ;  /* 0x0000007e7f7f7212 */ /* 0x000fe400078e3cff */
[----:B------:R-:W-:-:S03]  /*4b870*/  IADD3 R142, P3, PT, R142, UR57, RZ ;  /* 0x000000398e8e7c10 */ /* 0x000fc6000ff7e0ff */
[----:B------:R1:W-:Y:S01]  /*4b880*/  LDGSTS.E [R124+0x26800], desc[UR6][R126.64], P2 ;  /* 0x268000007e7c7fae */ /* 0x0003e200091a1006 */
[----:B------:R-:W-:Y:S02]  /*4b890*/  IADD3.X R238, PT, PT, R238, UR61, RZ, P3, !PT ;  /* 0x0000003deeee7c10 */ /* 0x000fe40009ffe4ff */
[----:B------:R-:W-:Y:S01]  /*4b8a0*/  IADD3 R3, P3, PT, R3, UR57, RZ ;  /* 0x0000003903037c10 */ /* 0x000fe2000ff7e0ff */
[----:B-1----:R-:W-:Y:S02]  /*4b8b0*/  IMAD.MOV.U32 R126, RZ, RZ, R248 ;  /* 0x000000ffff7e7224 */ /* 0x002fe400078e00f8 */
[----:B------:R-:W-:Y:S01]  /*4b8c0*/  IMAD.MOV.U32 R127, RZ, RZ, R249 ;  /* 0x000000ffff7f7224 */ /* 0x000fe200078e00f9 */
[----:B------:R-:W-:Y:S04]  /*4b8d0*/  STL [R1+0xcf8], R248 ;  /* 0x000cf8f801007387 */ /* 0x000fe80000100800 */
[----:B------:R1:W-:Y:S01]  /*4b8e0*/  LDGSTS.E [R124+0x26c00], desc[UR6][R126.64], P2 ;  /* 0x26c000007e7c7fae */ /* 0x0003e200091a1006 */
[----:B------:R-:W-:-:S02]  /*4b8f0*/  IADD3 R0, P4, PT, R0, UR57, RZ ;  /* 0x0000003900007c10 */ /* 0x000fc4000ff9e0ff */
[----:B------:R-:W-:Y:S01]  /*4b900*/  IADD3.X R5, PT, PT, R5, UR61, RZ, P3, !PT ;  /* 0x0000003d05057c10 */ /* 0x000fe20009ffe4ff */
[----:B------:R-:W-:Y:S01]  /*4b910*/  STL [R1+0xcf4], R249 ;  /* 0x000cf4f901007387 */ /* 0x000fe20000100800 */
[----:B------:R-:W-:Y:S01]  /*4b920*/  IADD3.X R2, PT, PT, R2, UR61, RZ, P4, !PT ;  /* 0x0000003d02027c10 */ /* 0x000fe2000a7fe4ff */
[----:B-1----:R-:W-:Y:S02]  /*4b930*/  IMAD.MOV.U32 R126, RZ, RZ, R142 ;  /* 0x000000ffff7e7224 */ /* 0x002fe400078e008e */
[----:B------:R-:W-:Y:S01]  /*4b940*/  IMAD.MOV.U32 R127, RZ, RZ, R238 ;  /* 0x000000ffff7f7224 */ /* 0x000fe200078e00ee */
[----:B------:R-:W-:Y:S04]  /*4b950*/  STL [R1+0xd38], R142 ;  /* 0x000d388e01007387 */ /* 0x000fe80000100800 */
[----:B------:R1:W-:Y:S04]  /*4b960*/  LDGSTS.E [R124+0x27000], desc[UR6][R126.64], P2 ;  /* 0x270000007e7c7fae */ /* 0x0003e800091a1006 */
[----:B------:R-:W-:Y:S04]  /*4b970*/  STL [R1+0xd34], R238 ;  /* 0x000d34ee01007387 */ /* 0x000fe80000100800 */
[----:B------:R-:W-:Y:S01]  /*4b980*/  STL [R1+0xd78], R7 ;  /* 0x000d780701007387 */ /* 0x000fe20000100800 */
[----:B-1----:R-:W-:-:S02]  /*4b990*/  IMAD.MOV.U32 R126, RZ, RZ, R7 ;  /* 0x000000ffff7e7224 */ /* 0x002fc400078e0007 */
[----:B------:R-:W-:Y:S01]  /*4b9a0*/  IMAD.MOV.U32 R127, RZ, RZ, R123 ;  /* 0x000000ffff7f7224 */ /* 0x000fe200078e007b */
[----:B------:R-:W-:Y:S04]  /*4b9b0*/  STL [R1+0xd74], R123 ;  /* 0x000d747b01007387 */ /* 0x000fe80000100800 */
[----:B------:R1:W-:Y:S04]  /*4b9c0*/  STL [R1+0xdb8], R3 ;  /* 0x000db80301007387 */ /* 0x0003e80000100800 */
[----:B------:R2:W-:Y:S04]  /*4b9d0*/  STL [R1+0xdb4], R5 ;  /* 0x000db40501007387 */ /* 0x0005e80000100800 */
[----:B------:R3:W-:Y:S04]  /*4b9e0*/  LDGSTS.E [R124+0x27400], desc[UR6][R126.64], P2 ;  /* 0x274000007e7c7fae */ /* 0x0007e800091a1006 */
[----:B------:R-:W-:Y:S04]  /*4b9f0*/  STL [R1+0xdf8], R0 ;  /* 0x000df80001007387 */ /* 0x000fe80000100800 */
[----:B------:R4:W-:Y:S01]  /*4ba00*/  STL [R1+0xdf4], R2 ;  /* 0x000df40201007387 */ /* 0x0009e20000100800 */
[----:B---3--:R-:W-:-:S02]  /*4ba10*/  IMAD.MOV.U32 R126, RZ, RZ, R3 ;  /* 0x000000ffff7e7224 */ /* 0x008fc400078e0003 */
[----:B------:R-:W-:Y:S01]  /*4ba20*/  IMAD.MOV.U32 R127, RZ, RZ, R5 ;  /* 0x000000ffff7f7224 */ /* 0x000fe200078e0005 */
[----:B-1----:R-:W3:Y:S04]  /*4ba30*/  LDL.LU R3, [R1] ;  /* 0x0000000001037983 */ /* 0x002ee80000300800 */
[----:B------:R1:W-:Y:S04]  /*4ba40*/  LDGSTS.E [R124+0x27800], desc[UR6][R126.64], P2 ;  /* 0x278000007e7c7fae */ /* 0x0003e800091a1006 */
[----:B--2---:R-:W2:Y:S01]  /*4ba50*/  LDL.LU R5, [R1+0x3c] ;  /* 0x00003c0001057983 */ /* 0x004ea20000300800 */
[----:B-1----:R-:W-:-:S03]  /*4ba60*/  IMAD.MOV.U32 R127, RZ, RZ, R2 ;  /* 0x000000ffff7f7224 */ /* 0x002fc600078e0002 */
[----:B----4-:R-:W4:Y:S04]  /*4ba70*/  LDL.LU R2, [R1+0x40] ;  /* 0x0000400001027983 */ /* 0x010f280000300800 */
[----:B------:R-:W2:Y:S04]  /*4ba80*/  LDL.LU R238, [R1+0x7c] ;  /* 0x00007c0001ee7983 */ /* 0x000ea80000300800 */
[----:B------:R-:W2:Y:S01]  /*4ba90*/  LDL.LU R142, [R1+0x80] ;  /* 0x00008000018e7983 */ /* 0x000ea20000300800 */
[----:B------:R-:W-:Y:S01]  /*4baa0*/  IADD3 R139, P3, PT, R139, UR57, RZ ;  /* 0x000000398b8b7c10 */ /* 0x000fe2000ff7e0ff */
[----:B------:R-:W-:Y:S01]  /*4bab0*/  IMAD.MOV.U32 R126, RZ, RZ, R0 ;  /* 0x000000ffff7e7224 */ /* 0x000fe200078e0000 */
[----:B------:R-:W-:-:S02]  /*4bac0*/  LOP3.LUT R0, R4, 0x10, RZ, 0x3c, !PT ;  /* 0x0000001004007812 */ /* 0x000fc400078e3cff */
[----:B------:R-:W-:Y:S02]  /*4bad0*/  IADD3.X R138, PT, PT, R138, UR61, RZ, P3, !PT ;  /* 0x0000003d8a8a7c10 */ /* 0x000fe40009ffe4ff */
[----:B------:R-:W-:Y:S01]  /*4bae0*/  IADD3 R156, P4, PT, R156, UR57, RZ ;  /* 0x000000399c9c7c10 */ /* 0x000fe2000ff9e0ff */
[----:B------:R1:W-:Y:S01]  /*4baf0*/  LDGSTS.E [R124+0x27c00], desc[UR6][R126.64], P2 ;  /* 0x27c000007e7c7fae */ /* 0x0003e200091a1006 */
[----:B------:R-:W-:Y:S02]  /*4bb00*/  IADD3 R172, P3, PT, R172, UR57, RZ ;  /* 0x00000039acac7c10 */ /* 0x000fe4000ff7e0ff */
[----:B------:R-:W-:Y:S02]  /*4bb10*/  IADD3.X R155, PT, PT, R155, UR61, RZ, P4, !PT ;  /* 0x0000003d9b9b7c10 */ /* 0x000fe4000a7fe4ff */
[----:B------:R-:W-:Y:S01]  /*4bb20*/  IADD3.X R171, PT, PT, R171, UR61, RZ, P3, !PT ;  /* 0x0000003dabab7c10 */ /* 0x000fe20009ffe4ff */
[----:B-1----:R-:W-:Y:S02]  /*4bb30*/  VIADD R124, R0, UR5 ;  /* 0x00000005007c7c36 */ /* 0x002fe40008000000 */
[----:B------:R-:W-:-:S02]  /*4bb40*/  IMAD.MOV.U32 R126, RZ, RZ, R139 ;  /* 0x000000ffff7e7224 */ /* 0x000fc400078e008b */
[----:B------:R-:W-:Y:S01]  /*4bb50*/  IMAD.MOV.U32 R127, RZ, RZ, R138 ;  /* 0x000000ffff7f7224 */ /* 0x000fe200078e008a */
[----:B------:R-:W-:Y:S01]  /*4bb60*/  IADD3 R188, P4, PT, R188, UR57, RZ ;  /* 0x00000039bcbc7c10 */ /* 0x000fe2000ff9e0ff */
[----:B------:R-:W2:Y:S04]  /*4bb70*/  LDL.LU R0, [R1+0xc0] ;  /* 0x0000c00001007983 */ /* 0x000ea80000300800 */
[----:B------:R1:W-:Y:S01]  /*4bb80*/  LDGSTS.E [R124+0x80], desc[UR6][R126.64], P2 ;  /* 0x000800007e7c7fae */ /* 0x0003e200091a1006 */
[----:B------:R-:W-:Y:S02]  /*4bb90*/  IADD3.X R187, PT, PT, R187, UR61, RZ, P4, !PT ;  /* 0x0000003dbbbb7c10 */ /* 0x000fe4000a7fe4ff */
[----:B------:R-:W-:Y:S01]  /*4bba0*/  IADD3 R204, P3, PT, R204, UR57, RZ ;  /* 0x00000039cccc7c10 */ /* 0x000fe2000ff7e0ff */
[----:B------:R-:W2:Y:S01]  /*4bbb0*/  LDL.LU R7, [R1+0x100] ;  /* 0x0001000001077983 */ /* 0x000ea20000300800 */
[----:B-1----:R-:W-:-:S02]  /*4bbc0*/  IMAD.MOV.U32 R126, RZ, RZ, R156 ;  /* 0x000000ffff7e7224 */ /* 0x002fc400078e009c */
[----:B------:R-:W-:-:S05]  /*4bbd0*/  IMAD.MOV.U32 R127, RZ, RZ, R155 ;  /* 0x000000ffff7f7224 */ /* 0x000fca00078e009b */
[----:B------:R1:W-:Y:S01]  /*4bbe0*/  LDGSTS.E [R124+0x480], desc[UR6][R126.64], P2 ;  /* 0x004800007e7c7fae */ /* 0x0003e200091a1006 */
[----:B------:R-:W-:Y:S02]  /*4bbf0*/  IADD3.X R203, PT, PT, R203, UR61, RZ, P3, !PT ;  /* 0x0000003dcbcb7c10 */ /* 0x000fe40009ffe4ff */
[----:B------:R-:W-:Y:S02]  /*4bc00*/  IADD3 R220, P4, PT, R220, UR57, RZ ;  /* 0x00000039dcdc7c10 */ /* 0x000fe4000ff9e0ff */
[----:B-1----:R-:W-:Y:S01]  /*4bc10*/  MOV R126, R172 ;  /* 0x000000ac007e7202 */ /* 0x002fe20000000f00 */
        /* <DEDUP_REMOVED lines=11> */
[----:B-1----:R-:W-:Y:S02]  /*4bcd0*/  IMAD.MOV.U32 R126, RZ, RZ, R220 ;  /* 0x000000ffff7e7224 */ /* 0x002fe400078e00dc */
[----:B------:R-:W-:-:S05]  /*4bce0*/  IMAD.MOV.U32 R127, RZ, RZ, R219 ;  /* 0x000000ffff7f7224 */ /* 0x000fca00078e00db */
[----:B------:R1:W-:Y:S02]  /*4bcf0*/  LDGSTS.E [R124+0x1480], desc[UR6][R126.64], P2 ;  /* 0x014800007e7c7fae */ /* 0x0003e400091a1006 */
[----:B-1----:R-:W-:Y:S02]  /*4bd00*/  IMAD.MOV.U32 R126, RZ, RZ, R236 ;  /* 0x000000ffff7e7224 */ /* 0x002fe400078e00ec */
[----:B------:R-:W-:-:S05]  /*4bd10*/  IMAD.MOV.U32 R127, RZ, RZ, R235 ;  /* 0x000000ffff7f7224 */ /* 0x000fca00078e00eb */
[----:B------:R1:W-:Y:S01]  /*4bd20*/  LDGSTS.E [R124+0x1880], desc[UR6][R126.64], P2 ;  /* 0x018800007e7c7fae */ /* 0x0003e200091a1006 */
[----:B---3--:R-:W-:-:S04]  /*4bd30*/  IADD3 R3, P4, PT, R3, UR57, RZ ;  /* 0x0000003903037c10 */ /* 0x008fc8000ff9e0ff */
[----:B------:R-:W-:Y:S01]  /*4bd40*/  IADD3.X R252, PT, PT, R252, UR61, RZ, P4, !PT ;  /* 0x0000003dfcfc7c10 */ /* 0x000fe2000a7fe4ff */
[----:B------:R3:W-:Y:S01]  /*4bd50*/  STL [R1], R3 ;  /* 0x0000000301007387 */ /* 0x0007e20000100800 */
[----:B-1----:R-:W-:-:S03]  /*4bd60*/  IMAD.MOV.U32 R126, RZ, RZ, R3 ;  /* 0x000000ffff7e7224 */ /* 0x002fc600078e0003 */
[----:B------:R-:W-:-:S05]  /*4bd70*/  IMAD.MOV.U32 R127, RZ, RZ, R252 ;  /* 0x000000ffff7f7224 */ /* 0x000fca00078e00fc */
[----:B------:R1:W-:Y:S01]  /*4bd80*/  LDGSTS.E [R124+0x1c80], desc[UR6][R126.64], P2 ;  /* 0x01c800007e7c7fae */ /* 0x0003e200091a1006 */
[----:B----4-:R-:W-:-:S03]  /*4bd90*/  IADD3 R2, P3, PT, R2, UR57, RZ ;  /* 0x0000003902027c10 */ /* 0x010fc6000ff7e0ff */
[----:B---3--:R-:W3:Y:S01]  /*4bda0*/  LDL.LU R3, [R1+0xbc] ;  /* 0x0000bc0001037983 */ /* 0x008ee20000300800 */
[----:B--2---:R-:W-:-:S03]  /*4bdb0*/  IADD3.X R5, PT, PT, R5, UR61, RZ, P3, !PT ;  /* 0x0000003d05057c10 */ /* 0x004fc60009ffe4ff */
[----:B------:R-:W2:Y:S01]  /*4bdc0*/  LDL.LU R123, [R1+0xfc] ;  /* 0x0000fc00017b7983 */ /* 0x000ea20000300800 */
[----:B------:R-:W-:-:S03]  /*4bdd0*/  IADD3 R142, P4, PT, R142, UR57, RZ ;  /* 0x000000398e8e7c10 */ /* 0x000fc6000ff9e0ff */
[----:B------:R4:W-:Y:S01]  /*4bde0*/  STL [R1+0x40], R2 ;  /* 0x0000400201007387 */ /* 0x0009e20000100800 */
[----:B-1----:R-:W-:Y:S01]  /*4bdf0*/  IMAD.MOV.U32 R126, RZ, RZ, R2 ;  /* 0x000000ffff7e7224 */ /* 0x002fe200078e0002 */
[----:B------:R-:W-:Y:S01]  /*4be00*/  IADD3.X R238, PT, PT, R238, UR61, RZ, P4, !PT ;  /* 0x0000003deeee7c10 */ /* 0x000fe2000a7fe4ff */
[----:B------:R-:W-:Y:S01]  /*4be10*/  IMAD.MOV.U32 R127, RZ, RZ, R5 ;  /* 0x000000ffff7f7224 */ /* 0x000fe200078e0005 */
[----:B------:R1:W-:Y:S04]  /*4be20*/  STL [R1+0x3c], R5 ;  /* 0x00003c0501007387 */ /* 0x0003e80000100800 */
[----:B------:R1:W-:Y:S04]  /*4be30*/  STL [R1+0x80], R142 ;  /* 0x0000808e01007387 */ /* 0x0003e80000100800 */
[----:B----4-:R-:W4:Y:S04]  /*4be40*/  LDL.LU R2, [R1+0x140] ;  /* 0x0001400001027983 */ /* 0x010f280000300800 */
[----:B------:R1:W-:Y:S04]  /*4be50*/  STL [R1+0x7c], R238 ;  /* 0x00007cee01007387 */ /* 0x0003e80000100800 */
[----:B------:R1:W-:Y:S04]  /*4be60*/  LDGSTS.E [R124+0x2080], desc[UR6][R126.64], P2 ;  /* 0x020800007e7c7fae */ /* 0x0003e800091a1006 */
[----:B-1----:R-:W4:Y:S01]  /*4be70*/  LDL.LU R5, [R1+0x180] ;  /* 0x0001800001057983 */ /* 0x002f220000300800 */
[----:B------:R-:W-:-:S03]  /*4be80*/  IMAD.MOV.U32 R126, RZ, RZ, R142 ;  /* 0x000000ffff7e7224 */ /* 0x000fc600078e008e */
[----:B------:R-:W4:Y:S01]  /*4be90*/  LDL.LU R142, [R1+0x13c] ;  /* 0x00013c00018e7983 */ /* 0x000f220000300800 */
[----:B------:R-:W-:-:S03]  /*4bea0*/  IMAD.MOV.U32 R127, RZ, RZ, R238 ;  /* 0x000000ffff7f7224 */ /* 0x000fc600078e00ee */
[----:B------:R-:W4:Y:S01]  /*4beb0*/  LDL.LU R238, [R1+0x17c] ;  /* 0x00017c0001ee7983 */ /* 0x000f220000300800 */
[----:B------:R-:W-:Y:S02]  /*4bec0*/  IADD3 R0, P3, PT, R0, UR57, RZ ;  /* 0x0000003900007c10 */ /* 0x000fe4000ff7e0ff */
[----:B------:R-:W-:Y:S01]  /*4bed0*/  IADD3 R7, P4, PT, R7, UR57, RZ ;  /* 0x0000003907077c10 */ /* 0x000fe2000ff9e0ff */
[----:B------:R1:W-:Y:S04]  /*4bee0*/  LDGSTS.E [R124+0x2480], desc[UR6][R126.64], P2 ;  /* 0x024800007e7c7fae */ /* 0x0003e800091a1006 */
[----:B------:R2:W-:Y:S01]  /*4bef0*/  STL [R1+0xc0], R0 ;  /* 0x0000c00001007387 */ /* 0x0005e20000100800 */
[----:B-1----:R-:W-:Y:S01]  /*4bf00*/  IMAD.MOV.U32 R126, RZ, RZ, R0 ;  /* 0x000000ffff7e7224 */ /* 0x002fe200078e0000 */
[----:B---3--:R-:W-:-:S02]  /*4bf10*/  IADD3.X R3, PT, PT, R3, UR61, RZ, P3, !PT ;  /* 0x0000003d03037c10 */ /* 0x008fc40009ffe4ff */
[----:B--2---:R-:W-:-:S03]  /*4bf20*/  IADD3.X R123, PT, PT, R123, UR61, RZ, P4, !PT ;  /* 0x0000003d7b7b7c10 */ /* 0x004fc6000a7fe4ff */
[----:B------:R1:W-:Y:S01]  /*4bf30*/  STL [R1+0xbc], R3 ;  /* 0x0000bc0301007387 */ /* 0x0003e20000100800 */
[----:B------:R-:W-:-:S03]  /*4bf40*/  MOV R127, R3 ;  /* 0x00000003007f7202 */ /* 0x000fc60000000f00 */
[----:B------:R2:W-:Y:S04]  /*4bf50*/  STL [R1+0x100], R7 ;  /* 0x0001000701007387 */ /* 0x0005e80000100800 */
[----:B------:R-:W3:Y:S04]  /*4bf60*/  LDL.LU R0, [R1+0x1c0] ;  /* 0x0001c00001007983 */ /* 0x000ee80000300800 */
[----:B------:R1:W-:Y:S01]  /*4bf70*/  STL [R1+0xfc], R123 ;  /* 0x0000fc7b01007387 */ /* 0x0003e20000100800 */
[----:B----4-:R-:W-:-:S03]  /*4bf80*/  IADD3 R2, P3, PT, R2, UR57, RZ ;  /* 0x0000003902027c10 */ /* 0x010fc6000ff7e0ff */
[----:B------:R4:W-:Y:S04]  /*4bf90*/  LDGSTS.E [R124+0x2880], desc[UR6][R126.64], P2 ;  /* 0x028800007e7c7fae */ /* 0x0009e800091a1006 */
[----:B-1----:R-:W3:Y:S01]  /*4bfa0*/  LDL.LU R3, [R1+0x200] ;  /* 0x0002000001037983 */ /* 0x002ee20000300800 */
[----:B----4-:R-:W-:Y:S02]  /*4bfb0*/  IMAD.MOV.U32 R126, RZ, RZ, R7 ;  /* 0x000000ffff7e7224 */ /* 0x010fe400078e0007 */
[----:B------:R-:W-:Y:S01]  /*4bfc0*/  IMAD.MOV.U32 R127, RZ, RZ, R123 ;  /* 0x000000ffff7f7224 */ /* 0x000fe200078e007b */
[----:B--2---:R-:W2:Y:S01]  /*4bfd0*/  LDL.LU R7, [R1+0x1bc] ;  /* 0x0001bc0001077983 */ /* 0x004ea20000300800 */
[----:B------:R-:W-:-:S03]  /*4bfe0*/  IADD3 R5, P4, PT, R5, UR57, RZ ;  /* 0x0000003905057c10 */ /* 0x000fc6000ff9e0ff */
[----:B------:R-:W4:Y:S01]  /*4bff0*/  LDL.LU R123, [R1+0x1fc] ;  /* 0x0001fc00017b7983 */ /* 0x000f220000300800 */
[----:B------:R-:W-:-:S03]  /*4c000*/  IADD3.X R142, PT, PT, R142, UR61, RZ, P3, !PT ;  /* 0x0000003d8e8e7c10 */ /* 0x000fc60009ffe4ff */
[----:B------:R1:W-:Y:S01]  /*4c010*/  LDGSTS.E [R124+0x2c80], desc[UR6][R126.64], P2 ;  /* 0x02c800007e7c7fae */ /* 0x0003e200091a1006 */
[----:B------:R-:W-:-:S03]  /*4c020*/  IADD3.X R238, PT, PT, R238, UR61, RZ, P4, !PT ;  /* 0x0000003deeee7c10 */ /* 0x000fc6000a7fe4ff */
[----:B------:R1:W-:Y:S04]  /*4c030*/  STL [R1+0x140], R2 ;  /* 0x0001400201007387 */ /* 0x0003e80000100800 */
[----:B------:R1:W-:Y:S02]  /*4c040*/  STL [R1+0x13c], R142 ;  /* 0x00013c8e01007387 */ /* 0x0003e40000100800 */
[----:B-1----:R-:W-:Y:S02]  /*4c050*/  IMAD.MOV.U32 R126, RZ, RZ, R2 ;  /* 0x000000ffff7e7224 */ /* 0x002fe400078e0002 */
[----:B------:R-:W-:Y:S01]  /*4c060*/  IMAD.MOV.U32 R127, RZ, RZ, R142 ;  /* 0x000000ffff7f7224 */ /* 0x000fe200078e008e */
[----:B------:R1:W-:Y:S04]  /*4c070*/  STL [R1+0x180], R5 ;  /* 0x0001800501007387 */ /* 0x0003e80000100800 */
[----:B------:R-:W4:Y:S04]  /*4c080*/  LDL.LU R2, [R1+0x240] ;  /* 0x0002400001027983 */ /* 0x000f280000300800 */
[----:B------:R1:W-:Y:S04]  /*4c090*/  STL [R1+0x17c], R238 ;  /* 0x00017cee01007387 */ /* 0x0003e80000100800 */
[----:B------:R1:W-:Y:S04]  /*4c0a0*/  LDGSTS.E [R124+0x3080], desc[UR6][R126.64], P2 ;  /* 0x030800007e7c7fae */ /* 0x0003e800091a1006 */
[----:B------:R-:W4:Y:S01]  /*4c0b0*/  LDL.LU R142, [R1+0x280] ;  /* 0x00028000018e7983 */ /* 0x000f220000300800 */
[----:B-1----:R-:W-:-:S03]  /*4c0c0*/  IMAD.MOV.U32 R126, RZ, RZ, R5 ;  /* 0x000000ffff7e7224 */ /* 0x002fc600078e0005 */
[----:B------:R-:W4:Y:S01]  /*4c0d0*/  LDL.LU R5, [R1+0x23c] ;  /* 0x00023c0001057983 */ /* 0x000f220000300800 */
[----:B------:R-:W-:-:S03]  /*4c0e0*/  IMAD.MOV.U32 R127, RZ, RZ, R238 ;  /* 0x000000ffff7f7224 */ /* 0x000fc600078e00ee */
[----:B------:R-:W4:Y:S04]  /*4c0f0*/  LDL.LU R238, [R1+0x27c] ;  /* 0x00027c0001ee7983 */ /* 0x000f280000300800 */
[----:B------:R1:W-:Y:S01]  /*4c100*/  LDGSTS.E [R124+0x3480], desc[UR6][R126.64], P2 ;  /* 0x034800007e7c7fae */ /* 0x0003e200091a1006 */
[----:B---3--:R-:W-:-:S05]  /*4c110*/  IADD3 R0, P3, PT, R0, UR57, RZ ;  /* 0x0000003900007c10 */ /* 0x008fca000ff7e0ff */
[----:B------:R3:W-:Y:S01]  /*4c120*/  STL [R1+0x1c0], R0 ;  /* 0x0001c00001007387 */ /* 0x0007e20000100800 */
[----:B-1----:R-:W-:Y:S01]  /*4c130*/  IMAD.MOV.U32 R126, RZ, RZ, R0 ;  /* 0x000000ffff7e7224 */ /* 0x002fe200078e0000 */
[----:B------:R-:W-:Y:S02]  /*4c140*/  IADD3 R3, P4, PT, R3, UR57, RZ ;  /* 0x0000003903037c10 */ /* 0x000fe4000ff9e0ff */
[----:B--2---:R-:W-:Y:S02]  /*4c150*/  IADD3.X R7, PT, PT, R7, UR61, RZ, P3, !PT ;  /* 0x0000003d07077c10 */ /* 0x004fe40009ffe4ff */
[----:B----4-:R-:W-:-:S03]  /*4c160*/  IADD3.X R123, PT, PT, R123, UR61, RZ, P4, !PT ;  /* 0x0000003d7b7b7c10 */ /* 0x010fc6000a7fe4ff */
[----:B------:R-:W-:Y:S01]  /*4c170*/  IMAD.MOV.U32 R127, RZ, RZ, R7 ;  /* 0x000000ffff7f7224 */ /* 0x000fe200078e0007 */
[----:B------:R1:W-:Y:S04]  /*4c180*/  STL [R1+0x1bc], R7 ;  /* 0x0001bc0701007387 */ /* 0x0003e80000100800 */
[----:B------:R2:W-:Y:S04]  /*4c190*/  STL [R1+0x200], R3 ;  /* 0x0002000301007387 */ /* 0x0005e80000100800 */
[----:B---3--:R-:W3:Y:S04]  /*4c1a0*/  LDL.LU R0, [R1+0x2c0] ;  /* 0x0002c00001007983 */ /* 0x008ee80000300800 */
[----:B------:R4:W-:Y:S04]  /*4c1b0*/  STL [R1+0x1fc], R123 ;  /* 0x0001fc7b01007387 */ /* 0x0009e80000100800 */
[----:B------:R2:W-:Y:S04]  /*4c1c0*/  LDGSTS.E [R124+0x3880], desc[UR6][R126.64], P2 ;  /* 0x038800007e7c7fae */ /* 0x0005e800091a1006 */
[----:B-1----:R-:W3:Y:S01]  /*4c1d0*/  LDL.LU R7, [R1+0x300] ;  /* 0x0003000001077983 */ /* 0x002ee20000300800 */
[----:B------:R-:W-:Y:S01]  /*4c1e0*/  IADD3 R2, P3, PT, R2, UR57, RZ ;  /* 0x0000003902027c10 */ /* 0x000fe2000ff7e0ff */
[----:B--2---:R-:W-:-:S02]  /*4c1f0*/  IMAD.MOV.U32 R126, RZ, RZ, R3 ;  /* 0x000000ffff7e7224 */ /* 0x004fc400078e0003 */
[----:B------:R-:W-:Y:S01]  /*4c200*/  IMAD.MOV.U32 R127, RZ, RZ, R123 ;  /* 0x000000ffff7f7224 */ /* 0x000fe200078e007b */
[----:B------:R-:W2:Y:S01]  /*4c210*/  LDL.LU R3, [R1+0x2bc] ;  /* 0x0002bc0001037983 */ /* 0x000ea20000300800 */
[----:B------:R-:W-:-:S03]  /*4c220*/  IADD3 R142, P4, PT, R142, UR57, RZ ;  /* 0x000000398e8e7c10 */ /* 0x000fc6000ff9e0ff */
[----:B----4-:R-:W4:Y:S04]  /*4c230*/  LDL.LU R123, [R1+0x2fc] ;  /* 0x0002fc00017b7983 */ /* 0x010f280000300800 */
[----:B------:R1:W-:Y:S01]  /*4c240*/  LDGSTS.E [R124+0x3c80], desc[UR6][R126.64], P2 ;  /* 0x03c800007e7c7fae */ /* 0x0003e200091a1006 */
[----:B------:R-:W-:-:S03]  /*4c250*/  IADD3.X R5, PT, PT, R5, UR61, RZ, P3, !PT ;  /* 0x0000003d05057c10 */ /* 0x000fc60009ffe4ff */
[----:B------:R1:W-:Y:S01]  /*4c260*/  STL [R1+0x240], R2 ;  /* 0x0002400201007387 */ /* 0x0003e20000100800 */
[----:B------:R-:W-:-:S03]  /*4c270*/  IADD3.X R238, PT, PT, R238, UR61, RZ, P4, !PT ;  /* 0x0000003deeee7c10 */ /* 0x000fc6000a7fe4ff */
        /* <DEDUP_REMOVED lines=26> */
[----:B------:R-:W-:-:S02]  /*4c420*/  IADD3 R2, P3, PT, R2, UR57, RZ ;  /* 0x0000003902027c10 */ /* 0x000fc4000ff7e0ff */
[----:B--2---:R-:W-:Y:S01]  /*4c430*/  MOV R126, R7 ;  /* 0x00000007007e7202 */ /* 0x004fe20000000f00 */
        /* <DEDUP_REMOVED lines=71> */
[----:B--2---:R-:W-:Y:S01]  /*4c8b0*/  IMAD.MOV.U32 R126, RZ, RZ, R7 ;  /* 0x000000ffff7e7224 */ /* 0x004fe200078e0007 */
[----:B------:R-:W-:Y:S01]  /*4c8c0*/  MOV R127, R123 ;  /* 0x0000007b007f7202 */ /* 0x000fe20000000f00 */
        /* <DEDUP_REMOVED lines=80> */
[----:B-1----:R-:W-:Y:S01]  /*4cdd0*/  MOV R126, R2 ;  /* 0x00000002007e7202 */ /* 0x002fe20000000f00 */
        /* <DEDUP_REMOVED lines=22> */
[----:B------:R2:W-:Y:S01]  /*4cf40*/  LDGSTS.E [R124+0x21880], desc[UR6][R126.64], P2 ;  /* 0x218800007e7c7fae */ /* 0x0005e200091a1006 */
[----:B------:R-:W-:-:S03]  /*4cf50*/  IADD3 R2, P3, PT, R2, UR57, RZ ;  /* 0x0000003902027c10 */ /* 0x000fc6000ff7e0ff */
[----:B-1----:R-:W3:Y:S01]  /*4cf60*/  LDL.LU R7, [R1+0x900] ;  /* 0x0009000001077983 */ /* 0x002ee20000300800 */
[----:B--2---:R-:W-:Y:S02]  /*4cf70*/  IMAD.MOV.U32 R126, RZ, RZ, R3 ;  /* 0x000000ffff7e7224 */ /* 0x004fe400078e0003 */
        /* <DEDUP_REMOVED lines=42> */
[----:B------:R-:W-:Y:S01]  /*4d220*/  STL [R1+0x940], R2 ;  /* 0x0009400201007387 */ /* 0x000fe20000100800 */
[----:B------:R-:W-:-:S03]  /*4d230*/  IADD3.X R238, PT, PT, R238, UR61, RZ, P4, !PT ;  /* 0x0000003deeee7c10 */ /* 0x000fc6000a7fe4ff */
[----:B------:R1:W-:Y:S02]  /*4d240*/  STL [R1+0x93c], R142 ;  /* 0x00093c8e01007387 */ /* 0x0003e40000100800 */
[----:B-1----:R-:W-:Y:S01]  /*4d250*/  IMAD.MOV.U32 R126, RZ, RZ, R2 ;  /* 0x000000ffff7e7224 */ /* 0x002fe200078e0002 */
[----:B------:R-:W-:Y:S01]  /*4d260*/  MOV R127, R142 ;  /* 0x0000008e007f7202 */ /* 0x000fe20000000f00 */
[----:B------:R-:W-:Y:S04]  /*4d270*/  STL [R1+0x980], R5 ;  /* 0x0009800501007387 */ /* 0x000fe80000100800 */
[----:B------:R1:W-:Y:S04]  /*4d280*/  LDGSTS.E [R124+0x23080], desc[UR6][R126.64], P2 ;  /* 0x230800007e7c7fae */ /* 0x0003e800091a1006 */
[----:B------:R-:W4:Y:S04]  /*4d290*/  LDL.LU R142, [R1+0xa40] ;  /* 0x000a4000018e7983 */ /* 0x000f280000300800 */
[----:B------:R1:W-:Y:S04]  /*4d2a0*/  STL [R1+0x97c], R238 ;  /* 0x00097cee01007387 */ /* 0x0003e80000100800 */
[----:B------:R-:W4:Y:S01]  /*4d2b0*/  LDL.LU R2, [R1+0xa80] ;  /* 0x000a800001027983 */ /* 0x000f220000300800 */
[----:B-1----:R-:W-:-:S03]  /*4d2c0*/  IMAD.MOV.U32 R127, RZ, RZ, R238 ;  /* 0x000000ffff7f7224 */ /* 0x002fc600078e00ee */
[----:B------:R-:W4:Y:S01]  /*4d2d0*/  LDL.LU R238, [R1+0xa3c] ;  /* 0x000a3c0001ee7983 */ /* 0x000f220000300800 */
[----:B------:R-:W-:-:S03]  /*4d2e0*/  IMAD.MOV.U32 R126, RZ, RZ, R5 ;  /* 0x000000ffff7e7224 */ /* 0x000fc600078e0005 */
[----:B------:R-:W4:Y:S04]  /*4d2f0*/  LDL.LU R5, [R1+0xa7c] ;  /* 0x000a7c0001057983 */ /* 0x000f280000300800 */
[----:B------:R1:W-:Y:S01]  /*4d300*/  LDGSTS.E [R124+0x23480], desc[UR6][R126.64], P2 ;  /* 0x234800007e7c7fae */ /* 0x0003e200091a1006 */
[----:B---3--:R-:W-:-:S05]  /*4d310*/  IADD3 R0, P3, PT, R0, UR57, RZ ;  /* 0x0000003900007c10 */ /* 0x008fca000ff7e0ff */
[----:B-1----:R-:W-:Y:S01]  /*4d320*/  IMAD.MOV.U32 R126, RZ, RZ, R0 ;  /* 0x000000ffff7e7224 */ /* 0x002fe200078e0000 */
[----:B------:R-:W-:Y:S01]  /*4d330*/  STL [R1+0x9c0], R0 ;  /* 0x0009c00001007387 */ /* 0x000fe20000100800 */
[----:B------:R-:W-:Y:S02]  /*4d340*/  IADD3 R3, P4, PT, R3, UR57, RZ ;  /* 0x0000003903037c10 */ /* 0x000fe4000ff9e0ff */
[----:B--2---:R-:W-:Y:S02]  /*4d350*/  IADD3.X R7, PT, PT, R7, UR61, RZ, P3, !PT ;  /* 0x0000003d07077c10 */ /* 0x004fe40009ffe4ff */
[----:B----4-:R-:W-:-:S03]  /*4d360*/  IADD3.X R123, PT, PT, R123, UR61, RZ, P4, !PT ;  /* 0x0000003d7b7b7c10 */ /* 0x010fc6000a7fe4ff */
[----:B------:R-:W-:Y:S01]  /*4d370*/  IMAD.MOV.U32 R127, RZ, RZ, R7 ;  /* 0x000000ffff7f7224 */ /* 0x000fe200078e0007 */
[----:B------:R1:W-:Y:S04]  /*4d380*/  STL [R1+0x9bc], R7 ;  /* 0x0009bc0701007387 */ /* 0x0003e80000100800 */
[----:B------:R-:W-:Y:S04]  /*4d390*/  STL [R1+0xa00], R3 ;  /* 0x000a000301007387 */ /* 0x000fe80000100800 */
[----:B------:R2:W-:Y:S04]  /*4d3a0*/  LDGSTS.E [R124+0x23880], desc[UR6][R126.64], P2 ;  /* 0x238800007e7c7fae */ /* 0x0005e800091a1006 */
[----:B-1----:R-:W3:Y:S04]  /*4d3b0*/  LDL.LU R7, [R1+0xac0] ;  /* 0x000ac00001077983 */ /* 0x002ee80000300800 */
[----:B------:R1:W-:Y:S01]  /*4d3c0*/  STL [R1+0x9fc], R123 ;  /* 0x0009fc7b01007387 */ /* 0x0003e20000100800 */
[----:B--2---:R-:W-:-:S03]  /*4d3d0*/  IMAD.MOV.U32 R126, RZ, RZ, R3 ;  /* 0x000000ffff7e7224 */ /* 0x004fc600078e0003 */
[----:B------:R-:W2:Y:S01]  /*4d3e0*/  LDL.LU R0, [R1+0xb00] ;  /* 0x000b000001007983 */ /* 0x000ea20000300800 */
[----:B------:R-:W-:Y:S01]  /*4d3f0*/  IADD3 R142, P3, PT, R142, UR57, RZ ;  /* 0x000000398e8e7c10 */ /* 0x000fe2000ff7e0ff */
[----:B------:R-:W-:Y:S02]  /*4d400*/  IMAD.MOV.U32 R127, RZ, RZ, R123 ;  /* 0x000000ffff7f7224 */ /* 0x000fe400078e007b */
[----:B-1----:R-:W4:Y:S04]  /*4d410*/  LDL.LU R123, [R1+0xabc] ;  /* 0x000abc00017b7983 */ /* 0x002f280000300800 */
[----:B------:R1:W-:Y:S01]  /*4d420*/  LDGSTS.E [R124+0x23c80], desc[UR6][R126.64], P2 ;  /* 0x23c800007e7c7fae */ /* 0x0003e200091a1006 */
[----:B------:R-:W-:-:S03]  /*4d430*/  IADD3 R2, P4, PT, R2, UR57, RZ ;  /* 0x0000003902027c10 */ /* 0x000fc6000ff9e0ff */
[----:B------:R-:W4:Y:S01]  /*4d440*/  LDL.LU R3, [R1+0xafc] ;  /* 0x000afc0001037983 */ /* 0x000f220000300800 */
[----:B------:R-:W-:-:S03]  /*4d450*/  IADD3.X R238, PT, PT, R238, UR61, RZ, P3, !PT ;  /* 0x0000003deeee7c10 */ /* 0x000fc60009ffe4ff */
[----:B------:R-:W-:Y:S01]  /*4d460*/  STL [R1+0xa40], R142 ;  /* 0x000a408e01007387 */ /* 0x000fe20000100800 */
[----:B------:R-:W-:Y:S01]  /*4d470*/  IADD3.X R5, PT, PT, R5, UR61, RZ, P4, !PT ;  /* 0x0000003d05057c10 */ /* 0x000fe2000a7fe4ff */
[----:B-1----:R-:W-:Y:S02]  /*4d480*/  IMAD.MOV.U32 R126, RZ, RZ, R142 ;  /* 0x000000ffff7e7224 */ /* 0x002fe400078e008e */
[----:B------:R-:W-:Y:S01]  /*4d490*/  IMAD.MOV.U32 R127, RZ, RZ, R238 ;  /* 0x000000ffff7f7224 */ /* 0x000fe200078e00ee */
[----:B------:R-:W-:Y:S04]  /*4d4a0*/  STL [R1+0xa3c], R238 ;  /* 0x000a3cee01007387 */ /* 0x000fe80000100800 */
[----:B------:R-:W-:Y:S04]  /*4d4b0*/  STL [R1+0xa80], R2 ;  /* 0x000a800201007387 */ /* 0x000fe80000100800 */
[----:B------:R1:W-:Y:S04]  /*4d4c0*/  LDGSTS.E [R124+0x24080], desc[UR6][R126.64], P2 ;  /* 0x240800007e7c7fae */ /* 0x0003e800091a1006 */
[----:B------:R1:W-:Y:S02]  /*4d4d0*/  STL [R1+0xa7c], R5 ;  /* 0x000a7c0501007387 */ /* 0x0003e40000100800 */
[----:B-1----:R-:W-:-:S02]  /*4d4e0*/  IMAD.MOV.U32 R127, RZ, RZ, R5 ;  /* 0x000000ffff7f7224 */ /* 0x002fc400078e0005 */
[----:B------:R-:W-:Y:S01]  /*4d4f0*/  IMAD.MOV.U32 R126, RZ, RZ, R2 ;  /* 0x000000ffff7e7224 */ /* 0x000fe200078e0002 */
[----:B------:R-:W4:Y:S04]  /*4d500*/  LDL.LU R5, [R1+0xb3c] ;  /* 0x000b3c0001057983 */ /* 0x000f280000300800 */
[----:B------:R-:W4:Y:S04]  /*4d510*/  LDL.LU R2, [R1+0xb40] ;  /* 0x000b400001027983 */ /* 0x000f280000300800 */
[----:B------:R-:W4:Y:S04]  /*4d520*/  LDL.LU R249, [R1+0xb7c] ;  /* 0x000b7c0001f97983 */ /* 0x000f280000300800 */
[----:B------:R-:W4:Y:S04]  /*4d530*/  LDL.LU R248, [R1+0xb80] ;  /* 0x000b800001f87983 */ /* 0x000f280000300800 */
[----:B------:R1:W-:Y:S01]  /*4d540*/  LDGSTS.E [R124+0x24480], desc[UR6][R126.64], P2 ;  /* 0x244800007e7c7fae */ /* 0x0003e200091a1006 */
[----:B---3--:R-:W-:-:S05]  /*4d550*/  IADD3 R7, P3, PT, R7, UR57, RZ ;  /* 0x0000003907077c10 */ /* 0x008fca000ff7e0ff */
[----:B------:R3:W-:Y:S01]  /*4d560*/  STL [R1+0xac0], R7 ;  /* 0x000ac00701007387 */ /* 0x0007e20000100800 */
[----:B--2---:R-:W-:Y:S02]  /*4d570*/  IADD3 R0, P4, PT, R0, UR57, RZ ;  /* 0x0000003900007c10 */ /* 0x004fe4000ff9e0ff */
[----:B----4-:R-:W-:Y:S01]  /*4d580*/  IADD3.X R123, PT, PT, R123, UR61, RZ, P3, !PT ;  /* 0x0000003d7b7b7c10 */ /* 0x010fe20009ffe4ff */
[----:B-1----:R-:W-:-:S04]  /*4d590*/  IMAD.MOV.U32 R126, RZ, RZ, R7 ;  /* 0x000000ffff7e7224 */ /* 0x002fc800078e0007 */
[----:B------:R1:W-:Y:S01]  /*4d5a0*/  STL [R1+0xabc], R123 ;  /* 0x000abc7b01007387 */ /* 0x0003e20000100800 */
[----:B------:R-:W-:-:S03]  /*4d5b0*/  IADD3.X R3, PT, PT, R3, UR61, RZ, P4, !PT ;  /* 0x0000003d03037c10 */ /* 0x000fc6000a7fe4ff */
[----:B------:R-:W-:Y:S01]  /*4d5c0*/  STL [R1+0xb00], R0 ;  /* 0x000b000001007387 */ /* 0x000fe20000100800 */
[----:B------:R-:W-:-:S03]  /*4d5d0*/  IMAD.MOV.U32 R127, RZ, RZ, R123 ;  /* 0x000000ffff7f7224 */ /* 0x000fc600078e007b */
[----:B------:R-:W2:Y:S04]  /*4d5e0*/  LDL.LU R142, [R1+0xbc0] ;  /* 0x000bc000018e7983 */ /* 0x000ea80000300800 */
[----:B------:R4:W-:Y:S04]  /*4d5f0*/  STL [R1+0xafc], R3 ;  /* 0x000afc0301007387 */ /* 0x0009e80000100800 */
[----:B---3--:R-:W3:Y:S04]  /*4d600*/  LDL.LU R7, [R1+0xc00] ;  /* 0x000c000001077983 */ /* 0x008ee80000300800 */
[----:B------:R-:W3:Y:S04]  /*4d610*/  LDL.LU R238, [R1+0xbbc] ;  /* 0x000bbc0001ee7983 */ /* 0x000ee80000300800 */
[----:B------:R4:W-:Y:S04]  /*4d620*/  LDGSTS.E [R124+0x24880], desc[UR6][R126.64], P2 ;  /* 0x248800007e7c7fae */ /* 0x0009e800091a1006 */
[----:B-1----:R-:W3:Y:S01]  /*4d630*/  LDL.LU R123, [R1+0xbfc] ;  /* 0x000bfc00017b7983 */ /* 0x002ee20000300800 */
[----:B----4-:R-:W-:Y:S01]  /*4d640*/  IMAD.MOV.U32 R126, RZ, RZ, R0 ;  /* 0x000000ffff7e7224 */ /* 0x010fe200078e0000 */
[----:B------:R-:W-:Y:S01]  /*4d650*/  IADD3 R2, P3, PT, R2, UR57, RZ ;  /* 0x0000003902027c10 */ /* 0x000fe2000ff7e0ff */
[----:B------:R-:W-:-:S02]  /*4d660*/  IMAD.MOV.U32 R127, RZ, RZ, R3 ;  /* 0x000000ffff7f7224 */ /* 0x000fc400078e0003 */
[----:B------:R-:W4:Y:S01]  /*4d670*/  LDL.LU R3, [R1+0xc40] ;  /* 0x000c400001037983 */ /* 0x000f220000300800 */
[----:B------:R-:W-:-:S03]  /*4d680*/  IADD3.X R5, PT, PT, R5, UR61, RZ, P3, !PT ;  /* 0x0000003d05057c10 */ /* 0x000fc60009ffe4ff */
[----:B------:R-:W4:Y:S01]  /*4d690*/  LDL.LU R0, [R1+0xc80] ;  /* 0x000c800001007983 */ /* 0x000f220000300800 */
[----:B------:R-:W-:-:S03]  /*4d6a0*/  IADD3 R248, P4, PT, R248, UR57, RZ ;  /* 0x00000039f8f87c10 */ /* 0x000fc6000ff9e0ff */
[----:B------:R-:W-:Y:S01]  /*4d6b0*/  STL [R1+0xb40], R2 ;  /* 0x000b400201007387 */ /* 0x000fe20000100800 */
[----:B------:R-:W-:-:S03]  /*4d6c0*/  IADD3.X R249, PT, PT, R249, UR61, RZ, P4, !PT ;  /* 0x0000003df9f97c10 */ /* 0x000fc6000a7fe4ff */
[----:B------:R1:W-:Y:S04]  /*4d6d0*/  LDGSTS.E [R124+0x24c80], desc[UR6][R126.64], P2 ;  /* 0x24c800007e7c7fae */ /* 0x0003e800091a1006 */
[----:B------:R1:W-:Y:S04]  /*4d6e0*/  STL [R1+0xb3c], R5 ;  /* 0x000b3c0501007387 */ /* 0x0003e80000100800 */
[----:B------:R-:W-:Y:S01]  /*4d6f0*/  STL [R1+0xb80], R248 ;  /* 0x000b80f801007387 */ /* 0x000fe20000100800 */
[----:B-1----:R-:W-:-:S03]  /*4d700*/  IMAD.MOV.U32 R127, RZ, RZ, R5 ;  /* 0x000000ffff7f7224 */ /* 0x002fc600078e0005 */
[----:B------:R-:W4:Y:S01]  /*4d710*/  LDL.LU R5, [R1+0xc3c] ;  /* 0x000c3c0001057983 */ /* 0x000f220000300800 */
[----:B------:R-:W-:-:S03]  /*4d720*/  IMAD.MOV.U32 R126, RZ, RZ, R2 ;  /* 0x000000ffff7e7224 */ /* 0x000fc600078e0002 */
[----:B------:R1:W-:Y:S04]  /*4d730*/  STL [R1+0xb7c], R249 ;  /* 0x000b7cf901007387 */ /* 0x0003e80000100800 */
[----:B------:R-:W4:Y:S04]  /*4d740*/  LDL.LU R2, [R1+0xc7c] ;  /* 0x000c7c0001027983 */ /* 0x000f280000300800 */
[----:B------:R1:W-:Y:S02]  /*4d750*/  LDGSTS.E [R124+0x25080], desc[UR6][R126.64], P2 ;  /* 0x250800007e7c7fae */ /* 0x0003e400091a1006 */
[----:B-1----:R-:W-:Y:S01]  /*4d760*/  MOV R126, R248 ;  /* 0x000000f8007e7202 */ /* 0x002fe20000000f00 */
[----:B------:R-:W-:-:S05]  /*4d770*/  IMAD.MOV.U32 R127, RZ, RZ, R249 ;  /* 0x000000ffff7f7224 */ /* 0x000fca00078e00f9 */
[----:B------:R1:W-:Y:S01]  /*4d780*/  LDGSTS.E [R124+0x25480], desc[UR6][R126.64], P2 ;  /* 0x254800007e7c7fae */ /* 0x0003e200091a1006 */
[----:B--2---:R-:W-:-:S05]  /*4d790*/  IADD3 R142, P3, PT, R142, UR57, RZ ;  /* 0x000000398e8e7c10 */ /* 0x004fca000ff7e0ff */
[----:B-1----:R-:W-:Y:S01]  /*4d7a0*/  IMAD.MOV.U32 R126, RZ, RZ, R142 ;  /* 0x000000ffff7e7224 */ /* 0x002fe200078e008e */
[----:B---3--:R-:W-:Y:S02]  /*4d7b0*/  IADD3 R7, P4, PT, R7, UR57, RZ ;  /* 0x0000003907077c10 */ /* 0x008fe4000ff9e0ff */
[----:B------:R-:W-:-:S05]  /*4d7c0*/  IADD3.X R238, PT, PT, R238, UR61, RZ, P3, !PT ;  /* 0x0000003deeee7c10 */ /* 0x000fca0009ffe4ff */
[----:B------:R-:W-:Y:S01]  /*4d7d0*/  IMAD.MOV.U32 R127, RZ, RZ, R238 ;  /* 0x000000ffff7f7224 */ /* 0x000fe200078e00ee */
[----:B------:R-:W-:Y:S01]  /*4d7e0*/  IADD3.X R123, PT, PT, R123, UR61, RZ, P4, !PT ;  /* 0x0000003d7b7b7c10 */ /* 0x000fe2000a7fe4ff */
[----:B------:R1:W-:Y:S04]  /*4d7f0*/  STL [R1+0xbc0], R142 ;  /* 0x000bc08e01007387 */ /* 0x0003e80000100800 */
[----:B------:R2:W-:Y:S04]  /*4d800*/  LDGSTS.E [R124+0x25880], desc[UR6][R126.64], P2 ;  /* 0x258800007e7c7fae */ /* 0x0005e800091a1006 */
[----:B------:R-:W-:Y:S01]  /*4d810*/  STL [R1+0xbbc], R238 ;  /* 0x000bbcee01007387 */ /* 0x000fe20000100800 */
[----:B----4-:R-:W-:Y:S01]  /*4d820*/  IADD3 R3, P3, PT, R3, UR57, RZ ;  /* 0x0000003903037c10 */ /* 0x010fe2000ff7e0ff */
[----:B--2---:R-:W-:-:S02]  /*4d830*/  IMAD.MOV.U32 R126, RZ, RZ, R7 ;  /* 0x000000ffff7e7224 */ /* 0x004fc400078e0007 */
[----:B------:R-:W-:Y:S01]  /*4d840*/  IMAD.MOV.U32 R127, RZ, RZ, R123 ;  /* 0x000000ffff7f7224 */ /* 0x000fe200078e007b */
[----:B------:R-:W-:Y:S01]  /*4d850*/  IADD3 R0, P4, PT, R0, UR57, RZ ;  /* 0x0000003900007c10 */ /* 0x000fe2000ff9e0ff */
[----:B------:R2:W-:Y:S04]  /*4d860*/  STL [R1+0xc00], R7 ;  /* 0x000c000701007387 */ /* 0x0005e80000100800 */
[----:B------:R3:W-:Y:S04]  /*4d870*/  STL [R1+0xbfc], R123 ;  /* 0x000bfc7b01007387 */ /* 0x0007e80000100800 */
[----:B------:R-:W4:Y:S04]  /*4d880*/  LDL.LU R249, [R1+0xcfc] ;  /* 0x000cfc0001f97983 */ /* 0x000f280000300800 */
[----:B------:R-:W4:Y:S04]  /*4d890*/  LDL.LU R248, [R1+0xd00] ;  /* 0x000d000001f87983 */ /* 0x000f280000300800 */
[----:B------:R1:W-:Y:S01]  /*4d8a0*/  LDGSTS.E [R124+0x25c80], desc[UR6][R126.64], P2 ;  /* 0x25c800007e7c7fae */ /* 0x0003e200091a1006 */
[----:B------:R-:W-:-:S03]  /*4d8b0*/  IADD3.X R5, PT, PT, R5, UR61, RZ, P3, !PT ;  /* 0x0000003d05057c10 */ /* 0x000fc60009ffe4ff */
[----:B------:R-:W-:Y:S04]  /*4d8c0*/  STL [R1+0xc40], R3 ;  /* 0x000c400301007387 */ /* 0x000fe80000100800 */
[----:B------:R2:W-:Y:S01]  /*4d8d0*/  STL [R1+0xc3c], R5 ;  /* 0x000c3c0501007387 */ /* 0x0005e20000100800 */
[----:B-1----:R-:W-:Y:S01]  /*4d8e0*/  IMAD.MOV.U32 R126, RZ, RZ, R3 ;  /* 0x000000ffff7e7224 */ /* 0x002fe200078e0003 */
[----:B------:R-:W-:Y:S01]  /*4d8f0*/  IADD3.X R2, PT, PT, R2, UR61, RZ, P4, !PT ;  /* 0x0000003d02027c10 */ /* 0x000fe2000a7fe4ff */
[----:B------:R-:W-:Y:S01]  /*4d900*/  IMAD.MOV.U32 R127, RZ, RZ, R5 ;  /* 0x000000ffff7f7224 */ /* 0x000fe200078e0005 */
[----:B------:R-:W-:Y:S04]  /*4d910*/  STL [R1+0xc80], R0 ;  /* 0x000c800001007387 */ /* 0x000fe80000100800 */
[----:B------:R-:W4:Y:S04]  /*4d920*/  LDL.LU R142, [R1+0xd40] ;  /* 0x000d4000018e7983 */ /* 0x000f280000300800 */
[----:B------:R1:W-:Y:S04]  /*4d930*/  STL [R1+0xc7c], R2 ;  /* 0x000c7c0201007387 */ /* 0x0003e80000100800 */
[----:B--2---:R-:W2:Y:S04]  /*4d940*/  LDL.LU R7, [R1+0xd80] ;  /* 0x000d800001077983 */ /* 0x004ea80000300800 */
[----:B------:R1:W-:Y:S04]  /*4d950*/  LDGSTS.E [R124+0x26080], desc[UR6][R126.64], P2 ;  /* 0x260800007e7c7fae */ /* 0x0003e800091a1006 */
[----:B------:R-:W2:Y:S04]  /*4d960*/  LDL.LU R238, [R1+0xd3c] ;  /* 0x000d3c0001ee7983 */ /* 0x000ea80000300800 */
[----:B---3--:R-:W3:Y:S01]  /*4d970*/  LDL.LU R123, [R1+0xd7c] ;  /* 0x000d7c00017b7983 */ /* 0x008ee20000300800 */
[----:B-1----:R-:W-:-:S03]  /*4d980*/  IMAD.MOV.U32 R126, RZ, RZ, R0 ;  /* 0x000000ffff7e7224 */ /* 0x002fc600078e0000 */
[----:B------:R-:W3:Y:S01]  /*4d990*/  LDL.LU R5, [R1+0xdbc] ;  /* 0x000dbc0001057983 */ /* 0x000ee20000300800 */
[----:B------:R-:W-:-:S03]  /*4d9a0*/  IMAD.MOV.U32 R127, RZ, RZ, R2 ;  /* 0x000000ffff7f7224 */ /* 0x000fc600078e0002 */
[----:B------:R-:W3:Y:S04]  /*4d9b0*/  LDL.LU R3, [R1+0xdc0] ;  /* 0x000dc00001037983 */ /* 0x000ee80000300800 */
[----:B------:R-:W3:Y:S04]  /*4d9c0*/  LDL.LU R2, [R1+0xdfc] ;  /* 0x000dfc0001027983 */ /* 0x000ee80000300800 */
[----:B------:R-:W3:Y:S04]  /*4d9d0*/  LDL.LU R0, [R1+0xe00] ;  /* 0x000e000001007983 */ /* 0x000ee80000300800 */
[----:B------:R1:W-:Y:S04]  /*4d9e0*/  LDGSTS.E [R124+0x26480], desc[UR6][R126.64], P2 ;  /* 0x264800007e7c7fae */ /* 0x0003e800091a1006 */
[----:B------:R-:W3:Y:S04]  /*4d9f0*/  LDL.LU R126, [R1+0xcbc] ;  /* 0x000cbc00017e7983 */ /* 0x000ee80000300800 */
[----:B------:R-:W1:Y:S01]  /*4da00*/  LDL.LU R127, [R1+0xcc0] ;  /* 0x000cc000017f7983 */ /* 0x000e620000300800 */
[----:B----4-:R-:W-:-:S04]  /*4da10*/  IADD3 R248, P4, PT, R248, UR57, RZ ;  /* 0x00000039f8f87c10 */ /* 0x010fc8000ff9e0ff */
[----:B------:R-:W-:Y:S02]  /*4da20*/  IADD3.X R249, PT, PT, R249, UR61, RZ, P4, !PT ;  /* 0x0000003df9f97c10 */ /* 0x000fe4000a7fe4ff */
[----:B--2---:R-:W-:-:S04]  /*4da30*/  IADD3 R7, P4, PT, R7, UR57, RZ ;  /* 0x0000003907077c10 */ /* 0x004fc8000ff9e0ff */
[----:B---3--:R-:W-:Y:S02]  /*4da40*/  IADD3.X R123, PT, PT, R123, UR61, RZ, P4, !PT ;  /* 0x0000003d7b7b7c10 */ /* 0x008fe4000a7fe4ff */
[----:B-1----:R-:W-:-:S04]  /*4da50*/  IADD3 R127, P3, PT, R127, UR57, RZ ;  /* 0x000000397f7f7c10 */ /* 0x002fc8000ff7e0ff */
[----:B------:R-:W-:Y:S01]  /*4da60*/  IADD3.X R126, PT, PT, R126, UR61, RZ, P3, !PT ;  /* 0x0000003d7e7e7c10 */ /* 0x000fe20009ffe4ff */
        /* <DEDUP_REMOVED lines=31> */
[----:B---3--:R-:W-:Y:S01]  /*4dc60*/  IMAD.MOV.U32 R126, RZ, RZ, R3 ;  /* 0x000000ffff7e7224 */ /* 0x008fe200078e0003 */
[----:B------:R-:W-:-:S02]  /*4dc70*/  MOV R127, R5 ;  /* 0x00000005007f7202 */ /* 0x000fc40000000f00 */
[----:B-1----:R-:W3:Y:S04]  /*4dc80*/  LDL.LU R3, [R1+0x8] ;  /* 0x0000080001037983 */ /* 0x002ee80000300800 */
[----:B------:R-:W3:Y:S04]  /*4dc90*/  LDL.LU R123, [R1+0x4] ;  /* 0x00000400017b7983 */ /* 0x000ee80000300800 */
        /* <DEDUP_REMOVED lines=35> */
[----:B------:R1:W-:Y:S01]  /*4ded0*/  LDGSTS.E [R124+0xd00], desc[UR6][R126.64], P2 ;  /* 0x00d000007e7c7fae */ /* 0x0003e200091a1006 */
[----:B------:R-:W-:Y:S01]  /*4dee0*/  IADD3 R239, P3, PT, R239, UR57, RZ ;  /* 0x00000039efef7c10 */ /* 0x000fe2000ff7e0ff */
[----:B-1----:R-:W-:Y:S02]  /*4def0*/  IMAD.MOV.U32 R126, RZ, RZ, R206 ;  /* 0x000000ffff7e7224 */ /* 0x002fe400078e00ce */
[----:B------:R-:W-:Y:S01]  /*4df00*/  IMAD.MOV.U32 R127, RZ, RZ, R205 ;  /* 0x000000ffff7f7224 */ /* 0x000fe200078e00cd */
[----:B------:R-:W-:-:S04]  /*4df10*/  IADD3.X R237, PT, PT, R237, UR61, RZ, P3, !PT ;  /* 0x0000003deded7c10 */ /* 0x000fc80009ffe4ff */
[----:B------:R1:W-:Y:S02]  /*4df20*/  LDGSTS.E [R124+0x1100], desc[UR6][R126.64], P2 ;  /* 0x011000007e7c7fae */ /* 0x0003e400091a1006 */
[----:B-1----:R-:W-:Y:S02]  /*4df30*/  IMAD.MOV.U32 R126, RZ, RZ, R222 ;  /* 0x000000ffff7e7224 */ /* 0x002fe400078e00de */
[----:B------:R-:W-:-:S05]  /*4df40*/  IMAD.MOV.U32 R127, RZ, RZ, R221 ;  /* 0x000000ffff7f7224 */ /* 0x000fca00078e00dd */
[----:B------:R1:W-:Y:S02]  /*4df50*/  LDGSTS.E [R124+0x1500], desc[UR6][R126.64], P2 ;  /* 0x015000007e7c7fae */ /* 0x0003e400091a1006 */
[----:B-1----:R-:W-:Y:S01]  /*4df60*/  IMAD.MOV.U32 R126, RZ, RZ, R239 ;  /* 0x000000ffff7e7224 */ /* 0x002fe200078e00ef */
[----:B------:R-:W-:-:S05]  /*4df70*/  MOV R127, R237 ;  /* 0x000000ed007f7202 */ /* 0x000fca0000000f00 */
[----:B------:R1:W-:Y:S01]  /*4df80*/  LDGSTS.E [R124+0x1900], desc[UR6][R126.64], P2 ;  /* 0x019000007e7c7fae */ /* 0x0003e200091a1006 */
[----:B---3--:R-:W-:-:S04]  /*4df90*/  IADD3 R3, P4, PT, R3, UR57, RZ ;  /* 0x0000003903037c10 */ /* 0x008fc8000ff9e0ff */
[----:B------:R-:W-:Y:S01]  /*4dfa0*/  IADD3.X R123, PT, PT, R123, UR61, RZ, P4, !PT ;  /* 0x0000003d7b7b7c10 */ /* 0x000fe2000a7fe4ff */
[----:B------:R3:W-:Y:S01]  /*4dfb0*/  STL [R1+0x8], R3 ;  /* 0x0000080301007387 */ /* 0x0007e20000100800 */
[----:B-1----:R-:W-:-:S03]  /*4dfc0*/  IMAD.MOV.U32 R126, RZ, RZ, R3 ;  /* 0x000000ffff7e7224 */ /* 0x002fc600078e0003 */
[----:B------:R1:W-:Y:S01]  /*4dfd0*/  STL [R1+0x4], R123 ;  /* 0x0000047b01007387 */ /* 0x0003e20000100800 */
[----:B------:R-:W-:-:S03]  /*4dfe0*/  IMAD.MOV.U32 R127, RZ, RZ, R123 ;  /* 0x000000ffff7f7224 */ /* 0x000fc600078e007b */
[----:B---3--:R-:W3:Y:S04]  /*4dff0*/  LDL.LU R3, [R1+0xc4] ;  /* 0x0000c40001037983 */ /* 0x008ee80000300800 */
[----:B-1----:R-:W3:Y:S01]  /*4e000*/  LDL.LU R123, [R1+0x104] ;  /* 0x00010400017b7983 */ /* 0x002ee20000300800 */
[----:B----4-:R-:W-:-:S03]  /*4e010*/  IADD3 R2, P3, PT, R2, UR57, RZ ;  /* 0x0000003902027c10 */ /* 0x010fc6000ff7e0ff */
[----:B------:R1:W-:Y:S01]  /*4e020*/  LDGSTS.E [R124+0x1d00], desc[UR6][R126.64], P2 ;  /* 0x01d000007e7c7fae */ /* 0x0003e200091a1006 */
[----:B--2---:R-:W-:Y:S02]  /*4e030*/  IADD3.X R5, PT, PT, R5, UR61, RZ, P3, !PT ;  /* 0x0000003d05057c10 */ /* 0x004fe40009ffe4ff */
[----:B------:R-:W-:Y:S01]  /*4e040*/  IADD3 R142, P4, PT, R142, UR57, RZ ;  /* 0x000000398e8e7c10 */ /* 0x000fe2000ff9e0ff */
[----:B------:R2:W-:Y:S03]  /*4e050*/  STL [R1+0x48], R2 ;  /* 0x0000480201007387 */ /* 0x0005e60000100800 */
[----:B------:R-:W-:Y:S01]  /*4e060*/  IADD3.X R238, PT, PT, R238, UR61, RZ, P4, !PT ;  /* 0x0000003deeee7c10 */ /* 0x000fe2000a7fe4ff */
[----:B-1----:R-:W-:Y:S01]  /*4e070*/  IMAD.MOV.U32 R126, RZ, RZ, R2 ;  /* 0x000000ffff7e7224 */ /* 0x002fe200078e0002 */
[----:B------:R1:W-:Y:S01]  /*4e080*/  STL [R1+0x44], R5 ;  /* 0x0000440501007387 */ /* 0x0003e20000100800 */
[----:B------:R-:W-:-:S03]  /*4e090*/  IMAD.MOV.U32 R127, RZ, RZ, R5 ;  /* 0x000000ffff7f7224 */ /* 0x000fc600078e0005 */
        /* <DEDUP_REMOVED lines=15> */
[----:B------:R-:W-:-:S03]  /*4e190*/  IADD3.X R123, PT, PT, R123, UR61, RZ, P4, !PT ;  /* 0x0000003d7b7b7c10 */ /* 0x000fc6000a7fe4ff */
[----:B------:R-:W-:Y:S01]  /*4e1a0*/  IMAD.MOV.U32 R127, RZ, RZ, R3 ;  /* 0x000000ffff7f7224 */ /* 0x000fe200078e0003 */
[----:B------:R1:W-:Y:S04]  /*4e1b0*/  STL [R1+0xc4], R3 ;  /* 0x0000c40301007387 */ /* 0x0003e80000100800 */
[----:B------:R3:W-:Y:S04]  /*4e1c0*/  STL [R1+0x108], R7 ;  /* 0x0001080701007387 */ /* 0x0007e80000100800 */
[----:B------:R-:W4:Y:S04]  /*4e1d0*/  LDL.LU R0, [R1+0x1c8] ;  /* 0x0001c80001007983 */ /* 0x000f280000300800 */
[----:B------:R2:W-:Y:S04]  /*4e1e0*/  STL [R1+0x104], R123 ;  /* 0x0001047b01007387 */ /* 0x0005e80000100800 */
[----:B------:R2:W-:Y:S04]  /*4e1f0*/  LDGSTS.E [R124+0x2900], desc[UR6][R126.64], P2 ;  /* 0x029000007e7c7fae */ /* 0x0005e800091a1006 */
[----:B-1----:R-:W4:Y:S01]  /*4e200*/  LDL.LU R3, [R1+0x208] ;  /* 0x0002080001037983 */ /* 0x002f220000300800 */
[----:B--2---:R-:W-:Y:S01]  /*4e210*/  IADD3 R2, P3, PT, R2, UR57, RZ ;  /* 0x0000003902027c10 */ /* 0x004fe2000ff7e0ff */
[----:B------:R-:W-:-:S02]  /*4e220*/  IMAD.MOV.U32 R126, RZ, RZ, R7 ;  /* 0x000000ffff7e7224 */ /* 0x000fc400078e0007 */
[----:B------:R-:W-:Y:S01]  /*4e230*/  IMAD.MOV.U32 R127, RZ, RZ, R123 ;  /* 0x000000ffff7f7224 */ /* 0x000fe200078e007b */
[----:B---3--:R-:W2:Y:S01]  /*4e240*/  LDL.LU R7, [R1+0x1c4] ;  /* 0x0001c40001077983 */ /* 0x008ea20000300800 */
[----:B------:R-:W-:-:S03]  /*4e250*/  IADD3 R5, P4, PT, R5, UR57, RZ ;  /* 0x0000003905057c10 */ /* 0x000fc6000ff9e0ff */
[----:B------:R-:W3:Y:S04]  /*4e260*/  LDL.LU R123, [R1+0x204] ;  /* 0x00020400017b7983 */ /* 0x000ee80000300800 */
[----:B------:R1:W-:Y:S01]  /*4e270*/  LDGSTS.E [R124+0x2d00], desc[UR6][R126.64], P2 ;  /* 0x02d000007e7c7fae */ /* 0x0003e200091a1006 */
[----:B----4-:R-:W-:-:S03]  /*4e280*/  IADD3.X R142, PT, PT, R142, UR61, RZ, P3, !PT ;  /* 0x0000003d8e8e7c10 */ /* 0x010fc60009ffe4ff */
[----:B------:R4:W-:Y:S01]  /*4e290*/  STL [R1+0x148], R2 ;  /* 0x0001480201007387 */ /* 0x0009e20000100800 */
[----:B------:R-:W-:-:S03]  /*4e2a0*/  IADD3.X R238, PT, PT, R238, UR61, RZ, P4, !PT ;  /* 0x0000003deeee7c10 */ /* 0x000fc6000a7fe4ff */
[----:B------:R4:W-:Y:S01]  /*4e2b0*/  STL [R1+0x144], R142 ;  /* 0x0001448e01007387 */ /* 0x0009e20000100800 */
[----:B-1----:R-:W-:Y:S02]  /*4e2c0*/  IMAD.MOV.U32 R126, RZ, RZ, R2 ;  /* 0x000000ffff7e7224 */ /* 0x002fe400078e0002 */
[----:B------:R-:W-:Y:S01]  /*4e2d0*/  IMAD.MOV.U32 R127, RZ, RZ, R142 ;  /* 0x000000ffff7f7224 */ /* 0x000fe200078e008e */
[----:B------:R1:W-:Y:S04]  /*4e2e0*/  STL [R1+0x188], R5 ;  /* 0x0001880501007387 */ /* 0x0003e80000100800 */
[----:B----4-:R-:W4:Y:S04]  /*4e2f0*/  LDL.LU R2, [R1+0x248] ;  /* 0x0002480001027983 */ /* 0x010f280000300800 */
        /* <DEDUP_REMOVED lines=8> */
[----:B------:R-:W-:-:S05]  /*4e380*/  IADD3 R0, P3, PT, R0, UR57, RZ ;  /* 0x0000003900007c10 */ /* 0x000fca000ff7e0ff */
[----:B------:R2:W-:Y:S01]  /*4e390*/  STL [R1+0x1c8], R0 ;  /* 0x0001c80001007387 */ /* 0x0005e20000100800 */
[----:B-1----:R-:W-:Y:S01]  /*4e3a0*/  IMAD.MOV.U32 R126, RZ, RZ, R0 ;  /* 0x000000ffff7e7224 */ /* 0x002fe200078e0000 */
[----:B------:R-:W-:Y:S02]  /*4e3b0*/  IADD3 R3, P4, PT, R3, UR57, RZ ;  /* 0x0000003903037c10 */ /* 0x000fe4000ff9e0ff */
[----:B--2---:R-:W-:Y:S02]  /*4e3c0*/  IADD3.X R7, PT, PT, R7, UR61, RZ, P3, !PT ;  /* 0x0000003d07077c10 */ /* 0x004fe40009ffe4ff */
[----:B---3--:R-:W-:-:S03]  /*4e3d0*/  IADD3.X R123, PT, PT, R123, UR61, RZ, P4, !PT ;  /* 0x0000003d7b7b7c10 */ /* 0x008fc6000a7fe4ff */
[----:B------:R-:W-:Y:S01]  /*4e3e0*/  IMAD.MOV.U32 R127, RZ, RZ, R7 ;  /* 0x000000ffff7f7224 */ /* 0x000fe200078e0007 */
[----:B------:R1:W-:Y:S04]  /*4e3f0*/  STL [R1+0x1c4], R7 ;  /* 0x0001c40701007387 */ /* 0x0003e80000100800 */
[----:B------:R2:W-:Y:S04]  /*4e400*/  STL [R1+0x208], R3 ;  /* 0x0002080301007387 */ /* 0x0005e80000100800 */
[----:B------:R-:W3:Y:S04]  /*4e410*/  LDL.LU R0, [R1+0x2c8] ;  /* 0x0002c80001007983 */ /* 0x000ee80000300800 */
[----:B------:R2:W-:Y:S04]  /*4e420*/  STL [R1+0x204], R123 ;  /* 0x0002047b01007387 */ /* 0x0005e80000100800 */
[----:B------:R2:W-:Y:S04]  /*4e430*/  LDGSTS.E [R124+0x3900], desc[UR6][R126.64], P2 ;  /* 0x039000007e7c7fae */ /* 0x0005e800091a1006 */
[----:B-1----:R-:W3:Y:S01]  /*4e440*/  LDL.LU R7, [R1+0x308] ;  /* 0x0003080001077983 */ /* 0x002ee20000300800 */
[----:B----4-:R-:W-:-:S02]  /*4e450*/  IADD3 R2, P3, PT, R2, UR57, RZ ;  /* 0x0000003902027c10 */ /* 0x010fc4000ff7e0ff */
[----:B--2---:R-:W-:Y:S01]  /*4e460*/  MOV R126, R3 ;  /* 0x00000003007e7202 */ /* 0x004fe20000000f00 */
[----:B------:R-:W-:Y:S01]  /*4e470*/  IMAD.MOV.U32 R127, RZ, RZ, R123 ;  /* 0x000000ffff7f7224 */ /* 0x000fe200078e007b */
[----:B------:R-:W2:Y:S01]  /*4e480*/  LDL.LU R3, [R1+0x2c4] ;  /* 0x0002c40001037983 */ /* 0x000ea20000300800 */
[----:B------:R-:W-:-:S03]  /*4e490*/  IADD3 R142, P4, PT, R142, UR57, RZ ;  /* 0x000000398e8e7c10 */ /* 0x000fc6000ff9e0ff */
[----:B------:R-:W4:Y:S04]  /*4e4a0*/  LDL.LU R123, [R1+0x304] ;  /* 0x00030400017b7983 */ /* 0x000f280000300800 */
        /* <DEDUP_REMOVED lines=221> */
[----:B-1----:R-:W-:Y:S01]  /*4f280*/  IMAD.MOV.U32 R126, RZ, RZ, R2 ;  /* 0x000000ffff7e7224 */ /* 0x002fe200078e0002 */
[----:B------:R-:W-:Y:S01]  /*4f290*/  MOV R127, R5 ;  /* 0x00000005007f7202 */ /* 0x000fe20000000f00 */
        /* <DEDUP_REMOVED lines=34> */
[----:B-1----:R-:W-:Y:S02]  /*4f4c0*/  IMAD.MOV.U32 R126, RZ, RZ, R2 ;  /* 0x000000ffff7e7224 */ /* 0x002fe400078e0002 */
[----:B------:R-:W-:Y:S01]  /*4f4d0*/  IMAD.MOV.U32 R127, RZ, RZ, R142 ;  /* 0x000000ffff7f7224 */ /* 0x000fe200078e008e */
[----:B------:R-:W-:Y:S04]  /*4f4e0*/  STL [R1+0x988], R5 ;  /* 0x0009880501007387 */ /* 0x000fe80000100800 */
        /* <DEDUP_REMOVED lines=21> */
[----:B------:R-:W-:Y:S01]  /*4f640*/  IADD3 R142, P3, PT, R142, UR57, RZ ;  /* 0x000000398e8e7c10 */ /* 0x000fe2000ff7e0ff */
[----:B--2---:R-:W-:-:S02]  /*4f650*/  IMAD.MOV.U32 R126, RZ, RZ, R3 ;  /* 0x000000ffff7e7224 */ /* 0x004fc400078e0003 */
[----:B------:R-:W2:Y:S01]  /*4f660*/  LDL.LU R0, [R1+0xb08] ;  /* 0x000b080001007983 */ /* 0x000ea20000300800 */
[----:B------:R-:W-:-:S03]  /*4f670*/  IMAD.MOV.U32 R127, RZ, RZ, R123 ;  /* 0x000000ffff7f7224 */ /* 0x000fc600078e007b */
[----:B-1----:R-:W4:Y:S04]  /*4f680*/  LDL.LU R123, [R1+0xac4] ;  /* 0x000ac400017b7983 */ /* 0x002f280000300800 */
[----:B------:R1:W-:Y:S01]  /*4f690*/  LDGSTS.E [R124+0x23d00], desc[UR6][R126.64], P2 ;  /* 0x23d000007e7c7fae */ /* 0x0003e200091a1006 */
[----:B------:R-:W-:-:S03]  /*4f6a0*/  IADD3 R2, P4, PT, R2, UR57, RZ ;  /* 0x0000003902027c10 */ /* 0x000fc6000ff9e0ff */
[----:B------:R-:W4:Y:S01]  /*4f6b0*/  LDL.LU R3, [R1+0xb04] ;  /* 0x000b040001037983 */ /* 0x000f220000300800 */
[----:B------:R-:W-:Y:S01]  /*4f6c0*/  IADD3.X R238, PT, PT, R238, UR61, RZ, P3, !PT ;  /* 0x0000003deeee7c10 */ /* 0x000fe20009ffe4ff */
[----:B-1----:R-:W-:Y:S02]  /*4f6d0*/  IMAD.MOV.U32 R126, RZ, RZ, R142 ;  /* 0x000000ffff7e7224 */ /* 0x002fe400078e008e */
[----:B------:R-:W-:Y:S01]  /*4f6e0*/  STL [R1+0xa48], R142 ;  /* 0x000a488e01007387 */ /* 0x000fe20000100800 */
[----:B------:R-:W-:Y:S01]  /*4f6f0*/  IADD3.X R5, PT, PT, R5, UR61, RZ, P4, !PT ;  /* 0x0000003d05057c10 */ /* 0x000fe2000a7fe4ff */
[----:B------:R-:W-:Y:S02]  /*4f700*/  IMAD.MOV.U32 R127, RZ, RZ, R238 ;  /* 0x000000ffff7f7224 */ /* 0x000fe400078e00ee */
[----:B------:R-:W-:Y:S04]  /*4f710*/  STL [R1+0xa44], R238 ;  /* 0x000a44ee01007387 */ /* 0x000fe80000100800 */
[----:B------:R-:W-:Y:S04]  /*4f720*/  STL [R1+0xa88], R2 ;  /* 0x000a880201007387 */ /* 0x000fe80000100800 */
[----:B------:R1:W-:Y:S04]  /*4f730*/  LDGSTS.E [R124+0x24100], desc[UR6][R126.64], P2 ;  /* 0x241000007e7c7fae */ /* 0x0003e800091a1006 */
[----:B------:R1:W-:Y:S02]  /*4f740*/  STL [R1+0xa84], R5 ;  /* 0x000a840501007387 */ /* 0x0003e40000100800 */
[----:B-1----:R-:W-:Y:S01]  /*4f750*/  IMAD.MOV.U32 R127, RZ, RZ, R5 ;  /* 0x000000ffff7f7224 */ /* 0x002fe200078e0005 */
[----:B------:R-:W-:Y:S01]  /*4f760*/  MOV R126, R2 ;  /* 0x00000002007e7202 */ /* 0x000fe20000000f00 */
        /* <DEDUP_REMOVED lines=20> */
[----:B----4-:R-:W-:-:S02]  /*4f8b0*/  IMAD.MOV.U32 R126, RZ, RZ, R0 ;  /* 0x000000ffff7e7224 */ /* 0x010fc400078e0000 */
[----:B------:R-:W-:Y:S02]  /*4f8c0*/  IMAD.MOV.U32 R127, RZ, RZ, R3 ;  /* 0x000000ffff7f7224 */ /* 0x000fe400078e0003 */
[----:B------:R-:W4:Y:S01]  /*4f8d0*/  LDL.LU R3, [R1+0xc48] ;  /* 0x000c480001037983 */ /* 0x000f220000300800 */
[----:B------:R-:W-:-:S03]  /*4f8e0*/  IADD3 R2, P3, PT, R2, UR57, RZ ;  /* 0x0000003902027c10 */ /* 0x000fc6000ff7e0ff */
[----:B------:R-:W4:Y:S01]  /*4f8f0*/  LDL.LU R0, [R1+0xc88] ;  /* 0x000c880001007983 */ /* 0x000f220000300800 */
[----:B------:R-:W-:-:S03]  /*4f900*/  IADD3.X R5, PT, PT, R5, UR61, RZ, P3, !PT ;  /* 0x0000003d05057c10 */ /* 0x000fc60009ffe4ff */
[----:B------:R-:W-:Y:S01]  /*4f910*/  STL [R1+0xb48], R2 ;  /* 0x000b480201007387 */ /* 0x000fe20000100800 */
[----:B------:R-:W-:-:S03]  /*4f920*/  IADD3 R248, P4, PT, R248, UR57, RZ ;  /* 0x00000039f8f87c10 */ /* 0x000fc6000ff9e0ff */
[----:B------:R1:W-:Y:S01]  /*4f930*/  LDGSTS.E [R124+0x24d00], desc[UR6][R126.64], P2 ;  /* 0x24d000007e7c7fae */ /* 0x0003e200091a1006 */
[----:B------:R-:W-:-:S03]  /*4f940*/  IADD3.X R249, PT, PT, R249, UR61, RZ, P4, !PT ;  /* 0x0000003df9f97c10 */ /* 0x000fc6000a7fe4ff */
        /* <DEDUP_REMOVED lines=8> */
[----:B-1----:R-:W-:-:S02]  /*4f9d0*/  IMAD.MOV.U32 R126, RZ, RZ, R248 ;  /* 0x000000ffff7e7224 */ /* 0x002fc400078e00f8 */
        /* <DEDUP_REMOVED lines=9> */
[----:B------:R2:W-:Y:S01]  /*4fa70*/  LDGSTS.E [R124+0x25900], desc[UR6][R126.64], P2 ;  /* 0x259000007e7c7fae */ /* 0x0005e200091a1006 */
[----:B----4-:R-:W-:-:S03]  /*4fa80*/  IADD3 R3, P3, PT, R3, UR57, RZ ;  /* 0x0000003903037c10 */ /* 0x010fc6000ff7e0ff */
[----:B------:R-:W-:Y:S01]  /*4fa90*/  STL [R1+0xbc4], R238 ;  /* 0x000bc4ee01007387 */ /* 0x000fe20000100800 */
[----:B------:R-:W-:Y:S01]  /*4faa0*/  IADD3 R0, P4, PT, R0, UR57, RZ ;  /* 0x0000003900007c10 */ /* 0x000fe2000ff9e0ff */
[----:B--2---:R-:W-:Y:S02]  /*4fab0*/  IMAD.MOV.U32 R126, RZ, RZ, R7 ;  /* 0x000000ffff7e7224 */ /* 0x004fe400078e0007 */
[----:B------:R-:W-:Y:S01]  /*4fac0*/  IMAD.MOV.U32 R127, RZ, RZ, R123 ;  /* 0x000000ffff7f7224 */ /* 0x000fe200078e007b */
        /* <DEDUP_REMOVED lines=8> */
[----:B------:R-:W-:Y:S01]  /*4fb50*/  IADD3.X R2, PT, PT, R2, UR61, RZ, P4, !PT ;  /* 0x0000003d02027c10 */ /* 0x000fe2000a7fe4ff */
[----:B-1----:R-:W-:Y:S02]  /*4fb60*/  IMAD.MOV.U32 R126, RZ, RZ, R3 ;  /* 0x000000ffff7e7224 */ /* 0x002fe400078e0003 */
        /* <DEDUP_REMOVED lines=8> */
[----:B-1----:R-:W-:Y:S01]  /*4fbf0*/  IMAD.MOV.U32 R126, RZ, RZ, R0 ;  /* 0x000000ffff7e7224 */ /* 0x002fe200078e0000 */
[----:B------:R-:W-:-:S02]  /*4fc00*/  MOV R127, R2 ;  /* 0x00000002007f7202 */ /* 0x000fc40000000f00 */
[----:B------:R-:W3:Y:S04]  /*4fc10*/  LDL.LU R5, [R1+0xdc4] ;  /* 0x000dc40001057983 */ /* 0x000ee80000300800 */
        /* <DEDUP_REMOVED lines=58> */
[----:B------:R1:W-:Y:S03]  /*4ffc0*/  LDGSTS.E [R124+0x27d00], desc[UR6][R126.64], P2 ;  /* 0x27d000007e7c7fae */ /* 0x0003e600091a1006 */
[----:B------:R-:W-:Y:S02]  /*4ffd0*/  IADD3.X R159, PT, PT, R159, UR61, RZ, P4, !PT ;  /* 0x0000003d9f9f7c10 */ /* 0x000fe4000a7fe4ff */
[----:B------:R-:W-:Y:S01]  /*4ffe0*/  IADD3 R176, P3, PT, R176, UR57, RZ ;  /* 0x00000039b0b07c10 */ /* 0x000fe2000ff7e0ff */
[----:B-1----:R-:W-:Y:S02]  /*4fff0*/  VIADD R124, R0, UR5 ;  /* 0x00000005007c7c36 */ /* 0x002fe40008000000 */
[----:B------:R-:W-:-:S02]  /*50000*/  IMAD.MOV.U32 R126, RZ, RZ, R144 ;  /* 0x000000ffff7e7224 */ /* 0x000fc400078e0090 */
[----:B------:R-:W-:Y:S01]  /*50010*/  IMAD.MOV.U32 R127, RZ, RZ, R143 ;  /* 0x000000ffff7f7224 */ /* 0x000fe200078e008f */
[----:B------:R-:W-:Y:S01]  /*50020*/  IADD3.X R175, PT, PT, R175, UR61, RZ, P3, !PT ;  /* 0x0000003dafaf7c10 */ /* 0x000fe20009ffe4ff */
[----:B------:R-:W2:Y:S04]  /*50030*/  LDL.LU R0, [R1+0xd0] ;  /* 0x0000d00001007983 */ /* 0x000ea80000300800 */
[----:B------:R1:W-:Y:S01]  /*50040*/  LDGSTS.E [R124+0x180], desc[UR6][R126.64], P2 ;  /* 0x001800007e7c7fae */ /* 0x0003e200091a1006 */
[----:B------:R-:W-:Y:S02]  /*50050*/  IADD3 R192, P4, PT, R192, UR57, RZ ;  /* 0x00000039c0c07c10 */ /* 0x000fe4000ff9e0ff */
[----:B------:R-:W-:Y:S01]  /*50060*/  IADD3 R208, P3, PT, R208, UR57, RZ ;  /* 0x00000039d0d07c10 */ /* 0x000fe2000ff7e0ff */
[----:B------:R-:W2:Y:S01]  /*50070*/  LDL.LU R7, [R1+0x110] ;  /* 0x0001100001077983 */ /* 0x000ea20000300800 */
[----:B------:R-:W-:Y:S01]  /*50080*/  IADD3.X R191, PT, PT, R191, UR61, RZ, P4, !PT ;  /* 0x0000003dbfbf7c10 */ /* 0x000fe2000a7fe4ff */
[----:B-1----:R-:W-:-:S02]  /*50090*/  IMAD.MOV.U32 R126, RZ, RZ, R160 ;  /* 0x000000ffff7e7224 */ /* 0x002fc400078e00a0 */
[----:B------:R-:W-:-:S05]  /*500a0*/  IMAD.MOV.U32 R127, RZ, RZ, R159 ;  /* 0x000000ffff7f7224 */ /* 0x000fca00078e009f */
[----:B------:R1:W-:Y:S01]  /*500b0*/  LDGSTS.E [R124+0x580], desc[UR6][R126.64], P2 ;  /* 0x005800007e7c7fae */ /* 0x0003e200091a1006 */
[----:B------:R-:W-:Y:S02]  /*500c0*/  IADD3.X R207, PT, PT, R207, UR61, RZ, P3, !PT ;  /* 0x0000003dcfcf7c10 */ /* 0x000fe40009ffe4ff */
[----:B------:R-:W-:Y:S01]  /*500d0*/  IADD3 R224, P4, PT, R224, UR57, RZ ;  /* 0x00000039e0e07c10 */ /* 0x000fe2000ff9e0ff */
[----:B-1----:R-:W-:Y:S01]  /*500e0*/  IMAD.MOV.U32 R126, RZ, RZ, R176 ;  /* 0x000000ffff7e7224 */ /* 0x002fe200078e00b0 */
[----:B------:R-:W-:-:S05]  /*500f0*/  MOV R127, R175 ;  /* 0x000000af007f7202 */ /* 0x000fca0000000f00 */
        /* <DEDUP_REMOVED lines=56> */
[----:B--2---:R-:W-:-:S02]  /*50480*/  IADD3 R2, P3, PT, R2, UR57, RZ ;  /* 0x0000003902027c10 */ /* 0x004fc4000ff7e0ff */
[----:B------:R-:W-:Y:S01]  /*50490*/  MOV R126, R7 ;  /* 0x00000007007e7202 */ /* 0x000fe20000000f00 */
[----:B------:R-:W-:Y:S01]  /*504a0*/  IMAD.MOV.U32 R127, RZ, RZ, R123 ;  /* 0x000000ffff7f7224 */ /* 0x000fe200078e007b */
[----:B---3--:R-:W2:Y:S04]  /*504b0*/  LDL.LU R7, [R1+0x1cc] ;  /* 0x0001cc0001077983 */ /* 0x008ea80000300800 */
[----:B------:R-:W3:Y:S01]  /*504c0*/  LDL.LU R123, [R1+0x20c] ;  /* 0x00020c00017b7983 */ /* 0x000ee20000300800 */
[----:B------:R-:W-:-:S03]  /*504d0*/  IADD3 R5, P4, PT, R5, UR57, RZ ;  /* 0x0000003905057c10 */ /* 0x000fc6000ff9e0ff */
[----:B------:R1:W-:Y:S01]  /*504e0*/  LDGSTS.E [R124+0x2d80], desc[UR6][R126.64], P2 ;  /* 0x02d800007e7c7fae */ /* 0x0003e200091a1006 */
[----:B----4-:R-:W-:-:S03]  /*504f0*/  IADD3.X R142, PT, PT, R142, UR61, RZ, P3, !PT ;  /* 0x0000003d8e8e7c10 */ /* 0x010fc60009ffe4ff */
[----:B------:R4:W-:Y:S01]  /*50500*/  STL [R1+0x150], R2 ;  /* 0x0001500201007387 */ /* 0x0009e20000100800 */
[----:B------:R-:W-:Y:S01]  /*50510*/  IADD3.X R238, PT, PT, R238, UR61, RZ, P4, !PT ;  /* 0x0000003deeee7c10 */ /* 0x000fe2000a7fe4ff */
[----:B-1----:R-:W-:Y:S02]  /*50520*/  IMAD.MOV.U32 R126, RZ, RZ, R2 ;  /* 0x000000ffff7e7224 */ /* 0x002fe400078e0002 */
[----:B------:R1:W-:Y:S01]  /*50530*/  STL [R1+0x14c], R142 ;  /* 0x00014c8e01007387 */ /* 0x0003e20000100800 */
[----:B------:R-:W-:-:S03]  /*50540*/  IMAD.MOV.U32 R127, RZ, RZ, R142 ;  /* 0x000000ffff7f7224 */ /* 0x000fc600078e008e */
        /* <DEDUP_REMOVED lines=23> */
[----:B----4-:R-:W-:Y:S01]  /*506c0*/  IADD3 R2, P3, PT, R2, UR57, RZ ;  /* 0x0000003902027c10 */ /* 0x010fe2000ff7e0ff */
[----:B--2---:R-:W-:-:S02]  /*506d0*/  IMAD.MOV.U32 R126, RZ, RZ, R3 ;  /* 0x000000ffff7e7224 */ /* 0x004fc400078e0003 */
        /* <DEDUP_REMOVED lines=270> */
[----:B------:R-:W-:-:S03]  /*517c0*/  MOV R126, R5 ;  /* 0x00000005007e7202 */ /* 0x000fc60000000f00 */
        /* <DEDUP_REMOVED lines=71> */
[----:B-1----:R-:W-:Y:S01]  /*51c40*/  IMAD.MOV.U32 R126, RZ, RZ, R248 ;  /* 0x000000ffff7e7224 */ /* 0x002fe200078e00f8 */
[----:B------:R-:W-:-:S05]  /*51c50*/  MOV R127, R249 ;  /* 0x000000f9007f7202 */ /* 0x000fca0000000f00 */
        /* <DEDUP_REMOVED lines=11> */
[----:B--2---:R-:W-:Y:S01]  /*51d10*/  IMAD.MOV.U32 R126, RZ, RZ, R7 ;  /* 0x000000ffff7e7224 */ /* 0x004fe200078e0007 */
[----:B------:R-:W-:Y:S01]  /*51d20*/  IADD3 R0, P4, PT, R0, UR57, RZ ;  /* 0x0000003900007c10 */ /* 0x000fe2000ff9e0ff */
        /* <DEDUP_REMOVED lines=75> */
[----:B------:R-:W-:Y:S02]  /*521e0*/  IADD3 R146, P3, PT, R146, UR57, RZ ;  /* 0x0000003992927c10 */ /* 0x000fe4000ff7e0ff */
[----:B------:R-:W-:-:S02]  /*521f0*/  MOV R126, R0 ;  /* 0x00000000007e7202 */ /* 0x000fc40000000f00 */
[----:B------:R-:W-:Y:S02]  /*52200*/  LOP3.LUT R0, R4, 0x40, RZ, 0x3c, !PT ;  /* 0x0000004004007812 */ /* 0x000fe400078e3cff */
[----:B------:R-:W-:Y:S01]  /*52210*/  IADD3.X R145, PT, PT, R145, UR61, RZ, P3, !PT ;  /* 0x0000003d91917c10 */ /* 0x000fe20009ffe4ff */
[----:B------:R1:W-:Y:S01]  /*52220*/  LDGSTS.E [R124+0x27d80], desc[UR6][R126.64], P2 ;  /* 0x27d800007e7c7fae */ /* 0x0003e200091a1006 */
[----:B------:R-:W-:Y:S02]  /*52230*/  IADD3 R162, P4, PT, R162, UR57, RZ ;  /* 0x00000039a2a27c10 */ /* 0x000fe4000ff9e0ff */
[----:B------:R-:W-:Y:S02]  /*52240*/  IADD3 R178, P3, PT, R178, UR57, RZ ;  /* 0x00000039b2b27c10 */ /* 0x000fe4000ff7e0ff */
[----:B------:R-:W-:Y:S01]  /*52250*/  IADD3.X R161, PT, PT, R161, UR61, RZ, P4, !PT ;  /* 0x0000003da1a17c10 */ /* 0x000fe2000a7fe4ff */
        /* <DEDUP_REMOVED lines=36> */
[----:B-1----:R-:W-:-:S03]  /*524a0*/  MOV R126, R3 ;  /* 0x00000003007e7202 */ /* 0x002fc60000000f00 */
        /* <DEDUP_REMOVED lines=73> */
[----:B--2---:R-:W-:Y:S01]  /*52940*/  IMAD.MOV.U32 R126, RZ, RZ, R3 ;  /* 0x000000ffff7e7224 */ /* 0x004fe200078e0003 */
[----:B------:R-:W-:Y:S01]  /*52950*/  MOV R127, R123 ;  /* 0x0000007b007f7202 */ /* 0x000fe20000000f00 */
        /* <DEDUP_REMOVED lines=231> */
[----:B-1----:R-:W-:-:S03]  /*537d0*/  MOV R126, R142 ;  /* 0x0000008e007e7202 */ /* 0x002fc60000000f00 */
        /* <DEDUP_REMOVED lines=69> */
[----:B-1----:R-:W-:Y:S01]  /*53c30*/  MOV R127, R5 ;  /* 0x00000005007f7202 */ /* 0x002fe20000000f00 */
        /* <DEDUP_REMOVED lines=96> */
[----:B------:R-:W-:Y:S02]  /*54240*/  IADD3 R3, P3, PT, R3, UR57, RZ ;  /* 0x0000003903037c10 */ /* 0x000fe4000ff7e0ff */
[----:B-1----:R-:W-:Y:S01]  /*54250*/  MOV R126, R248 ;  /* 0x000000f8007e7202 */ /* 0x002fe20000000f00 */
        /* <DEDUP_REMOVED lines=58> */
[----:B------:R-:W-:Y:S02]  /*54600*/  IADD3 R245, P3, PT, R245, UR57, RZ ;  /* 0x00000039f5f57c10 */ /* 0x000fe4000ff7e0ff */
[----:B-1----:R-:W-:Y:S01]  /*54610*/  MOV R126, R196 ;  /* 0x000000c4007e7202 */ /* 0x002fe20000000f00 */
        /* <DEDUP_REMOVED lines=53> */
[----:B------:R-:W-:Y:S01]  /*54970*/  IMAD.MOV.U32 R126, RZ, RZ, R7 ;  /* 0x000000ffff7e7224 */ /* 0x000fe200078e0007 */
[----:B------:R-:W-:Y:S01]  /*54980*/  MOV R127, R123 ;  /* 0x0000007b007f7202 */ /* 0x000fe20000000f00 */
        /* <DEDUP_REMOVED lines=380> */
[----:B--2---:R-:W-:-:S04]  /*56150*/  IADD3 R142, P3, PT, R142, UR57, RZ ;  /* 0x000000398e8e7c10 */ /* 0x004fc8000ff7e0ff */
[----:B-1----:R-:W-:Y:S02]  /*56160*/  MOV R126, R142 ;  /* 0x0000008e007e7202 */ /* 0x002fe40000000f00 */
        /* <DEDUP_REMOVED lines=81> */
[----:B-1----:R-:W-:-:S03]  /*56680*/  MOV R127, R2 ;  /* 0x00000002007f7202 */ /* 0x002fc60000000f00 */
        /* <DEDUP_REMOVED lines=47> */
[----:B-1----:R-:W-:Y:S02]  /*56980*/  IMAD.MOV.U32 R126, RZ, RZ, R3 ;  /* 0x000000ffff7e7224 */ /* 0x002fe400078e0003 */
[----:B------:R-:W-:Y:S01]  /*56990*/  MOV R127, R123 ;  /* 0x0000007b007f7202 */ /* 0x000fe20000000f00 */
[----:B------:R1:W-:Y:S04]  /*569a0*/  STL [R1+0x24], R123 ;  /* 0x0000247b01007387 */ /* 0x0003e80000100800 */
[----:B------:R2:W-:Y:S04]  /*569b0*/  LDGSTS.E [R124+0x1f00], desc[UR6][R126.64], P2 ;  /* 0x01f000007e7c7fae */ /* 0x0005e800091a1006 */
[----:B---3--:R-:W3:Y:S04]  /*569c0*/  LDL.LU R3, [R1+0xe4] ;  /* 0x0000e40001037983 */ /* 0x008ee80000300800 */
[----:B-1----:R-:W3:Y:S01]  /*569d0*/  LDL.LU R123, [R1+0x124] ;  /* 0x00012400017b7983 */ /* 0x002ee20000300800 */
[----:B----4-:R-:W-:-:S04]  /*569e0*/  IADD3 R2, P3, PT, R2, UR57, RZ ;  /* 0x0000003902027c10 */ /* 0x010fc8000ff7e0ff */
[----:B--2---:R-:W-:Y:S02]  /*569f0*/  IADD3.X R5, PT, PT, R5, UR61, RZ, P3, !PT ;  /* 0x0000003d05057c10 */ /* 0x004fe40009ffe4ff */
[----:B------:R-:W-:Y:S01]  /*56a00*/  IADD3 R142, P4, PT, R142, UR57, RZ ;  /* 0x000000398e8e7c10 */ /* 0x000fe2000ff9e0ff */
[----:B------:R1:W-:Y:S01]  /*56a10*/  STL [R1+0x68], R2 ;  /* 0x0000680201007387 */ /* 0x0003e20000100800 */
[----:B------:R-:W-:Y:S02]  /*56a20*/  IMAD.MOV.U32 R126, RZ, RZ, R2 ;  /* 0x000000ffff7e7224 */ /* 0x000fe400078e0002 */
[----:B------:R-:W-:Y:S01]  /*56a30*/  IADD3.X R238, PT, PT, R238, UR61, RZ, P4, !PT ;  /* 0x0000003deeee7c10 */ /* 0x000fe2000a7fe4ff */
        /* <DEDUP_REMOVED lines=25> */
[----:B------:R-:W-:Y:S01]  /*56bd0*/  IADD3 R2, P3, PT, R2, UR57, RZ ;  /* 0x0000003902027c10 */ /* 0x000fe2000ff7e0ff */
[----:B---3--:R-:W-:-:S02]  /*56be0*/  IMAD.MOV.U32 R126, RZ, RZ, R7 ;  /* 0x000000ffff7e7224 */ /* 0x008fc400078e0007 */
[----:B------:R-:W-:Y:S01]  /*56bf0*/  IMAD.MOV.U32 R127, RZ, RZ, R123 ;  /* 0x000000ffff7f7224 */ /* 0x000fe200078e007b */
[----:B------:R-:W3:Y:S01]  /*56c00*/  LDL.LU R7, [R1+0x1e4] ;  /* 0x0001e40001077983 */ /* 0x000ee20000300800 */
[----:B--2---:R-:W-:-:S03]  /*56c10*/  IADD3 R5, P4, PT, R5, UR57, RZ ;  /* 0x0000003905057c10 */ /* 0x004fc6000ff9e0ff */
[----:B------:R-:W2:Y:S04]  /*56c20*/  LDL.LU R123, [R1+0x224] ;  /* 0x00022400017b7983 */ /* 0x000ea80000300800 */
        /* <DEDUP_REMOVED lines=21> */
[----:B---3--:R-:W-:Y:S02]  /*56d80*/  IADD3.X R7, PT, PT, R7, UR61, RZ, P3, !PT ;  /* 0x0000003d07077c10 */ /* 0x008fe40009ffe4ff */
[----:B--2---:R-:W-:-:S03]  /*56d90*/  IADD3.X R123, PT, PT, R123, UR61, RZ, P4, !PT ;  /* 0x0000003d7b7b7c10 */ /* 0x004fc6000a7fe4ff */
        /* <DEDUP_REMOVED lines=321> */
[----:B----4-:R-:W-:-:S05]  /*581b0*/  IADD3.X R123, PT, PT, R123, UR61, RZ, P3, !PT ;  /* 0x0000003d7b7b7c10 */ /* 0x010fca0009ffe4ff */
[----:B------:R2:W-:Y:S01]  /*581c0*/  STL [R1+0xae4], R123 ;  /* 0x000ae47b01007387 */ /* 0x0005e20000100800 */
[----:B------:R-:W-:-:S03]  /*581d0*/  IADD3.X R3, PT, PT, R3, UR61, RZ, P4, !PT ;  /* 0x0000003d03037c10 */ /* 0x000fc6000a7fe4ff */
[----:B------:R-:W-:Y:S01]  /*581e0*/  STL [R1+0xb28], R0 ;  /* 0x000b280001007387 */ /* 0x000fe20000100800 */
[----:B-1----:R-:W-:-:S03]  /*581f0*/  MOV R126, R7 ;  /* 0x00000007007e7202 */ /* 0x002fc60000000f00 */
[----:B------:R-:W4:Y:S01]  /*58200*/  LDL.LU R142, [R1+0xbe8] ;  /* 0x000be800018e7983 */ /* 0x000f220000300800 */
[----:B------:R-:W-:-:S03]  /*58210*/  IMAD.MOV.U32 R127, RZ, RZ, R123 ;  /* 0x000000ffff7f7224 */ /* 0x000fc600078e007b */
[----:B------:R1:W-:Y:S04]  /*58220*/  STL [R1+0xb24], R3 ;  /* 0x000b240301007387 */ /* 0x0003e80000100800 */
[----:B---3--:R-:W3:Y:S04]  /*58230*/  LDL.LU R7, [R1+0xc28] ;  /* 0x000c280001077983 */ /* 0x008ee80000300800 */
[----:B------:R-:W3:Y:S04]  /*58240*/  LDL.LU R238, [R1+0xbe4] ;  /* 0x000be40001ee7983 */ /* 0x000ee80000300800 */
[----:B------:R1:W-:Y:S04]  /*58250*/  LDGSTS.E [R124+0x24b00], desc[UR6][R126.64], P2 ;  /* 0x24b000007e7c7fae */ /* 0x0003e800091a1006 */
[----:B--2---:R-:W2:Y:S01]  /*58260*/  LDL.LU R123, [R1+0xc24] ;  /* 0x000c2400017b7983 */ /* 0x004ea20000300800 */
[----:B-1----:R-:W-:-:S02]  /*58270*/  IMAD.MOV.U32 R126, RZ, RZ, R0 ;  /* 0x000000ffff7e7224 */ /* 0x002fc400078e0000 */
[----:B------:R-:W-:Y:S02]  /*58280*/  IMAD.MOV.U32 R127, RZ, RZ, R3 ;  /* 0x000000ffff7f7224 */ /* 0x000fe400078e0003 */
[----:B------:R-:W2:Y:S01]  /*58290*/  LDL.LU R3, [R1+0xc68] ;  /* 0x000c680001037983 */ /* 0x000ea20000300800 */
[----:B------:R-:W-:-:S03]  /*582a0*/  IADD3 R2, P3, PT, R2, UR57, RZ ;  /* 0x0000003902027c10 */ /* 0x000fc6000ff7e0ff */
[----:B------:R-:W2:Y:S01]  /*582b0*/  LDL.LU R0, [R1+0xca8] ;  /* 0x000ca80001007983 */ /* 0x000ea20000300800 */
        /* <DEDUP_REMOVED lines=8> */
[----:B------:R-:W2:Y:S01]  /*58340*/  LDL.LU R5, [R1+0xc64] ;  /* 0x000c640001057983 */ /* 0x000ea20000300800 */
[----:B------:R-:W-:-:S03]  /*58350*/  IMAD.MOV.U32 R126, RZ, RZ, R2 ;  /* 0x000000ffff7e7224 */ /* 0x000fc600078e0002 */
[----:B------:R1:W-:Y:S04]  /*58360*/  STL [R1+0xba4], R249 ;  /* 0x000ba4f901007387 */ /* 0x0003e80000100800 */
[----:B------:R-:W2:Y:S04]  /*58370*/  LDL.LU R2, [R1+0xca4] ;  /* 0x000ca40001027983 */ /* 0x000ea80000300800 */
[----:B------:R1:W-:Y:S02]  /*58380*/  LDGSTS.E [R124+0x25300], desc[UR6][R126.64], P2 ;  /* 0x253000007e7c7fae */ /* 0x0003e400091a1006 */
[----:B-1----:R-:W-:-:S02]  /*58390*/  IMAD.MOV.U32 R126, RZ, RZ, R248 ;  /* 0x000000ffff7e7224 */ /* 0x002fc400078e00f8 */
[----:B------:R-:W-:-:S05]  /*583a0*/  IMAD.MOV.U32 R127, RZ, RZ, R249 ;  /* 0x000000ffff7f7224 */ /* 0x000fca00078e00f9 */
[----:B------:R1:W-:Y:S01]  /*583b0*/  LDGSTS.E [R124+0x25700], desc[UR6][R126.64], P2 ;  /* 0x257000007e7c7fae */ /* 0x0003e200091a1006 */
[----:B----4-:R-:W-:-:S05]  /*583c0*/  IADD3 R142, P3, PT, R142, UR57, RZ ;  /* 0x000000398e8e7c10 */ /* 0x010fca000ff7e0ff */
[----:B-1----:R-:W-:Y:S01]  /*583d0*/  IMAD.MOV.U32 R126, RZ, RZ, R142 ;  /* 0x000000ffff7e7224 */ /* 0x002fe200078e008e */
[----:B---3--:R-:W-:Y:S02]  /*583e0*/  IADD3 R7, P4, PT, R7, UR57, RZ ;  /* 0x0000003907077c10 */ /* 0x008fe4000ff9e0ff */
[----:B------:R-:W-:-:S05]  /*583f0*/  IADD3.X R238, PT, PT, R238, UR61, RZ, P3, !PT ;  /* 0x0000003deeee7c10 */ /* 0x000fca0009ffe4ff */
[----:B------:R-:W-:Y:S01]  /*58400*/  IMAD.MOV.U32 R127, RZ, RZ, R238 ;  /* 0x000000ffff7f7224 */ /* 0x000fe200078e00ee */
[----:B--2---:R-:W-:Y:S01]  /*58410*/  IADD3.X R123, PT, PT, R123, UR61, RZ, P4, !PT ;  /* 0x0000003d7b7b7c10 */ /* 0x004fe2000a7fe4ff */
[----:B------:R1:W-:Y:S04]  /*58420*/  STL [R1+0xbe8], R142 ;  /* 0x000be88e01007387 */ /* 0x0003e80000100800 */
[----:B------:R2:W-:Y:S01]  /*58430*/  LDGSTS.E [R124+0x25b00], desc[UR6][R126.64], P2 ;  /* 0x25b000007e7c7fae */ /* 0x0005e200091a1006 */
[----:B------:R-:W-:-:S03]  /*58440*/  IADD3 R3, P3, PT, R3, UR57, RZ ;  /* 0x0000003903037c10 */ /* 0x000fc6000ff7e0ff */
        /* <DEDUP_REMOVED lines=46> */
[----:B------:R-:W-:Y:S01]  /*58730*/  STL [R1+0xd28], R248 ;  /* 0x000d28f801007387 */ /* 0x000fe20000100800 */
[----:B-1----:R-:W-:Y:S01]  /*58740*/  IMAD.MOV.U32 R126, RZ, RZ, R248 ;  /* 0x000000ffff7e7224 */ /* 0x002fe200078e00f8 */
[----:B------:R-:W-:Y:S02]  /*58750*/  MOV R127, R249 ;  /* 0x000000f9007f7202 */ /* 0x000fe40000000f00 */
[----:B------:R1:W-:Y:S01]  /*58760*/  STL [R1+0xd24], R249 ;  /* 0x000d24f901007387 */ /* 0x0003e20000100800 */
[----:B------:R-:W-:-:S03]  /*58770*/  IADD3 R0, P4, PT, R0, UR57, RZ ;  /* 0x0000003900007c10 */ /* 0x000fc6000ff9e0ff */
[----:B------:R2:W-:Y:S01]  /*58780*/  LDGSTS.E [R124+0x26f00], desc[UR6][R126.64], P2 ;  /* 0x26f000007e7c7fae */ /* 0x0005e200091a1006 */
[----:B------:R-:W-:-:S03]  /*58790*/  IADD3.X R5, PT, PT, R5, UR61, RZ, P3, !PT ;  /* 0x0000003d05057c10 */ /* 0x000fc60009ffe4ff */
[----:B-1----:R-:W3:Y:S01]  /*587a0*/  LDL.LU R249, [R1+0x177c] ;  /* 0x00177c0001f97983 */ /* 0x002ee20000300800 */
[----:B------:R-:W-:-:S03]  /*587b0*/  IADD3.X R2, PT, PT, R2, UR61, RZ, P4, !PT ;  /* 0x0000003d02027c10 */ /* 0x000fc6000a7fe4ff */
[----:B------:R-:W4:Y:S01]  /*587c0*/  LDL.LU R248, [R1+0x1778] ;  /* 0x0017780001f87983 */ /* 0x000f220000300800 */
[----:B--2---:R-:W-:Y:S02]  /*587d0*/  IMAD.MOV.U32 R126, RZ, RZ, R142 ;  /* 0x000000ffff7e7224 */ /* 0x004fe400078e008e */
[----:B------:R-:W-:Y:S01]  /*587e0*/  IMAD.MOV.U32 R127, RZ, RZ, R238 ;  /* 0x000000ffff7f7224 */ /* 0x000fe200078e00ee */
[----:B------:R1:W-:Y:S04]  /*587f0*/  STL [R1+0xd68], R142 ;  /* 0x000d688e01007387 */ /* 0x0003e80000100800 */
[----:B------:R-:W-:Y:S04]  /*58800*/  STL [R1+0xd64], R238 ;  /* 0x000d64ee01007387 */ /* 0x000fe80000100800 */
[----:B------:R2:W-:Y:S04]  /*58810*/  LDGSTS.E [R124+0x27300], desc[UR6][R126.64], P2 ;  /* 0x273000007e7c7fae */ /* 0x0005e800091a1006 */
[----:B------:R-:W-:Y:S04]  /*58820*/  STL [R1+0xda8], R7 ;  /* 0x000da80701007387 */ /* 0x000fe80000100800 */
[----:B------:R-:W-:Y:S01]  /*58830*/  STL [R1+0xda4], R123 ;  /* 0x000da47b01007387 */ /* 0x000fe20000100800 */
[----:B--2---:R-:W-:-:S02]  /*58840*/  IMAD.MOV.U32 R126, RZ, RZ, R7 ;  /* 0x000000ffff7e7224 */ /* 0x004fc400078e0007 */
[----:B------:R-:W-:Y:S01]  /*58850*/  IMAD.MOV.U32 R127, RZ, RZ, R123 ;  /* 0x000000ffff7f7224 */ /* 0x000fe200078e007b */
[----:B------:R2:W-:Y:S04]  /*58860*/  STL [R1+0xde8], R3 ;  /* 0x000de80301007387 */ /* 0x0005e80000100800 */
[----:B------:R-:W-:Y:S04]  /*58870*/  STL [R1+0xde4], R5 ;  /* 0x000de40501007387 */ /* 0x000fe80000100800 */
[----:B------:R1:W-:Y:S04]  /*58880*/  STL [R1+0xe28], R0 ;  /* 0x000e280001007387 */ /* 0x0003e80000100800 */
[----:B------:R2:W-:Y:S04]  /*58890*/  LDGSTS.E [R124+0x27700], desc[UR6][R126.64], P2 ;  /* 0x277000007e7c7fae */ /* 0x0005e800091a1006 */
[----:B------:R2:W-:Y:S04]  /*588a0*/  STL [R1+0xe24], R2 ;  /* 0x000e240201007387 */ /* 0x0005e80000100800 */
[----:B-1----:R-:W4:Y:S01]  /*588b0*/  LDL.LU R142, [R1+0x2c] ;  /* 0x00002c00018e7983 */ /* 0x002f220000300800 */
[----:B--2---:R-:W-:-:S03]  /*588c0*/  IMAD.MOV.U32 R126, RZ, RZ, R3 ;  /* 0x000000ffff7e7224 */ /* 0x004fc600078e0003 */
[----:B------:R-:W2:Y:S01]  /*588d0*/  LDL.LU R3, [R1+0x30] ;  /* 0x0000300001037983 */ /* 0x000ea20000300800 */
[----:B------:R-:W-:Y:S01]  /*588e0*/  IMAD.MOV.U32 R127, RZ, RZ, R5 ;  /* 0x000000ffff7f7224 */ /* 0x000fe200078e0005 */
[----:B------:R-:W-:Y:S02]  /*588f0*/  IADD3 R152, P3, PT, R152, UR57, RZ ;  /* 0x0000003998987c10 */ /* 0x000fe4000ff7e0ff */
[----:B------:R-:W-:Y:S01]  /*58900*/  IADD3 R168, P4, PT, R168, UR57, RZ ;  /* 0x00000039a8a87c10 */ /* 0x000fe2000ff9e0ff */
[----:B------:R-:W2:Y:S01]  /*58910*/  LDL.LU R123, [R1+0x6c] ;  /* 0x00006c00017b7983 */ /* 0x000ea20000300800 */
[----:B------:R-:W-:-:S03]  /*58920*/  IADD3.X R151, PT, PT, R151, UR61, RZ, P3, !PT ;  /* 0x0000003d97977c10 */ /* 0x000fc60009ffe4ff */
[----:B------:R1:W-:Y:S01]  /*58930*/  LDGSTS.E [R124+0x27b00], desc[UR6][R126.64], P2 ;  /* 0x27b000007e7c7fae */ /* 0x0003e200091a1006 */
[----:B------:R-:W-:Y:S02]  /*58940*/  IADD3.X R167, PT, PT, R167, UR61, RZ, P4, !PT ;  /* 0x0000003da7a77c10 */ /* 0x000fe4000a7fe4ff */
[----:B------:R-:W-:Y:S01]  /*58950*/  IADD3 R184, P3, PT, R184, UR57, RZ ;  /* 0x00000039b8b87c10 */ /* 0x000fe2000ff7e0ff */
[----:B-1----:R-:W-:Y:S01]  /*58960*/  IMAD.MOV.U32 R126, RZ, RZ, R0 ;  /* 0x000000ffff7e7224 */ /* 0x002fe200078e0000 */
[----:B------:R-:W-:Y:S01]  /*58970*/  LOP3.LUT R0, R4, 0x70, RZ, 0x3c, !PT ;  /* 0x0000007004007812 */ /* 0x000fe200078e3cff */
[----:B------:R-:W-:-:S05]  /*58980*/  IMAD.MOV.U32 R127, RZ, RZ, R2 ;  /* 0x000000ffff7f7224 */ /* 0x000fca00078e0002 */
[----:B------:R1:W-:Y:S01]  /*58990*/  LDGSTS.E [R124+0x27f00], desc[UR6][R126.64], P2 ;  /* 0x27f000007e7c7fae */ /* 0x0003e200091a1006 */
[----:B------:R-:W-:Y:S01]  /*589a0*/  IADD3.X R183, PT, PT, R183, UR61, RZ, P3, !PT ;  /* 0x0000003db7b77c10 */ /* 0x000fe20009ffe4ff */
[----:B-1----:R-:W-:Y:S02]  /*589b0*/  VIADD R124, R0, UR5 ;  /* 0x00000005007c7c36 */ /* 0x002fe40008000000 */
[----:B------:R-:W-:Y:S02]  /*589c0*/  IMAD.MOV.U32 R126, RZ, RZ, R152 ;  /* 0x000000ffff7e7224 */ /* 0x000fe400078e0098 */
[----:B------:R-:W-:Y:S01]  /*589d0*/  IMAD.MOV.U32 R127, RZ, RZ, R151 ;  /* 0x000000ffff7f7224 */ /* 0x000fe200078e0097 */
[----:B------:R-:W-:Y:S01]  /*589e0*/  IADD3 R200, P4, PT, R200, UR57, RZ ;  /* 0x00000039c8c87c10 */ /* 0x000fe2000ff9e0ff */
[----:B------:R-:W2:Y:S04]  /*589f0*/  LDL.LU R0, [R1+0x70] ;  /* 0x0000700001007983 */ /* 0x000ea80000300800 */
[----:B------:R1:W-:Y:S01]  /*58a00*/  LDGSTS.E [R124+0x380], desc[UR6][R126.64], P2 ;  /* 0x003800007e7c7fae */ /* 0x0003e200091a1006 */
[----:B------:R-:W-:-:S02]  /*58a10*/  IADD3.X R199, PT, PT, R199, UR61, RZ, P4, !PT ;  /* 0x0000003dc7c77c10 */ /* 0x000fc4000a7fe4ff */
[----:B------:R-:W-:Y:S01]  /*58a20*/  IADD3 R216, P3, PT, R216, UR57, RZ ;  /* 0x00000039d8d87c10 */ /* 0x000fe2000ff7e0ff */
[----:B------:R-:W2:Y:S01]  /*58a30*/  LDL.LU R238, [R1+0xac] ;  /* 0x0000ac0001ee7983 */ /* 0x000ea20000300800 */
[----:B-1----:R-:W-:Y:S02]  /*58a40*/  IMAD.MOV.U32 R126, RZ, RZ, R168 ;  /* 0x000000ffff7e7224 */ /* 0x002fe400078e00a8 */
[----:B------:R-:W-:Y:S01]  /*58a50*/  IMAD.MOV.U32 R127, RZ, RZ, R167 ;  /* 0x000000ffff7f7224 */ /* 0x000fe200078e00a7 */
[----:B------:R-:W-:Y:S01]  /*58a60*/  IADD3.X R215, PT, PT, R215, UR61, RZ, P3, !PT ;  /* 0x0000003dd7d77c10 */ /* 0x000fe20009ffe4ff */
[----:B------:R-:W2:Y:S04]  /*58a70*/  LDL.LU R7, [R1+0xb0] ;  /* 0x0000b00001077983 */ /* 0x000ea80000300800 */
[----:B------:R1:W-:Y:S01]  /*58a80*/  LDGSTS.E [R124+0x780], desc[UR6][R126.64], P2 ;  /* 0x007800007e7c7fae */ /* 0x0003e200091a1006 */
[----:B------:R-:W-:-:S03]  /*58a90*/  IADD3 R232, P4, PT, R232, UR57, RZ ;  /* 0x00000039e8e87c10 */ /* 0x000fc6000ff9e0ff */
[----:B------:R-:W2:Y:S01]  /*58aa0*/  LDL.LU R2, [R1+0xf0] ;  /* 0x0000f00001027983 */ /* 0x000ea20000300800 */
[----:B-1----:R-:W-:Y:S02]  /*58ab0*/  IMAD.MOV.U32 R126, RZ, RZ, R184 ;  /* 0x000000ffff7e7224 */ /* 0x002fe400078e00b8 */
[----:B------:R-:W-:Y:S01]  /*58ac0*/  IMAD.MOV.U32 R127, RZ, RZ, R183 ;  /* 0x000000ffff7f7224 */ /* 0x000fe200078e00b7 */
[----:B------:R-:W-:Y:S01]  /*58ad0*/  IADD3.X R231, PT, PT, R231, UR61, RZ, P4, !PT ;  /* 0x0000003de7e77c10 */ /* 0x000fe2000a7fe4ff */
[----:B------:R-:W2:Y:S04]  /*58ae0*/  LDL.LU R5, [R1+0x130] ;  /* 0x0001300001057983 */ /* 0x000ea80000300800 */
[----:B------:R1:W-:Y:S02]  /*58af0*/  LDGSTS.E [R124+0xb80], desc[UR6][R126.64], P2 ;  /* 0x00b800007e7c7fae */ /* 0x0003e400091a1006 */
[----:B-1----:R-:W-:Y:S01]  /*58b00*/  IMAD.MOV.U32 R126, RZ, RZ, R200 ;  /* 0x000000ffff7e7224 */ /* 0x002fe200078e00c8 */
[----:B------:R-:W-:-:S05]  /*58b10*/  MOV R127, R199 ;  /* 0x000000c7007f7202 */ /* 0x000fca0000000f00 */
        /* <DEDUP_REMOVED lines=8> */
[----:B----4-:R-:W-:Y:S01]  /*58ba0*/  IADD3.X R248, PT, PT, R248, UR61, RZ, P3, !PT ;  /* 0x0000003df8f87c10 */ /* 0x010fe20009ffe4ff */
[----:B-1----:R-:W-:-:S04]  /*58bb0*/  IMAD.MOV.U32 R126, RZ, RZ, R249 ;  /* 0x000000ffff7e7224 */ /* 0x002fc800078e00f9 */
[----:B------:R-:W-:-:S05]  /*58bc0*/  IMAD.MOV.U32 R127, RZ, RZ, R248 ;  /* 0x000000ffff7f7224 */ /* 0x000fca00078e00f8 */
[----:B------:R1:W-:Y:S01]  /*58bd0*/  LDGSTS.E [R124+0x1b80], desc[UR6][R126.64], P2 ;  /* 0x01b800007e7c7fae */ /* 0x0003e200091a1006 */
[----:B--2---:R-:W-:-:S04]  /*58be0*/  IADD3 R3, P4, PT, R3, UR57, RZ ;  /* 0x0000003903037c10 */ /* 0x004fc8000ff9e0ff */
[----:B------:R-:W-:Y:S01]  /*58bf0*/  IADD3.X R142, PT, PT, R142, UR61, RZ, P4, !PT ;  /* 0x0000003d8e8e7c10 */ /* 0x000fe2000a7fe4ff */
[----:B------:R2:W-:Y:S01]  /*58c00*/  STL [R1+0x30], R3 ;  /* 0x0000300301007387 */ /* 0x0005e20000100800 */
[----:B-1----:R-:W-:-:S03]  /*58c10*/  IMAD.MOV.U32 R126, RZ, RZ, R3 ;  /* 0x000000ffff7e7224 */ /* 0x002fc600078e0003 */
[----:B------:R1:W-:Y:S01]  /*58c20*/  STL [R1+0x2c], R142 ;  /* 0x00002c8e01007387 */ /* 0x0003e20000100800 */
[----:B------:R-:W-:-:S03]  /*58c30*/  IMAD.MOV.U32 R127, RZ, RZ, R142 ;  /* 0x000000ffff7f7224 */ /* 0x000fc600078e008e */
[----:B--2---:R-:W2:Y:S04]  /*58c40*/  LDL.LU R3, [R1+0xec] ;  /* 0x0000ec0001037983 */ /* 0x004ea80000300800 */
[----:B-1----:R-:W3:Y:S04]  /*58c50*/  LDL.LU R142, [R1+0x12c] ;  /* 0x00012c00018e7983 */ /* 0x002ee80000300800 */
[----:B------:R1:W-:Y:S01]  /*58c60*/  LDGSTS.E [R124+0x1f80], desc[UR6][R126.64], P2 ;  /* 0x01f800007e7c7fae */ /* 0x0003e200091a1006 */
[----:B------:R-:W-:-:S04]  /*58c70*/  IADD3 R0, P3, PT, R0, UR57, RZ ;  /* 0x0000003900007c10 */ /* 0x000fc8000ff7e0ff */
[----:B------:R-:W-:Y:S01]  /*58c80*/  IADD3.X R123, PT, PT, R123, UR61, RZ, P3, !PT ;  /* 0x0000003d7b7b7c10 */ /* 0x000fe20009ffe4ff */
        /* <DEDUP_REMOVED lines=8> */
[----:B------:R-:W-:-:S03]  /*58d10*/  IADD3 R2, P3, PT, R2, UR57, RZ ;  /* 0x0000003902027c10 */ /* 0x000fc6000ff7e0ff */
[----:B----4-:R-:W4:Y:S01]  /*58d20*/  LDL.LU R0, [R1+0x170] ;  /* 0x0001700001007983 */ /* 0x010f220000300800 */
[----:B-1----:R-:W-:Y:S02]  /*58d30*/  IMAD.MOV.U32 R126, RZ, RZ, R7 ;  /* 0x000000ffff7e7224 */ /* 0x002fe400078e0007 */
[----:B------:R-:W-:Y:S01]  /*58d40*/  IMAD.MOV.U32 R127, RZ, RZ, R238 ;  /* 0x000000ffff7f7224 */ /* 0x000fe200078e00ee */
[----:B------:R1:W-:Y:S04]  /*58d50*/  STL [R1+0xac], R238 ;  /* 0x0000acee01007387 */ /* 0x0003e80000100800 */
[----:B------:R-:W4:Y:S01]  /*58d60*/  LDL.LU R123, [R1+0x1b0] ;  /* 0x0001b000017b7983 */ /* 0x000f220000300800 */
[----:B------:R-:W-:-:S03]  /*58d70*/  IADD3 R5, P4, PT, R5, UR57, RZ ;  /* 0x0000003905057c10 */ /* 0x000fc6000ff9e0ff */
[----:B------:R-:W4:Y:S04]  /*58d80*/  LDL.LU R7, [R1+0x16c] ;  /* 0x00016c0001077983 */ /* 0x000f280000300800 */
[----:B-1----:R-:W4:Y:S04]  /*58d90*/  LDL.LU R238, [R1+0x1ac] ;  /* 0x0001ac0001ee7983 */ /* 0x002f280000300800 */
[----:B------:R1:W-:Y:S04]  /*58da0*/  LDGSTS.E [R124+0x2780], desc[UR6][R126.64], P2 ;  /* 0x027800007e7c7fae */ /* 0x0003e800091a1006 */
[----:B------:R2:W-:Y:S01]  /*58db0*/  STL [R1+0xf0], R2 ;  /* 0x0000f00201007387 */ /* 0x0005e20000100800 */
[----:B-1----:R-:W-:Y:S01]  /*58dc0*/  IMAD.MOV.U32 R126, RZ, RZ, R2 ;  /* 0x000000ffff7e7224 */ /* 0x002fe200078e0002 */
[----:B--2---:R-:W-:-:S02]  /*58dd0*/  IADD3.X R3, PT, PT, R3, UR61, RZ, P3, !PT ;  /* 0x0000003d03037c10 */ /* 0x004fc40009ffe4ff */
        /* <DEDUP_REMOVED lines=8> */
[----:B--2---:R-:W-:-:S03]  /*58e60*/  IMAD.MOV.U32 R126, RZ, RZ, R5 ;  /* 0x000000ffff7e7224 */ /* 0x004fc600078e0005 */
[----:B------:R-:W2:Y:S01]  /*58e70*/  LDL.LU R5, [R1+0x1ec] ;  /* 0x0001ec0001057983 */ /* 0x000ea20000300800 */
[----:B------:R-:W-:-:S03]  /*58e80*/  IMAD.MOV.U32 R127, RZ, RZ, R142 ;  /* 0x000000ffff7f7224 */ /* 0x000fc600078e008e */
[----:B------:R-:W2:Y:S04]  /*58e90*/  LDL.LU R142, [R1+0x22c] ;  /* 0x00022c00018e7983 */ /* 0x000ea80000300800 */
[----:B------:R1:W-:Y:S01]  /*58ea0*/  LDGSTS.E [R124+0x2f80], desc[UR6][R126.64], P2 ;  /* 0x02f800007e7c7fae */ /* 0x0003e200091a1006 */
[----:B----4-:R-:W-:-:S04]  /*58eb0*/  IADD3 R0, P3, PT, R0, UR57, RZ ;  /* 0x0000003900007c10 */ /* 0x010fc8000ff7e0ff */
[----:B-1----:R-:W-:Y:S02]  /*58ec0*/  MOV R126, R0 ;  /* 0x00000000007e7202 */ /* 0x002fe40000000f00 */
[----:B------:R-:W-:Y:S02]  /*58ed0*/  IADD3 R123, P4, PT, R123, UR57, RZ ;  /* 0x000000397b7b7c10 */ /* 0x000fe4000ff9e0ff */
[----:B------:R-:W-:Y:S01]  /*58ee0*/  IADD3.X R7, PT, PT, R7, UR61, RZ, P3, !PT ;  /* 0x0000003d07077c10 */ /* 0x000fe20009ffe4ff */
[----:B------:R1:W-:Y:S01]  /*58ef0*/  STL [R1+0x170], R0 ;  /* 0x0001700001007387 */ /* 0x0003e20000100800 */
[----:B------:R-:W-:-:S03]  /*58f00*/  IADD3.X R238, PT, PT, R238, UR61, RZ, P4, !PT ;  /* 0x0000003deeee7c10 */ /* 0x000fc6000a7fe4ff */
[----:B------:R-:W-:Y:S01]  /*58f10*/  IMAD.MOV.U32 R127, RZ, RZ, R7 ;  /* 0x000000ffff7f7224 */ /* 0x000fe200078e0007 */
[----:B------:R4:W-:Y:S04]  /*58f20*/  STL [R1+0x16c], R7 ;  /* 0x00016c0701007387 */ /* 0x0009e80000100800 */
[----:B------:R4:W-:Y:S04]  /*58f30*/  STL [R1+0x1b0], R123 ;  /* 0x0001b07b01007387 */ /* 0x0009e80000100800 */
[----:B-1----:R-:W2:Y:S04]  /*58f40*/  LDL.LU R0, [R1+0x270] ;  /* 0x0002700001007983 */ /* 0x002ea80000300800 */
[----:B------:R1:W-:Y:S04]  /*58f50*/  STL [R1+0x1ac], R238 ;  /* 0x0001acee01007387 */ /* 0x0003e80000100800 */
[----:B------:R1:W-:Y:S04]  /*58f60*/  LDGSTS.E [R124+0x3380], desc[UR6][R126.64], P2 ;  /* 0x033800007e7c7fae */ /* 0x0003e800091a1006 */
[----:B----4-:R-:W4:Y:S01]  /*58f70*/  LDL.LU R7, [R1+0x2b0] ;  /* 0x0002b00001077983 */ /* 0x010f220000300800 */
[----:B-1----:R-:W-:-:S02]  /*58f80*/  IMAD.MOV.U32 R126, RZ, RZ, R123 ;  /* 0x000000ffff7e7224 */ /* 0x002fc400078e007b */
[----:B------:R-:W-:Y:S01]  /*58f90*/  IMAD.MOV.U32 R127, RZ, RZ, R238 ;  /* 0x000000ffff7f7224 */ /* 0x000fe200078e00ee */
[----:B------:R-:W4:Y:S04]  /*58fa0*/  LDL.LU R123, [R1+0x26c] ;  /* 0x00026c00017b7983 */ /* 0x000f280000300800 */
[----:B------:R-:W4:Y:S04]  /*58fb0*/  LDL.LU R238, [R1+0x2ac] ;  /* 0x0002ac0001ee7983 */ /* 0x000f280000300800 */
[----:B------:R1:W-:Y:S01]  /*58fc0*/  LDGSTS.E [R124+0x3780], desc[UR6][R126.64], P2 ;  /* 0x037800007e7c7fae */ /* 0x0003e200091a1006 */
[----:B---3--:R-:W-:-:S05]  /*58fd0*/  IADD3 R2, P3, PT, R2, UR57, RZ ;  /* 0x0000003902027c10 */ /* 0x008fca000ff7e0ff */
[----:B------:R3:W-:Y:S01]  /*58fe0*/  STL [R1+0x1f0], R2 ;  /* 0x0001f00201007387 */ /* 0x0007e20000100800 */
[----:B-1----:R-:W-:Y:S01]  /*58ff0*/  IMAD.MOV.U32 R126, RZ, RZ, R2 ;  /* 0x000000ffff7e7224 */ /* 0x002fe200078e0002 */
[----:B------:R-:W-:Y:S02]  /*59000*/  IADD3 R3, P4, PT, R3, UR57, RZ ;  /* 0x0000003903037c10 */ /* 0x000fe4000ff9e0ff */
[----:B--2---:R-:W-:Y:S02]  /*59010*/  IADD3.X R5, PT, PT, R5, UR61, RZ, P3, !PT ;  /* 0x0000003d05057c10 */ /* 0x004fe40009ffe4ff */
[----:B------:R-:W-:-:S03]  /*59020*/  IADD3.X R142, PT, PT, R142, UR61, RZ, P4, !PT ;  /* 0x0000003d8e8e7c10 */ /* 0x000fc6000a7fe4ff */
[----:B------:R-:W-:Y:S01]  /*59030*/  IMAD.MOV.U32 R127, RZ, RZ, R5 ;  /* 0x000000ffff7f7224 */ /* 0x000fe200078e0005 */
[----:B------:R1:W-:Y:S04]  /*59040*/  STL [R1+0x1ec], R5 ;  /* 0x0001ec0501007387 */ /* 0x0003e80000100800 */
[----:B------:R2:W-:Y:S04]  /*59050*/  STL [R1+0x230], R3 ;  /* 0x0002300301007387 */ /* 0x0005e80000100800 */
[----:B---3--:R-:W3:Y:S04]  /*59060*/  LDL.LU R2, [R1+0x2f0] ;  /* 0x0002f00001027983 */ /* 0x008ee80000300800 */
        /* <DEDUP_REMOVED lines=8> */
[----:B------:R-:W-:-:S05]  /*590f0*/  IADD3 R0, P3, PT, R0, UR57, RZ ;  /* 0x0000003900007c10 */ /* 0x000fca000ff7e0ff */
[----:B------:R4:W-:Y:S01]  /*59100*/  STL [R1+0x270], R0 ;  /* 0x0002700001007387 */ /* 0x0009e20000100800 */
[----:B-1----:R-:W-:Y:S01]  /*59110*/  IMAD.MOV.U32 R126, RZ, RZ, R0 ;  /* 0x000000ffff7e7224 */ /* 0x002fe200078e0000 */
[----:B----4-:R-:W-:Y:S02]  /*59120*/  IADD3 R7, P4, PT, R7, UR57, RZ ;  /* 0x0000003907077c10 */ /* 0x010fe4000ff9e0ff */
[----:B------:R-:W-:Y:S02]  /*59130*/  IADD3.X R123, PT, PT, R123, UR61, RZ, P3, !PT ;  /* 0x0000003d7b7b7c10 */ /* 0x000fe40009ffe4ff */
[----:B------:R-:W-:-:S03]  /*59140*/  IADD3.X R238, PT, PT, R238, UR61, RZ, P4, !PT ;  /* 0x0000003deeee7c10 */ /* 0x000fc6000a7fe4ff */
[----:B------:R-:W-:Y:S01]  /*59150*/  IMAD.MOV.U32 R127, RZ, RZ, R123 ;  /* 0x000000ffff7f7224 */ /* 0x000fe200078e007b */
[----:B------:R1:W-:Y:S04]  /*59160*/  STL [R1+0x26c], R123 ;  /* 0x00026c7b01007387 */ /* 0x0003e80000100800 */
[----:B------:R4:W-:Y:S04]  /*59170*/  STL [R1+0x2b0], R7 ;  /* 0x0002b00701007387 */ /* 0x0009e80000100800 */
[----:B------:R-:W2:Y:S04]  /*59180*/  LDL.LU R0, [R1+0x370] ;  /* 0x0003700001007983 */ /* 0x000ea80000300800 */
[----:B------:R4:W-:Y:S04]  /*59190*/  STL [R1+0x2ac], R238 ;  /* 0x0002acee01007387 */ /* 0x0009e80000100800 */
[----:B------:R4:W-:Y:S04]  /*591a0*/  LDGSTS.E [R124+0x4380], desc[UR6][R126.64], P2 ;  /* 0x043800007e7c7fae */ /* 0x0009e800091a1006 */
[----:B-1----:R-:W2:Y:S01]  /*591b0*/  LDL.LU R123, [R1+0x3b0] ;  /* 0x0003b000017b7983 */ /* 0x002ea20000300800 */
[----:B----4-:R-:W-:-:S02]  /*591c0*/  IMAD.MOV.U32 R126, RZ, RZ, R7 ;  /* 0x000000ffff7e7224 */ /* 0x010fc400078e0007 */
        /* <DEDUP_REMOVED lines=25> */
[----:B------:R-:W-:Y:S02]  /*59360*/  IADD3 R123, P4, PT, R123, UR57, RZ ;  /* 0x000000397b7b7c10 */ /* 0x000fe4000ff9e0ff */
[----:B----4-:R-:W-:Y:S02]  /*59370*/  IADD3.X R7, PT, PT, R7, UR61, RZ, P3, !PT ;  /* 0x0000003d07077c10 */ /* 0x010fe40009ffe4ff */
[----:B------:R-:W-:-:S03]  /*59380*/  IADD3.X R238, PT, PT, R238, UR61, RZ, P4, !PT ;  /* 0x0000003deeee7c10 */ /* 0x000fc6000a7fe4ff */
[----:B------:R1:W-:Y:S01]  /*59390*/  STL [R1+0x36c], R7 ;  /* 0x00036c0701007387 */ /* 0x0003e20000100800 */
[----:B------:R-:W-:-:S03]  /*593a0*/  MOV R127, R7 ;  /* 0x00000007007f7202 */ /* 0x000fc60000000f00 */
        /* <DEDUP_REMOVED lines=77> */
[----:B----4-:R-:W-:Y:S01]  /*59880*/  MOV R126, R123 ;  /* 0x0000007b007e7202 */ /* 0x010fe20000000f00 */
[----:B------:R-:W-:-:S02]  /*59890*/  IMAD.MOV.U32 R127, RZ, RZ, R238 ;  /* 0x000000ffff7f7224 */ /* 0x000fc400078e00ee */
        /* <DEDUP_REMOVED lines=70> */
[----:B----4-:R-:W-:Y:S01]  /*59d00*/  IMAD.MOV.U32 R126, RZ, RZ, R123 ;  /* 0x000000ffff7e7224 */ /* 0x010fe200078e007b */
[----:B------:R-:W-:-:S02]  /*59d10*/  MOV R127, R238 ;  /* 0x000000ee007f7202 */ /* 0x000fc40000000f00 */
        /* <DEDUP_REMOVED lines=65> */
[----:B------:R-:W-:Y:S04]  /*5a130*/  STL [R1+0x9b0], R123 ;  /* 0x0009b07b01007387 */ /* 0x000fe80000100800 */
[----:B------:R-:W4:Y:S04]  /*5a140*/  LDL.LU R0, [R1+0xa70] ;  /* 0x000a700001007983 */ /* 0x000f280000300800 */
[----:B------:R1:W-:Y:S04]  /*5a150*/  STL [R1+0x9ac], R238 ;  /* 0x0009acee01007387 */ /* 0x0003e80000100800 */
[----:B------:R1:W-:Y:S04]  /*5a160*/  LDGSTS.E [R124+0x23380], desc[UR6][R126.64], P2 ;  /* 0x233800007e7c7fae */ /* 0x0003e800091a1006 */
[----:B-1----:R-:W4:Y:S01]  /*5a170*/  LDL.LU R7, [R1+0xab0] ;  /* 0x000ab00001077983 */ /* 0x002f220000300800 */
[----:B------:R-:W-:-:S02]  /*5a180*/  IMAD.MOV.U32 R127, RZ, RZ, R238 ;  /* 0x000000ffff7f7224 */ /* 0x000fc400078e00ee */
[----:B------:R-:W-:Y:S01]  /*5a190*/  IMAD.MOV.U32 R126, RZ, RZ, R123 ;  /* 0x000000ffff7e7224 */ /* 0x000fe200078e007b */
[----:B------:R-:W4:Y:S04]  /*5a1a0*/  LDL.LU R238, [R1+0xa6c] ;  /* 0x000a6c0001ee7983 */ /* 0x000f280000300800 */
[----:B------:R-:W4:Y:S04]  /*5a1b0*/  LDL.LU R123, [R1+0xaac] ;  /* 0x000aac00017b7983 */ /* 0x000f280000300800 */
[----:B------:R1:W-:Y:S01]  /*5a1c0*/  LDGSTS.E [R124+0x23780], desc[UR6][R126.64], P2 ;  /* 0x237800007e7c7fae */ /* 0x0003e200091a1006 */
[----:B---3--:R-:W-:-:S04]  /*5a1d0*/  IADD3 R2, P3, PT, R2, UR57, RZ ;  /* 0x0000003902027c10 */ /* 0x008fc8000ff7e0ff */
[----:B-1----:R-:W-:Y:S01]  /*5a1e0*/  MOV R126, R2 ;  /* 0x00000002007e7202 */ /* 0x002fe20000000f00 */
[----:B------:R1:W-:Y:S01]  /*5a1f0*/  STL [R1+0x9f0], R2 ;  /* 0x0009f00201007387 */ /* 0x0003e20000100800 */
[----:B------:R-:W-:Y:S02]  /*5a200*/  IADD3 R3, P4, PT, R3, UR57, RZ ;  /* 0x0000003903037c10 */ /* 0x000fe4000ff9e0ff */
[----:B--2---:R-:W-:Y:S02]  /*5a210*/  IADD3.X R5, PT, PT, R5, UR61, RZ, P3, !PT ;  /* 0x0000003d05057c10 */ /* 0x004fe40009ffe4ff */
[----:B------:R-:W-:-:S03]  /*5a220*/  IADD3.X R142, PT, PT, R142, UR61, RZ, P4, !PT ;  /* 0x0000003d8e8e7c10 */ /* 0x000fc6000a7fe4ff */
[----:B------:R-:W-:Y:S01]  /*5a230*/  IMAD.MOV.U32 R127, RZ, RZ, R5 ;  /* 0x000000ffff7f7224 */ /* 0x000fe200078e0005 */
[----:B------:R2:W-:Y:S04]  /*5a240*/  STL [R1+0x9ec], R5 ;  /* 0x0009ec0501007387 */ /* 0x0005e80000100800 */
[----:B------:R3:W-:Y:S04]  /*5a250*/  STL [R1+0xa30], R3 ;  /* 0x000a300301007387 */ /* 0x0007e80000100800 */
[----:B-1----:R-:W4:Y:S04]  /*5a260*/  LDL.LU R2, [R1+0xaf0] ;  /* 0x000af00001027983 */ /* 0x002f280000300800 */
[----:B------:R1:W-:Y:S04]  /*5a270*/  STL [R1+0xa2c], R142 ;  /* 0x000a2c8e01007387 */ /* 0x0003e80000100800 */
[----:B------:R1:W-:Y:S04]  /*5a280*/  LDGSTS.E [R124+0x23b80], desc[UR6][R126.64], P2 ;  /* 0x23b800007e7c7fae */ /* 0x0003e800091a1006 */
[----:B--2---:R-:W2:Y:S01]  /*5a290*/  LDL.LU R5, [R1+0xb30] ;  /* 0x000b300001057983 */ /* 0x004ea20000300800 */
[----:B-1----:R-:W-:-:S03]  /*5a2a0*/  IMAD.MOV.U32 R126, RZ, RZ, R3 ;  /* 0x000000ffff7e7224 */ /* 0x002fc600078e0003 */
[----:B---3--:R-:W3:Y:S01]  /*5a2b0*/  LDL.LU R3, [R1+0xaec] ;  /* 0x000aec0001037983 */ /* 0x008ee20000300800 */
[----:B------:R-:W-:-:S03]  /*5a2c0*/  IMAD.MOV.U32 R127, RZ, RZ, R142 ;  /* 0x000000ffff7f7224 */ /* 0x000fc600078e008e */
[----:B------:R-:W3:Y:S04]  /*5a2d0*/  LDL.LU R142, [R1+0xb2c] ;  /* 0x000b2c00018e7983 */ /* 0x000ee80000300800 */
[----:B------:R1:W-:Y:S01]  /*5a2e0*/  LDGSTS.E [R124+0x23f80], desc[UR6][R126.64], P2 ;  /* 0x23f800007e7c7fae */ /* 0x0003e200091a1006 */
[----:B----4-:R-:W-:-:S05]  /*5a2f0*/  IADD3 R0, P3, PT, R0, UR57, RZ ;  /* 0x0000003900007c10 */ /* 0x010fca000ff7e0ff */
[----:B------:R4:W-:Y:S01]  /*5a300*/  STL [R1+0xa70], R0 ;  /* 0x000a700001007387 */ /* 0x0009e20000100800 */
[----:B-1----:R-:W-:Y:S01]  /*5a310*/  IMAD.MOV.U32 R126, RZ, RZ, R0 ;  /* 0x000000ffff7e7224 */ /* 0x002fe200078e0000 */
[----:B------:R-:W-:Y:S02]  /*5a320*/  IADD3 R7, P4, PT, R7, UR57, RZ ;  /* 0x0000003907077c10 */ /* 0x000fe4000ff9e0ff */
[----:B------:R-:W-:Y:S02]  /*5a330*/  IADD3.X R238, PT, PT, R238, UR61, RZ, P3, !PT ;  /* 0x0000003deeee7c10 */ /* 0x000fe40009ffe4ff */
[----:B------:R-:W-:-:S03]  /*5a340*/  IADD3.X R123, PT, PT, R123, UR61, RZ, P4, !PT ;  /* 0x0000003d7b7b7c10 */ /* 0x000fc6000a7fe4ff */
[----:B------:R-:W-:Y:S01]  /*5a350*/  IMAD.MOV.U32 R127, RZ, RZ, R238 ;  /* 0x000000ffff7f7224 */ /* 0x000fe200078e00ee */
[----:B------:R1:W-:Y:S04]  /*5a360*/  STL [R1+0xa6c], R238 ;  /* 0x000a6cee01007387 */ /* 0x0003e80000100800 */
[----:B------:R-:W-:Y:S04]  /*5a370*/  STL [R1+0xab0], R7 ;  /* 0x000ab00701007387 */ /* 0x000fe80000100800 */
[----:B----4-:R-:W4:Y:S04]  /*5a380*/  LDL.LU R0, [R1+0xb70] ;  /* 0x000b700001007983 */ /* 0x010f280000300800 */
        /* <DEDUP_REMOVED lines=8> */
[----:B------:R-:W-:-:S05]  /*5a410*/  IADD3 R2, P3, PT, R2, UR57, RZ ;  /* 0x0000003902027c10 */ /* 0x000fca000ff7e0ff */
[----:B------:R-:W-:Y:S01]  /*5a420*/  STL [R1+0xaf0], R2 ;  /* 0x000af00201007387 */ /* 0x000fe20000100800 */
[----:B-1----:R-:W-:Y:S01]  /*5a430*/  IMAD.MOV.U32 R126, RZ, RZ, R2 ;  /* 0x000000ffff7e7224 */ /* 0x002fe200078e0002 */
[----:B--2---:R-:W-:Y:S02]  /*5a440*/  IADD3 R5, P4, PT, R5, UR57, RZ ;  /* 0x0000003905057c10 */ /* 0x004fe4000ff9e0ff */
[----:B---3--:R-:W-:Y:S02]  /*5a450*/  IADD3.X R3, PT, PT, R3, UR61, RZ, P3, !PT ;  /* 0x0000003d03037c10 */ /* 0x008fe40009ffe4ff */
[----:B------:R-:W-:-:S03]  /*5a460*/  IADD3.X R142, PT, PT, R142, UR61, RZ, P4, !PT ;  /* 0x0000003d8e8e7c10 */ /* 0x000fc6000a7fe4ff */
[----:B------:R-:W-:Y:S01]  /*5a470*/  IMAD.MOV.U32 R127, RZ, RZ, R3 ;  /* 0x000000ffff7f7224 */ /* 0x000fe200078e0003 */
[----:B------:R1:W-:Y:S04]  /*5a480*/  STL [R1+0xaec], R3 ;  /* 0x000aec0301007387 */ /* 0x0003e80000100800 */
[----:B------:R-:W-:Y:S04]  /*5a490*/  STL [R1+0xb30], R5 ;  /* 0x000b300501007387 */ /* 0x000fe80000100800 */
[----:B------:R2:W-:Y:S04]  /*5a4a0*/  LDGSTS.E [R124+0x24b80], desc[UR6][R126.64], P2 ;  /* 0x24b800007e7c7fae */ /* 0x0005e800091a1006 */
[----:B-1----:R-:W3:Y:S04]  /*5a4b0*/  LDL.LU R3, [R1+0xbf0] ;  /* 0x000bf00001037983 */ /* 0x002ee80000300800 */
[----:B------:R1:W-:Y:S04]  /*5a4c0*/  STL [R1+0xb2c], R142 ;  /* 0x000b2c8e01007387 */ /* 0x0003e80000100800 */
[----:B------:R-:W3:Y:S01]  /*5a4d0*/  LDL.LU R2, [R1+0xc30] ;  /* 0x000c300001027983 */ /* 0x000ee20000300800 */
[----:B--2---:R-:W-:-:S03]  /*5a4e0*/  IMAD.MOV.U32 R127, RZ, RZ, R142 ;  /* 0x000000ffff7f7224 */ /* 0x004fc600078e008e */
[----:B-1----:R-:W2:Y:S01]  /*5a4f0*/  LDL.LU R142, [R1+0xbec] ;  /* 0x000bec00018e7983 */ /* 0x002ea20000300800 */
[----:B------:R-:W-:-:S03]  /*5a500*/  IMAD.MOV.U32 R126, RZ, RZ, R5 ;  /* 0x000000ffff7e7224 */ /* 0x000fc600078e0005 */
[----:B------:R-:W2:Y:S04]  /*5a510*/  LDL.LU R5, [R1+0xc2c] ;  /* 0x000c2c0001057983 */ /* 0x000ea80000300800 */
[----:B------:R1:W-:Y:S01]  /*5a520*/  LDGSTS.E [R124+0x24f80], desc[UR6][R126.64], P2 ;  /* 0x24f800007e7c7fae */ /* 0x0003e200091a1006 */
[----:B----4-:R-:W-:-:S05]  /*5a530*/  IADD3 R0, P3, PT, R0, UR57, RZ ;  /* 0x0000003900007c10 */ /* 0x010fca000ff7e0ff */
[----:B-1----:R-:W-:Y:S01]  /*5a540*/  IMAD.MOV.U32 R126, RZ, RZ, R0 ;  /* 0x000000ffff7e7224 */ /* 0x002fe200078e0000 */
[----:B------:R-:W-:Y:S02]  /*5a550*/  IADD3 R238, P4, PT, R238, UR57, RZ ;  /* 0x00000039eeee7c10 */ /* 0x000fe4000ff9e0ff */
[----:B------:R-:W-:Y:S02]  /*5a560*/  IADD3.X R123, PT, PT, R123, UR61, RZ, P3, !PT ;  /* 0x0000003d7b7b7c10 */ /* 0x000fe40009ffe4ff */
[----:B------:R-:W-:-:S03]  /*5a570*/  IADD3.X R7, PT, PT, R7, UR61, RZ, P4, !PT ;  /* 0x0000003d07077c10 */ /* 0x000fc6000a7fe4ff */
[----:B------:R-:W-:Y:S01]  /*5a580*/  IMAD.MOV.U32 R127, RZ, RZ, R123 ;  /* 0x000000ffff7f7224 */ /* 0x000fe200078e007b */
[----:B------:R1:W-:Y:S04]  /*5a590*/  STL [R1+0xb70], R0 ;  /* 0x000b700001007387 */ /* 0x0003e80000100800 */
[----:B------:R4:W-:Y:S04]  /*5a5a0*/  LDGSTS.E [R124+0x25380], desc[UR6][R126.64], P2 ;  /* 0x253800007e7c7fae */ /* 0x0009e800091a1006 */
[----:B------:R1:W-:Y:S04]  /*5a5b0*/  STL [R1+0xb6c], R123 ;  /* 0x000b6c7b01007387 */ /* 0x0003e80000100800 */
[----:B------:R-:W-:Y:S01]  /*5a5c0*/  STL [R1+0xbb0], R238 ;  /* 0x000bb0ee01007387 */ /* 0x000fe20000100800 */
[----:B----4-:R-:W-:-:S03]  /*5a5d0*/  IMAD.MOV.U32 R126, RZ, RZ, R238 ;  /* 0x000000ffff7e7224 */ /* 0x010fc600078e00ee */
[----:B-1----:R-:W4:Y:S01]  /*5a5e0*/  LDL.LU R0, [R1+0xc70] ;  /* 0x000c700001007983 */ /* 0x002f220000300800 */
[----:B------:R-:W-:-:S03]  /*5a5f0*/  IMAD.MOV.U32 R127, RZ, RZ, R7 ;  /* 0x000000ffff7f7224 */ /* 0x000fc600078e0007 */
[----:B------:R1:W-:Y:S04]  /*5a600*/  STL [R1+0xbac], R7 ;  /* 0x000bac0701007387 */ /* 0x0003e80000100800 */
[----:B------:R3:W-:Y:S04]  /*5a610*/  LDGSTS.E [R124+0x25780], desc[UR6][R126.64], P2 ;  /* 0x257800007e7c7fae */ /* 0x0007e800091a1006 */
[----:B------:R-:W4:Y:S04]  /*5a620*/  LDL.LU R123, [R1+0xcb0] ;  /* 0x000cb000017b7983 */ /* 0x000f280000300800 */
[----:B-1----:R-:W5:Y:S04]  /*5a630*/  LDL.LU R7, [R1+0x1774] ;  /* 0x0017740001077983 */ /* 0x002f680000300800 */
[----:B------:R-:W4:Y:S01]  /*5a640*/  LDL.LU R238, [R1+0xcac] ;  /* 0x000cac0001ee7983 */ /* 0x000f220000300800 */
[----:B---3--:R-:W-:-:S05]  /*5a650*/  IADD3 R3, P3, PT, R3, UR57, RZ ;  /* 0x0000003903037c10 */ /* 0x008fca000ff7e0ff */
[----:B------:R-:W-:Y:S01]  /*5a660*/  IMAD.MOV.U32 R126, RZ, RZ, R3 ;  /* 0x000000ffff7e7224 */ /* 0x000fe200078e0003 */
[----:B------:R-:W-:Y:S02]  /*5a670*/  IADD3 R2, P4, PT, R2, UR57, RZ ;  /* 0x0000003902027c10 */ /* 0x000fe4000ff9e0ff */
[----:B--2---:R-:W-:-:S04]  /*5a680*/  IADD3.X R142, PT, PT, R142, UR61, RZ, P3, !PT ;  /* 0x0000003d8e8e7c10 */ /* 0x004fc80009ffe4ff */
[----:B------:R-:W-:Y:S02]  /*5a690*/  MOV R127, R142 ;  /* 0x0000008e007f7202 */ /* 0x000fe40000000f00 */
[----:B------:R-:W-:Y:S01]  /*5a6a0*/  IADD3.X R5, PT, PT, R5, UR61, RZ, P4, !PT ;  /* 0x0000003d05057c10 */ /* 0x000fe2000a7fe4ff */
[----:B------:R1:W-:Y:S04]  /*5a6b0*/  STL [R1+0xbf0], R3 ;  /* 0x000bf00301007387 */ /* 0x0003e80000100800 */
[----:B------:R2:W-:Y:S04]  /*5a6c0*/  STL [R1+0xbec], R142 ;  /* 0x000bec8e01007387 */ /* 0x0005e80000100800 */
[----:B------:R3:W-:Y:S04]  /*5a6d0*/  LDGSTS.E [R124+0x25b80], desc[UR6][R126.64], P2 ;  /* 0x25b800007e7c7fae */ /* 0x0007e800091a1006 */
[----:B------:R-:W-:Y:S04]  /*5a6e0*/  STL [R1+0xc30], R2 ;  /* 0x000c300201007387 */ /* 0x000fe80000100800 */
[----:B-1----:R-:W4:Y:S01]  /*5a6f0*/  LDL.LU R3, [R1+0xcf0] ;  /* 0x000cf00001037983 */ /* 0x002f220000300800 */
[----:B---3--:R-:W-:-:S02]  /*5a700*/  IMAD.MOV.U32 R126, RZ, RZ, R2 ;  /* 0x000000ffff7e7224 */ /* 0x008fc400078e0002 */
[----:B------:R-:W-:Y:S01]  /*5a710*/  IMAD.MOV.U32 R127, RZ, RZ, R5 ;  /* 0x000000ffff7f7224 */ /* 0x000fe200078e0005 */
[----:B------:R1:W-:Y:S04]  /*5a720*/  STL [R1+0xc2c], R5 ;  /* 0x000c2c0501007387 */ /* 0x0003e80000100800 */
[----:B--2---:R-:W2:Y:S04]  /*5a730*/  LDL.LU R142, [R1+0xd30] ;  /* 0x000d3000018e7983 */ /* 0x004ea80000300800 */
[----:B------:R3:W-:Y:S04]  /*5a740*/  LDGSTS.E [R124+0x25f80], desc[UR6][R126.64], P2 ;  /* 0x25f800007e7c7fae */ /* 0x0007e800091a1006 */
[----:B-1----:R-:W5:Y:S04]  /*5a750*/  LDL.LU R5, [R1+0x1770] ;  /* 0x0017700001057983 */ /* 0x002f680000300800 */
[----:B------:R-:W2:Y:S04]  /*5a760*/  LDL.LU R2, [R1+0xd2c] ;  /* 0x000d2c0001027983 */ /* 0x000ea80000300800 */
[----:B------:R-:W2:Y:S01]  /*5a770*/  LDL.LU R127, [R1+0xc6c] ;  /* 0x000c6c00017f7983 */ /* 0x000ea20000300800 */
[----:B----4-:R-:W-:-:S05]  /*5a780*/  IADD3 R0, P3, PT, R0, UR57, RZ ;  /* 0x0000003900007c10 */ /* 0x010fca000ff7e0ff */
[----:B---3--:R-:W-:Y:S01]  /*5a790*/  IMAD.MOV.U32 R126, RZ, RZ, R0 ;  /* 0x000000ffff7e7224 */ /* 0x008fe200078e0000 */
[----:B------:R-:W-:Y:S01]  /*5a7a0*/  IADD3 R123, P4, PT, R123, UR57, RZ ;  /* 0x000000397b7b7c10 */ /* 0x000fe2000ff9e0ff */
[----:B------:R1:W-:Y:S03]  /*5a7b0*/  STL [R1+0xc70], R0 ;  /* 0x000c700001007387 */ /* 0x0003e60000100800 */
[----:B------:R-:W-:Y:S02]  /*5a7c0*/  IADD3.X R238, PT, PT, R238, UR61, RZ, P4, !PT ;  /* 0x0000003deeee7c10 */ /* 0x000fe4000a7fe4ff */
[----:B--2---:R-:W-:-:S05]  /*5a7d0*/  IADD3.X R127, PT, PT, R127, UR61, RZ, P3, !PT ;  /* 0x0000003d7f7f7c10 */ /* 0x004fca0009ffe4ff */
[----:B------:R2:W-:Y:S04]  /*5a7e0*/  STL [R1+0xc6c], R127 ;  /* 0x000c6c7f01007387 */ /* 0x0005e80000100800 */
[----:B------:R3:W-:Y:S04]  /*5a7f0*/  LDGSTS.E [R124+0x26380], desc[UR6][R126.64], P2 ;  /* 0x263800007e7c7fae */ /* 0x0007e800091a1006 */
[----:B------:R4:W-:Y:S04]  /*5a800*/  STL [R1+0xcb0], R123 ;  /* 0x000cb07b01007387 */ /* 0x0009e80000100800 */
[----:B-1----:R-:W4:Y:S01]  /*5a810*/  LDL.LU R0, [R1+0xdb0] ;  /* 0x000db00001007983 */ /* 0x002f220000300800 */
[----:B---3--:R-:W-:-:S02]  /*5a820*/  IMAD.MOV.U32 R126, RZ, RZ, R123 ;  /* 0x000000ffff7e7224 */ /* 0x008fc400078e007b */
[----:B--2---:R-:W-:Y:S01]  /*5a830*/  IMAD.MOV.U32 R127, RZ, RZ, R238 ;  /* 0x000000ffff7f7224 */ /* 0x004fe200078e00ee */
[----:B------:R1:W-:Y:S04]  /*5a840*/  STL [R1+0xcac], R238 ;  /* 0x000cacee01007387 */ /* 0x0003e80000100800 */
[----:B----4-:R-:W2:Y:S04]  /*5a850*/  LDL.LU R123, [R1+0xdac] ;  /* 0x000dac00017b7983 */ /* 0x010ea80000300800 */
[----:B------:R3:W-:Y:S04]  /*5a860*/  LDGSTS.E [R124+0x26780], desc[UR6][R126.64], P2 ;  /* 0x267800007e7c7fae */ /* 0x0007e800091a1006 */
[----:B-1----:R-:W4:Y:S04]  /*5a870*/  LDL.LU R238, [R1+0xe30] ;  /* 0x000e300001ee7983 */ /* 0x002f280000300800 */
[----:B------:R-:W2:Y:S01]  /*5a880*/  LDL.LU R127, [R1+0xcec] ;  /* 0x000cec00017f7983 */ /* 0x000ea20000300800 */
[----:B------:R-:W-:-:S02]  /*5a890*/  IADD3 R3, P3, PT, R3, UR57, RZ ;  /* 0x0000003903037c10 */ /* 0x000fc4000ff7e0ff */
[----:B------:R-:W-:-:S03]  /*5a8a0*/  IADD3 R142, P4, PT, R142, UR57, RZ ;  /* 0x000000398e8e7c10 */ /* 0x000fc6000ff9e0ff */
[----:B---3--:R-:W-:Y:S01]  /*5a8b0*/  IMAD.MOV.U32 R126, RZ, RZ, R3 ;  /* 0x000000ffff7e7224 */ /* 0x008fe200078e0003 */
[----:B------:R-:W-:Y:S01]  /*5a8c0*/  IADD3.X R2, PT, PT, R2, UR61, RZ, P4, !PT ;  /* 0x0000003d02027c10 */ /* 0x000fe2000a7fe4ff */
[----:B------:R1:W-:Y:S01]  /*5a8d0*/  STL [R1+0xcf0], R3 ;  /* 0x000cf00301007387 */ /* 0x0003e20000100800 */
[----:B--2---:R-:W-:-:S05]  /*5a8e0*/  IADD3.X R127, PT, PT, R127, UR61, RZ, P3, !PT ;  /* 0x0000003d7f7f7c10 */ /* 0x004fca0009ffe4ff */
[----:B------:R2:W-:Y:S04]  /*5a8f0*/  STL [R1+0xcec], R127 ;  /* 0x000cec7f01007387 */ /* 0x0005e80000100800 */
[----:B------:R3:W-:Y:S04]  /*5a900*/  LDGSTS.E [R124+0x26b80], desc[UR6][R126.64], P2 ;  /* 0x26b800007e7c7fae */ /* 0x0007e800091a1006 */
[----:B------:R-:W-:Y:S04]  /*5a910*/  STL [R1+0xd30], R142 ;  /* 0x000d308e01007387 */ /* 0x000fe80000100800 */
[----:B-1----:R-:W4:Y:S01]  /*5a920*/  LDL.LU R3, [R1+0xe2c] ;  /* 0x000e2c0001037983 */ /* 0x002f220000300800 */
[----:B---3--:R-:W-:-:S02]  /*5a930*/  IMAD.MOV.U32 R126, RZ, RZ, R142 ;  /* 0x000000ffff7e7224 */ /* 0x008fc400078e008e */
[----:B--2---:R-:W-:Y:S01]  /*5a940*/  IMAD.MOV.U32 R127, RZ, RZ, R2 ;  /* 0x000000ffff7f7224 */ /* 0x004fe200078e0002 */
[----:B------:R1:W-:Y:S04]  /*5a950*/  STL [R1+0xd2c], R2 ;  /* 0x000d2c0201007387 */ /* 0x0003e80000100800 */
[----:B------:R2:W-:Y:S04]  /*5a960*/  LDGSTS.E [R124+0x26f80], desc[UR6][R126.64], P2 ;  /* 0x26f800007e7c7fae */ /* 0x0005e800091a1006 */
[----:B-1----:R-:W5:Y:S04]  /*5a970*/  LDL.LU R2, [R1+0x176c] ;  /* 0x00176c0001027983 */ /* 0x002f680000300800 */
[----:B------:R-:W3:Y:S04]  /*5a980*/  LDL R142, [R1+0xe54] ;  /* 0x000e5400018e7983 */ /* 0x000ee80000100800 */
[----:B------:R-:W2:Y:S04]  /*5a990*/  LDL.LU R126, [R1+0xd6c] ;  /* 0x000d6c00017e7983 */ /* 0x000ea80000300800 */
[----:B------:R-:W2:Y:S01]  /*5a9a0*/  LDL.LU R127, [R1+0xd70] ;  /* 0x000d7000017f7983 */ /* 0x000ea20000300800 */
[----:B------:R-:W-:-:S04]  /*5a9b0*/  IADD3 R0, P4, PT, R0, UR57, RZ ;  /* 0x0000003900007c10 */ /* 0x000fc8000ff9e0ff */
[----:B------:R-:W-:Y:S02]  /*5a9c0*/  IADD3.X R123, PT, PT, R123, UR61, RZ, P4, !PT ;  /* 0x0000003d7b7b7c10 */ /* 0x000fe4000a7fe4ff */
[----:B--2---:R-:W-:-:S04]  /*5a9d0*/  IADD3 R127, P3, PT, R127, UR57, RZ ;  /* 0x000000397f7f7c10 */ /* 0x004fc8000ff7e0ff */
[----:B------:R-:W-:Y:S01]  /*5a9e0*/  IADD3.X R126, PT, PT, R126, UR61, RZ, P3, !PT ;  /* 0x0000003d7e7e7c10 */ /* 0x000fe20009ffe4ff */
[----:B------:R1:W-:Y:S04]  /*5a9f0*/  STL [R1+0xd70], R127 ;  /* 0x000d707f01007387 */ /* 0x0003e80000100800 */
[----:B------:R2:W-:Y:S01]  /*5aa00*/  STL [R1+0xd6c], R126 ;  /* 0x000d6c7e01007387 */ /* 0x0005e20000100800 */
[----:B-1----:R-:W-:-:S04]  /*5aa10*/  LOP3.LUT R127, R127, R126, RZ, 0x3c, !PT ;  /* 0x0000007e7f7f7212 */ /* 0x002fc800078e3cff */
[----:B--2---:R-:W-:-:S04]  /*5aa20*/  LOP3.LUT R126, R127, R126, RZ, 0x3c, !PT ;  /* 0x0000007e7f7e7212 */ /* 0x004fc800078e3cff */
[----:B------:R-:W-:Y:S01]  /*5aa30*/  LOP3.LUT R127, R127, R126, RZ, 0x3c, !PT ;  /* 0x0000007e7f7f7212 */ /* 0x000fe200078e3cff */
[----:B------:R-:W-:Y:S04]  /*5aa40*/  STL [R1+0xdb0], R0 ;  /* 0x000db00001007387 */ /* 0x000fe80000100800 */
[----:B------:R1:W-:Y:S04]  /*5aa50*/  LDGSTS.E [R124+0x27380], desc[UR6][R126.64], P2 ;  /* 0x273800007e7c7fae */ /* 0x0003e800091a1006 */
[----:B------:R2:W-:Y:S01]  /*5aa60*/  STL [R1+0xdac], R123 ;  /* 0x000dac7b01007387 */ /* 0x0005e20000100800 */
[----:B-1----:R-:W-:-:S02]  /*5aa70*/  IMAD.MOV.U32 R126, RZ, RZ, R0 ;  /* 0x000000ffff7e7224 */ /* 0x002fc400078e0000 */
[----:B------:R-:W-:Y:S02]  /*5aa80*/  IMAD.MOV.U32 R127, RZ, RZ, R123 ;  /* 0x000000ffff7f7224 */ /* 0x000fe400078e007b */
[----:B--2---:R-:W3:Y:S04]  /*5aa90*/  LDL.LU R123, [R1+0x1768] ;  /* 0x00176800017b7983 */ /* 0x004ee80000300800 */
[----:B------:R-:W5:Y:S04]  /*5aaa0*/  LDL.LU R0, [R1+0x1764] ;  /* 0x0017640001007983 */ /* 0x000f680000300800 */
[----:B------:R1:W-:Y:S04]  /*5aab0*/  LDGSTS.E [R124+0x27780], desc[UR6][R126.64], P2 ;  /* 0x277800007e7c7fae */ /* 0x0003e800091a1006 */
[----:B------:R-:W2:Y:S04]  /*5aac0*/  LDL.LU R126, [R1+0xdec] ;  /* 0x000dec00017e7983 */ /* 0x000ea80000300800 */
[----:B------:R-:W1:Y:S01]  /*5aad0*/  LDL.LU R127, [R1+0xdf0] ;  /* 0x000df000017f7983 */ /* 0x000e620000300800 */
[----:B----4-:R-:W-:-:S04]  /*5aae0*/  IADD3 R238, P4, PT, R238, UR57, RZ ;  /* 0x00000039eeee7c10 */ /* 0x010fc8000ff9e0ff */
[----:B------:R-:W-:Y:S01]  /*5aaf0*/  IADD3.X R3, PT, PT, R3, UR61, RZ, P4, !PT ;  /* 0x0000003d03037c10 */ /* 0x000fe2000a7fe4ff */
[----:B------:R-:W-:Y:S01]  /*5ab00*/  USEL UR5, URZ, 0x1, !UP1 ;  /* 0x00000001ff057887 */ /* 0x000fe2000c800000 */
[----:B------:R-:W-:-:S03]  /*5ab10*/  UMOV UR58, UR55 ;  /* 0x00000037003a7c82 */ /* 0x000fc60008000000 */
[----:B------:R-:W-:Y:S01]  /*5ab20*/  ULOP3.LUT UR5, UR8, UR5, URZ, 0x3c, !UPT ;  /* 0x0000000508057292 */ /* 0x000fe2000f8e3cff */
[----:B-1----:R-:W-:-:S04]  /*5ab30*/  IADD3 R127, P3, PT, R127, UR57, RZ ;  /* 0x000000397f7f7c10 */ /* 0x002fc8000ff7e0ff */
[----:B--2---:R-:W-:Y:S01]  /*5ab40*/  IADD3.X R126, PT, PT, R126, UR61, RZ, P3, !PT ;  /* 0x0000003d7e7e7c10 */ /* 0x004fe20009ffe4ff */
        /* <DEDUP_REMOVED lines=9> */
[----:B--2---:R-:W1:Y:S01]  /*5abe0*/  S2R R3, SR_TID.X ;  /* 0x0000000000037919 */ /* 0x004e620000002100 */
[----:B------:R-:W-:-:S05]  /*5abf0*/  IMAD.MOV.U32 R126, RZ, RZ, R238 ;  /* 0x000000ffff7e7224 */ /* 0x000fca00078e00ee */
[----:B------:R2:W-:Y:S01]  /*5ac00*/  LDGSTS.E [R124+0x27f80], desc[UR6][R126.64], P2 ;  /* 0x27f800007e7c7fae */ /* 0x0005e200091a1006 */
[----:B---3--:R-:W-:-:S03]  /*5ac10*/  ISETP.NE.U32.AND P2, PT, R123, R142, PT ;  /* 0x0000008e7b00720c */ /* 0x008fc60003f45070 */
[----:B------:R-:W0:Y:S01]  /*5ac20*/  LDGDEPBAR ;  /* 0x00000000000079af */ /* 0x000e220000000000 */
[----:B------:R-:W-:Y:S02]  /*5ac30*/  VIADD R123, R123, 0x1 ;  /* 0x000000017b7b7836 */ /* 0x000fe40000000000 */
[----:B--2---:R-:W-:Y:S01]  /*5ac40*/  IMAD.U32 R124, RZ, RZ, UR8 ;  /* 0x00000008ff7c7e24 */ /* 0x004fe2000f8e00ff */
[----:B-1----:R-:W-:-:S04]  /*5ac50*/  SHF.R.U32.HI R3, RZ, 0x6, R3 ;  /* 0x00000006ff037819 */ /* 0x002fc80000011603 */
[----:B------:R-:W-:Y:S02]  /*5ac60*/  SGXT.U32 R3, R3, 0x1 ;  /* 0x000000010303781a */ /* 0x000fe40000000000 */
[----:B------:R-:W-:Y:S05]  /*5ac70*/  @P2 BRA `(.L_x_10) ;  /* 0xfffffeb800582947 */ /* 0x000fea000383ffff */
.L_x_7:
[----:B------:R-:W-:Y:S05]  /*5ac80*/  @!P1 BRA `(.L_x_11) ;  /* 0x0000000000109947 */ /* 0x000fea0003800000 */
[----:B------:R-:W-:-:S06]  /*5ac90*/  USHF.L.U32 UR8, UR8, 0x1f, URZ ;  /* 0x0000001f08087899 */ /* 0x000fcc00080006ff */
[----:B-----5:R-:W-:-:S04]  /*5aca0*/  IMAD.U32 R2, RZ, RZ, UR8 ;  /* 0x00000008ff027e24 */ /* 0x020fc8000f8e00ff */
[----:B------:R-:W1:Y:S02]  /*5acb0*/  SYNCS.PHASECHK.TRANS64.TRYWAIT P1, [UR55], R2 ;  /* 0x00000002ff0075a7 */ /* 0x000e640008021137 */
[----:B-1----:R-:W-:Y:S05]  /*5acc0*/  @!P1 BRA `(.L_x_12) ;  /* 0x0000009000ec9947 */ /* 0x002fea0003800000 */
.L_x_11:
[----:B------:R-:W-:-:S04]  /*5acd0*/  DEPBAR.LE SB0, 0x0 ;  /* 0x000080000000791a */ /* 0x000fc80000000000 */
[----:B------:R-:W-:Y:S06]  /*5ace0*/  BAR.SYNC.DEFER_BLOCKING 0x0 ;  /* 0x0000000000007b1d */ /* 0x000fec0000010000 */
[----:B------:R-:W1:Y:S01]  /*5acf0*/  LDCU UR4, c[0x0][0x3b4] ;  /* 0x00007680ff0477ac */ /* 0x000e620008000800 */
[----:B------:R-:W2:Y:S01]  /*5ad00*/  S2R R6, SR_TID.X ;  /* 0x0000000000067919 */ /* 0x000ea20000002100 */
[----:B------:R-:W3:Y:S01]  /*5ad10*/  LDCU.128 UR8, c[0x0][0x390] ;  /* 0x00007200ff0877ac */ /* 0x000ee20008000c00 */
[----:B------:R-:W4:Y:S01]  /*5ad20*/  LDCU UR12, c[0x0][0x39c] ;  /* 0x00007380ff0c77ac */ /* 0x000f220008000800 */
[----:B------:R-:W1:Y:S01]  /*5ad30*/  LDCU UR5, c[0x0][0x39c] ;  /* 0x00007380ff0577ac */ /* 0x000e620008000800 */
[----:B------:R-:W1:Y:S02]  /*5ad40*/  @!P0 SYNCS.CCTL.IV [UR52+0x90000] ;  /* 0x09000000ff0089b1 */ /* 0x000e640008000034 */
[----:B-1----:R-:W-:Y:S06]  /*5ad50*/  BAR.SYNC.DEFER_BLOCKING 0x0 ;  /* 0x0000000000007b1d */ /* 0x002fec0000010000 */
[----:B-----5:R-:W1:Y:S01]  /*5ad60*/  LDTM.x64 R188, tmem[UR54] ;  /* 0x0000003600bc79ee */ /* 0x020e620008340000 */
[C---:B--2---:R-:W-:Y:S01]  /*5ad70*/  IMAD.SHL.U32 R2, R6.reuse, 0x10, RZ ;  /* 0x0000001006027824 */ /* 0x044fe200078e00ff */
[----:B------:R-:W-:-:S02]  /*5ad80*/  SHF.L.U32 R4, R6, 0x7, RZ ;  /* 0x0000000706047819 */ /* 0x000fc400000006ff */
[----:B------:R-:W-:Y:S02]  /*5ad90*/  LOP3.LUT R7, R6, 0x60, RZ, 0xc0, !PT ;  /* 0x0000006006077812 */ /* 0x000fe400078ec0ff */
[----:B------:R-:W-:Y:S02]  /*5ada0*/  LOP3.LUT R2, R2, 0xf0, RZ, 0xc0, !PT ;  /* 0x000000f002027812 */ /* 0x000fe400078ec0ff */
[----:B------:R-:W-:Y:S02]  /*5adb0*/  LOP3.LUT R5, R4, 0x800, RZ, 0xc0, !PT ;  /* 0x0000080004057812 */ /* 0x000fe400078ec0ff */
[----:B------:R-:W-:Y:S01]  /*5adc0*/  LOP3.LUT R252, R6, 0x7f, RZ, 0xc0, !PT ;  /* 0x0000007f06fc7812 */ /* 0x000fe200078ec0ff */
[----:B------:R-:W2:Y:S01]  /*5add0*/  @!P0 SYNCS.CCTL.IV [UR52+0x90008] ;  /* 0x09000800ff0089b1 */ /* 0x000ea20008000034 */
[----:B------:R-:W-:-:S05]  /*5ade0*/  IADD3 R2, PT, PT, R2, UR52, R5 ;  /* 0x0000003402027c10 */ /* 0x000fca000fffe005 */
[----:B------:R-:W-:Y:S01]  /*5adf0*/  IMAD R2, R7, 0x8, R2 ;  /* 0x0000000807027824 */ /* 0x000fe200078e0202 */
[----:B-1----:R1:W-:Y:S04]  /*5ae00*/  STL.64 [R1+0x1780], R246 ;  /* 0x001780f601007387 */ /* 0x0023e80000100a00 */
[----:B------:R2:W-:Y:S04]  /*5ae10*/  STL.64 [R1+0x1778], R244 ;  /* 0x001778f401007387 */ /* 0x0005e80000100a00 */
[----:B------:R3:W-:Y:S04]  /*5ae20*/  STL.64 [R1+0x1770], R250 ;  /* 0x001770fa01007387 */ /* 0x0007e80000100a00 */
[----:B------:R4:W-:Y:S01]  /*5ae30*/  STL.64 [R1+0x1768], R248 ;  /* 0x001768f801007387 */ /* 0x0009e20000100a00 */
[----:B-1----:R-:W-:-:S02]  /*5ae40*/  IMAD.MOV.U32 R246, RZ, RZ, R192 ;  /* 0x000000fffff67224 */ /* 0x002fc400078e00c0 */
[----:B------:R-:W-:Y:S02]  /*5ae50*/  IMAD.MOV.U32 R247, RZ, RZ, R194 ;  /* 0x000000fffff77224 */ /* 0x000fe400078e00c2 */
[----:B--2---:R-:W-:Y:S02]  /*5ae60*/  IMAD.MOV.U32 R244, RZ, RZ, R188 ;  /* 0x000000fffff47224 */ /* 0x004fe400078e00bc */
[----:B------:R-:W-:Y:S02]  /*5ae70*/  IMAD.MOV.U32 R245, RZ, RZ, R190 ;  /* 0x000000fffff57224 */ /* 0x000fe400078e00be */
[----:B---3--:R-:W-:Y:S02]  /*5ae80*/  IMAD.MOV.U32 R250, RZ, RZ, R193 ;  /* 0x000000fffffa7224 */ /* 0x008fe400078e00c1 */
[----:B------:R-:W-:Y:S02]  /*5ae90*/  IMAD.MOV.U32 R251, RZ, RZ, R195 ;  /* 0x000000fffffb7224 */ /* 0x000fe400078e00c3 */
[----:B----4-:R-:W-:-:S02]  /*5aea0*/  IMAD.MOV.U32 R248, RZ, RZ, R189 ;  /* 0x000000fffff87224 */ /* 0x010fc400078e00bd */
[----:B------:R-:W-:Y:S02]  /*5aeb0*/  IMAD.MOV.U32 R249, RZ, RZ, R191 ;  /* 0x000000fffff97224 */ /* 0x000fe400078e00bf */
[----:B------:R-:W-:Y:S01]  /*5aec0*/  LDTM.x64 R132, tmem[UR54+0x40] ;  /* 0x00004036008479ee */ /* 0x000fe20008340000 */
[----:B------:R-:W-:Y:S01]  /*5aed0*/  LDTM.x64 R68, tmem[UR54+0x80] ;  /* 0x00008036004479ee */ /* 0x000fe20008340000 */
[----:B------:R-:W1:Y:S01]  /*5aee0*/  LDTM.x64 R4, tmem[UR54+0xc0] ;  /* 0x0000c036000479ee */ /* 0x000e620008340000 */
[----:B------:R-:W-:Y:S01]  /*5aef0*/  NOP ;  /* 0x0000000000007918 */ /* 0x000fe20000000000 */
[----:B------:R2:W-:Y:S04]  /*5af00*/  STS.128 [R2], R244 ;  /* 0x000000f402007388 */ /* 0x0005e80000000c00 */
[----:B------:R3:W-:Y:S01]  /*5af10*/  STS.128 [R2+0x400], R248 ;  /* 0x000400f802007388 */ /* 0x0007e20000000c00 */
[----:B------:R-:W-:-:S03]  /*5af20*/  LEA R252, R252, UR52, 0x4 ;  /* 0x00000034fcfc7c11 */ /* 0x000fc6000f8e20ff */
[----:B--2---:R-:W2:Y:S01]  /*5af30*/  LDL.LU.64 R246, [R1+0x1780] ;  /* 0x0017800001f67983 */ /* 0x004ea20000300a00 */
[----:B---3--:R-:W-:-:S03]  /*5af40*/  IMAD.MOV.U32 R249, RZ, RZ, R197 ;  /* 0x000000fffff97224 */ /* 0x008fc600078e00c5 */
[----:B------:R-:W3:Y:S01]  /*5af50*/  LDL.LU.64 R244, [R1+0x1778] ;  /* 0x0017780001f47983 */ /* 0x000ee20000300a00 */
[----:B------:R-:W-:Y:S02]  /*5af60*/  IMAD.MOV.U32 R248, RZ, RZ, R199 ;  /* 0x000000fffff87224 */ /* 0x000fe400078e00c7 */
[----:B------:R-:W-:Y:S02]  /*5af70*/  IMAD.MOV.U32 R197, RZ, RZ, R198 ;  /* 0x000000ffffc57224 */ /* 0x000fe400078e00c6 */
[----:B------:R-:W-:Y:S02]  /*5af80*/  IMAD.MOV.U32 R199, RZ, RZ, R202 ;  /* 0x000000ffffc77224 */ /* 0x000fe400078e00ca */
[----:B------:R-:W-:Y:S01]  /*5af90*/  IMAD.MOV.U32 R198, RZ, RZ, R200 ;  /* 0x000000ffffc67224 */ /* 0x000fe200078e00c8 */
[----:B-1----:R-:W-:Y:S01]  /*5afa0*/  BAR.SYNC.DEFER_BLOCKING 0x0 ;  /* 0x0000000000007b1d */ /* 0x002fe20000010000 */
[----:B------:R-:W-:Y:S01]  /*5afb0*/  IMAD.MOV.U32 R202, RZ, RZ, R201 ;  /* 0x000000ffffca7224 */ /* 0x000fe200078e00c9 */
[----:B------:R-:W-:Y:S01]  /*5afc0*/  MOV R201, R248 ;  /* 0x000000f800c97202 */ /* 0x000fe20000000f00 */
[----:B------:R-:W-:-:S03]  /*5afd0*/  IMAD.MOV.U32 R200, RZ, RZ, R249 ;  /* 0x000000ffffc87224 */ /* 0x000fc600078e00f9 */
[----:B------:R-:W1:Y:S04]  /*5afe0*/  LDS.128 R248, [R252] ;  /* 0x00000000fcf87984 */ /* 0x000e680000000c00 */
[----:B-1----:R-:W-:Y:S04]  /*5aff0*/  STL.64 [R1+0x40], R248 ;  /* 0x000040f801007387 */ /* 0x002fe80000100a00 */
[----:B------:R-:W-:Y:S04]  /*5b000*/  STL.64 [R1+0x48], R250 ;  /* 0x000048fa01007387 */ /* 0x000fe80000100a00 */
[----:B------:R-:W1:Y:S01]  /*5b010*/  LDS.128 R248, [R252+0x800] ;  /* 0x00080000fcf87984 */ /* 0x000e620000000c00 */
[----:B------:R-:W-:Y:S06]  /*5b020*/  BAR.SYNC.DEFER_BLOCKING 0x0 ;  /* 0x0000000000007b1d */ /* 0x000fec0000010000 */
[----:B------:R-:W-:Y:S04]  /*5b030*/  STS.128 [R2], R196 ;  /* 0x000000c402007388 */ /* 0x000fe80000000c00 */
[----:B------:R-:W-:Y:S04]  /*5b040*/  STS.128 [R2+0x400], R200 ;  /* 0x000400c802007388 */ /* 0x000fe80000000c00 */
[----:B-1----:R-:W-:Y:S04]  /*5b050*/  STL.64 [R1+0x60], R248 ;  /* 0x000060f801007387 */ /* 0x002fe80000100a00 */
[----:B------:R1:W-:Y:S04]  /*5b060*/  STL.64 [R1+0x68], R250 ;  /* 0x000068fa01007387 */ /* 0x0003e80000100a00 */
[----:B-1----:R-:W4:Y:S04]  /*5b070*/  LDL.LU.64 R250, [R1+0x1770] ;  /* 0x0017700001fa7983 */ /* 0x002f280000300a00 */
[----:B------:R-:W4:Y:S01]  /*5b080*/  LDL.LU.64 R248, [R1+0x1768] ;  /* 0x0017680001f87983 */ /* 0x000f220000300a00 */
[----:B------:R-:W-:-:S02]  /*5b090*/  IMAD.MOV.U32 R196, RZ, RZ, R204 ;  /* 0x000000ffffc47224 */ /* 0x000fc400078e00cc */
[----:B------:R-:W-:Y:S02]  /*5b0a0*/  IMAD.MOV.U32 R197, RZ, RZ, R206 ;  /* 0x000000ffffc57224 */ /* 0x000fe400078e00ce */
[----:B------:R-:W-:Y:S02]  /*5b0b0*/  IMAD.MOV.U32 R198, RZ, RZ, R208 ;  /* 0x000000ffffc67224 */ /* 0x000fe400078e00d0 */
[----:B------:R-:W-:Y:S01]  /*5b0c0*/  IMAD.MOV.U32 R199, RZ, RZ, R210 ;  /* 0x000000ffffc77224 */ /* 0x000fe200078e00d2 */
[----:B------:R-:W-:Y:S01]  /*5b0d0*/  BAR.SYNC.DEFER_BLOCKING 0x0 ;  /* 0x0000000000007b1d */ /* 0x000fe20000010000 */
[----:B------:R-:W-:Y:S02]  /*5b0e0*/  IMAD.MOV.U32 R200, RZ, RZ, R205 ;  /* 0x000000ffffc87224 */ /* 0x000fe400078e00cd */
[----:B------:R-:W-:Y:S02]  /*5b0f0*/  IMAD.MOV.U32 R201, RZ, RZ, R207 ;  /* 0x000000ffffc97224 */ /* 0x000fe400078e00cf */
[----:B------:R-:W-:-:S02]  /*5b100*/  IMAD.MOV.U32 R202, RZ, RZ, R209 ;  /* 0x000000ffffca7224 */ /* 0x000fc400078e00d1 */
[----:B------:R-:W-:Y:S02]  /*5b110*/  IMAD.MOV.U32 R203, RZ, RZ, R211 ;  /* 0x000000ffffcb7224 */ /* 0x000fe400078e00d3 */
[----:B------:R-:W1:Y:S04]  /*5b120*/  LDS.128 R208, [R252] ;  /* 0x00000000fcd07984 */ /* 0x000e680000000c00 */
[----:B------:R-:W1:Y:S01]  /*5b130*/  LDS.128 R204, [R252+0x800] ;  /* 0x00080000fccc7984 */ /* 0x000e620000000c00 */
[----:B------:R-:W-:Y:S06]  /*5b140*/  BAR.SYNC.DEFER_BLOCKING 0x0 ;  /* 0x0000000000007b1d */ /* 0x000fec0000010000 */
[----:B------:R1:W-:Y:S04]  /*5b150*/  STS.128 [R2], R196 ;  /* 0x000000c402007388 */ /* 0x0003e80000000c00 */
[----:B------:R-:W-:Y:S01]  /*5b160*/  STS.128 [R2+0x400], R200 ;  /* 0x000400c802007388 */ /* 0x000fe20000000c00 */
[----:B------:R-:W-:Y:S06]  /*5b170*/  BAR.SYNC.DEFER_BLOCKING 0x0 ;  /* 0x0000000000007b1d */ /* 0x000fec0000010000 */
[----:B-1----:R-:W-:Y:S01]  /*5b180*/  STL.64 [R1+0x30], R208 ;  /* 0x000030d001007387 */ /* 0x002fe20000100a00 */
[----:B------:R-:W-:-:S02]  /*5b190*/  IMAD.MOV.U32 R196, RZ, RZ, R212 ;  /* 0x000000ffffc47224 */ /* 0x000fc400078e00d4 */
[----:B------:R-:W-:Y:S01]  /*5b1a0*/  IMAD.MOV.U32 R197, RZ, RZ, R214 ;  /* 0x000000ffffc57224 */ /* 0x000fe200078e00d6 */
[----:B------:R-:W-:Y:S01]  /*5b1b0*/  STL.64 [R1+0x38], R210 ;  /* 0x000038d201007387 */ /* 0x000fe20000100a00 */
[----:B------:R-:W-:Y:S02]  /*5b1c0*/  IMAD.MOV.U32 R198, RZ, RZ, R216 ;  /* 0x000000ffffc67224 */ /* 0x000fe400078e00d8 */
[----:B------:R-:W-:Y:S01]  /*5b1d0*/  IMAD.MOV.U32 R199, RZ, RZ, R218 ;  /* 0x000000ffffc77224 */ /* 0x000fe200078e00da */
[----:B------:R1:W-:Y:S01]  /*5b1e0*/  STL.64 [R1+0x50], R204 ;  /* 0x000050cc01007387 */ /* 0x0003e20000100a00 */
[----:B------:R-:W-:Y:S02]  /*5b1f0*/  IMAD.MOV.U32 R212, RZ, RZ, R229 ;  /* 0x000000ffffd47224 */ /* 0x000fe400078e00e5 */
[----:B------:R-:W-:Y:S01]  /*5b200*/  IMAD.MOV.U32 R214, RZ, RZ, R233 ;  /* 0x000000ffffd67224 */ /* 0x000fe200078e00e9 */
[----:B------:R1:W-:Y:S01]  /*5b210*/  STL.64 [R1+0x58], R206 ;  /* 0x000058ce01007387 */ /* 0x0003e20000100a00 */
[----:B------:R-:W-:-:S02]  /*5b220*/  IMAD.MOV.U32 R216, RZ, RZ, R236 ;  /* 0x000000ffffd87224 */ /* 0x000fc400078e00ec */
[----:B------:R-:W-:Y:S01]  /*5b230*/  IMAD.MOV.U32 R218, RZ, RZ, R240 ;  /* 0x000000ffffda7224 */ /* 0x000fe200078e00f0 */
[----:B------:R-:W1:Y:S04]  /*5b240*/  LDS.128 R208, [R252] ;  /* 0x00000000fcd07984 */ /* 0x000e680000000c00 */
[----:B------:R-:W1:Y:S02]  /*5b250*/  LDS.128 R200, [R252+0x800] ;  /* 0x00080000fcc87984 */ /* 0x000e640000000c00 */
[----:B-1----:R-:W-:Y:S02]  /*5b260*/  IMAD.MOV.U32 R204, RZ, RZ, R213 ;  /* 0x000000ffffcc7224 */ /* 0x002fe400078e00d5 */
[----:B------:R-:W-:Y:S01]  /*5b270*/  IMAD.MOV.U32 R205, RZ, RZ, R215 ;  /* 0x000000ffffcd7224 */ /* 0x000fe200078e00d7 */
[----:B------:R-:W-:Y:S01]  /*5b280*/  BAR.SYNC.DEFER_BLOCKING 0x0 ;  /* 0x0000000000007b1d */ /* 0x000fe20000010000 */
[----:B------:R-:W-:Y:S01]  /*5b290*/  IMAD.MOV.U32 R206, RZ, RZ, R217 ;  /* 0x000000ffffce7224 */ /* 0x000fe200078e00d9 */
[----:B------:R-:W-:Y:S01]  /*5b2a0*/  MOV R217, R238 ;  /* 0x000000ee00d97202 */ /* 0x000fe20000000f00 */
[----:B------:R-:W-:-:S02]  /*5b2b0*/  IMAD.MOV.U32 R207, RZ, RZ, R219 ;  /* 0x000000ffffcf7224 */ /* 0x000fc400078e00db */
[----:B------:R-:W-:Y:S02]  /*5b2c0*/  IMAD.MOV.U32 R213, RZ, RZ, R231 ;  /* 0x000000ffffd57224 */ /* 0x000fe400078e00e7 */
[----:B------:R-:W-:Y:S02]  /*5b2d0*/  IMAD.MOV.U32 R215, RZ, RZ, R235 ;  /* 0x000000ffffd77224 */ /* 0x000fe400078e00eb */
[----:B------:R-:W-:Y:S01]  /*5b2e0*/  IMAD.MOV.U32 R219, RZ, RZ, R242 ;  /* 0x000000ffffdb7224 */ /* 0x000fe200078e00f2 */
[----:B------:R-:W-:Y:S04]  /*5b2f0*/  STS.128 [R2], R196 ;  /* 0x000000c402007388 */ /* 0x000fe80000000c00 */
[----:B------:R-:W-:Y:S01]  /*5b300*/  STS.128 [R2+0x400], R204 ;  /* 0x000400cc02007388 */ /* 0x000fe20000000c00 */
[----:B------:R-:W-:Y:S06]  /*5b310*/  BAR.SYNC.DEFER_BLOCKING 0x0 ;  /* 0x0000000000007b1d */ /* 0x000fec0000010000 */
[----:B------:R1:W-:Y:S04]  /*5b320*/  STL.64 [R1+0x20], R208 ;  /* 0x000020d001007387 */ /* 0x0003e80000100a00 */
[----:B------:R1:W-:Y:S04]  /*5b330*/  STL.64 [R1+0x28], R210 ;  /* 0x000028d201007387 */ /* 0x0003e80000100a00 */
[----:B------:R1:W-:Y:S04]  /*5b340*/  STL.64 [R1+0x10], R200 ;  /* 0x000010c801007387 */ /* 0x0003e80000100a00 */
[----:B------:R1:W-:Y:S02]  /*5b350*/  STL.64 [R1+0x18], R202 ;  /* 0x000018ca01007387 */ /* 0x0003e40000100a00 */
[----:B-1----:R-:W-:-:S02]  /*5b360*/  IMAD.MOV.U32 R208, RZ, RZ, R221 ;  /* 0x000000ffffd07224 */ /* 0x002fc400078e00dd */
[----:B------:R-:W-:Y:S01]  /*5b370*/  IMAD.MOV.U32 R209, RZ, RZ, R223 ;  /* 0x000000ffffd17224 */ /* 0x000fe200078e00df */
[----:B------:R-:W1:Y:S01]  /*5b380*/  LDS.128 R204, [R252] ;  /* 0x00000000fccc7984 */ /* 0x000e620000000c00 */
[----:B------:R-:W-:Y:S02]  /*5b390*/  IMAD.MOV.U32 R210, RZ, RZ, R225 ;  /* 0x000000ffffd27224 */ /* 0x000fe400078e00e1 */
[----:B------:R-:W-:Y:S01]  /*5b3a0*/  IMAD.MOV.U32 R211, RZ, RZ, R227 ;  /* 0x000000ffffd37224 */ /* 0x000fe200078e00e3 */
[----:B------:R-:W-:Y:S01]  /*5b3b0*/  LDS.128 R196, [R252+0x800] ;  /* 0x00080000fcc47984 */ /* 0x000fe20000000c00 */
[----:B------:R-:W-:Y:S01]  /*5b3c0*/  MOV R200, R220 ;  /* 0x000000dc00c87202 */ /* 0x000fe20000000f00 */
[----:B------:R-:W-:Y:S01]  /*5b3d0*/  IMAD.MOV.U32 R201, RZ, RZ, R222 ;  /* 0x000000ffffc97224 */ /* 0x000fe200078e00de */
[----:B------:R-:W-:Y:S01]  /*5b3e0*/  BAR.SYNC.DEFER_BLOCKING 0x0 ;  /* 0x0000000000007b1d */ /* 0x000fe20000010000 */
[----:B------:R-:W-:Y:S02]  /*5b3f0*/  IMAD.MOV.U32 R202, RZ, RZ, R224 ;  /* 0x000000ffffca7224 */ /* 0x000fe400078e00e0 */
[----:B------:R-:W-:-:S02]  /*5b400*/  IMAD.MOV.U32 R203, RZ, RZ, R226 ;  /* 0x000000ffffcb7224 */ /* 0x000fc400078e00e2 */
[----:B------:R-:W-:Y:S02]  /*5b410*/  IMAD.MOV.U32 R220, RZ, RZ, R237 ;  /* 0x000000ffffdc7224 */ /* 0x000fe400078e00ed */
[----:B------:R-:W-:Y:S02]  /*5b420*/  IMAD.MOV.U32 R221, RZ, RZ, R239 ;  /* 0x000000ffffdd7224 */ /* 0x000fe400078e00ef */
[----:B------:R-:W-:Y:S02]  /*5b430*/  IMAD.MOV.U32 R222, RZ, RZ, R241 ;  /* 0x000000ffffde7224 */ /* 0x000fe400078e00f1 */
[----:B------:R-:W-:Y:S02]  /*5b440*/  IMAD.MOV.U32 R223, RZ, RZ, R243 ;  /* 0x000000ffffdf7224 */ /* 0x000fe400078e00f3 */
[----:B---3--:R-:W-:Y:S01]  /*5b450*/  IMAD.MOV.U32 R224, RZ, RZ, R244 ;  /* 0x000000ffffe07224 */ /* 0x008fe200078e00f4 */
[----:B------:R-:W-:Y:S04]  /*5b460*/  STS.128 [R2], R200 ;  /* 0x000000c802007388 */ /* 0x000fe80000000c00 */
[----:B------:R-:W-:Y:S01]  /*5b470*/  STS.128 [R2+0x400], R208 ;  /* 0x000400d002007388 */ /* 0x000fe20000000c00 */
[----:B------:R-:W-:Y:S06]  /*5b480*/  BAR.SYNC.DEFER_BLOCKING 0x0 ;  /* 0x0000000000007b1d */ /* 0x000fec0000010000 */
[----:B-1----:R1:W-:Y:S04]  /*5b490*/  STL.64 [R1], R204 ;  /* 0x000000cc01007387 */ /* 0x0023e80000100a00 */
[----:B------:R3:W-:Y:S01]  /*5b4a0*/  STL.64 [R1+0x8], R206 ;  /* 0x000008ce01007387 */ /* 0x0007e20000100a00 */
[----:B--2---:R-:W-:-:S02]  /*5b4b0*/  IMAD.MOV.U32 R225, RZ, RZ, R246 ;  /* 0x000000ffffe17224 */ /* 0x004fc400078e00f6 */
[----:B------:R-:W-:Y:S01]  /*5b4c0*/  IMAD.MOV.U32 R229, RZ, RZ, R247 ;  /* 0x000000ffffe57224 */ /* 0x000fe200078e00f7 */
[----:B------:R-:W2:Y:S01]  /*5b4d0*/  LDL.LU R244, [R1+0x167c] ;  /* 0x00167c0001f47983 */ /* 0x000ea20000300800 */
[----:B-1----:R-:W-:Y:S02]  /*5b4e0*/  IMAD.MOV.U32 R204, RZ, RZ, R228 ;  /* 0x000000ffffcc7224 */ /* 0x002fe400078e00e4 */
[----:B------:R-:W-:Y:S01]  /*5b4f0*/  IMAD.MOV.U32 R205, RZ, RZ, R230 ;  /* 0x000000ffffcd7224 */ /* 0x000fe200078e00e6 */
[----:B------:R-:W1:Y:S01]  /*5b500*/  LDS.128 R208, [R252] ;  /* 0x00000000fcd07984 */ /* 0x000e620000000c00 */
[----:B---3--:R-:W-:Y:S02]  /*5b510*/  IMAD.MOV.U32 R206, RZ, RZ, R232 ;  /* 0x000000ffffce7224 */ /* 0x008fe400078e00e8 */
[----:B------:R-:W-:Y:S01]  /*5b520*/  IMAD.MOV.U32 R207, RZ, RZ, R234 ;  /* 0x000000ffffcf7224 */ /* 0x000fe200078e00ea */
[----:B------:R-:W-:Y:S01]  /*5b530*/  LDS.128 R200, [R252+0x800] ;  /* 0x00080000fcc87984 */ /* 0x000fe20000000c00 */
[----:B------:R-:W-:Y:S06]  /*5b540*/  BAR.SYNC.DEFER_BLOCKING 0x0 ;  /* 0x0000000000007b1d */ /* 0x000fec0000010000 */
[----:B------:R-:W-:Y:S04]  /*5b550*/  STS.128 [R2], R204 ;  /* 0x000000cc02007388 */ /* 0x000fe80000000c00 */
[----:B------:R-:W-:Y:S01]  /*5b560*/  STS.128 [R2+0x400], R212 ;  /* 0x000400d402007388 */ /* 0x000fe20000000c00 */
[----:B------:R-:W-:Y:S06]  /*5b570*/  BAR.SYNC.DEFER_BLOCKING 0x0 ;  /* 0x0000000000007b1d */ /* 0x000fec0000010000 */
[----:B------:R-:W3:Y:S04]  /*5b580*/  LDS.128 R212, [R252] ;  /* 0x00000000fcd47984 */ /* 0x000ee80000000c00 */
[----:B------:R-:W-:Y:S01]  /*5b590*/  LDS.128 R204, [R252+0x800] ;  /* 0x00080000fccc7984 */ /* 0x000fe20000000c00 */
[----:B------:R-:W-:Y:S06]  /*5b5a0*/  BAR.SYNC.DEFER_BLOCKING 0x0 ;  /* 0x0000000000007b1d */ /* 0x000fec0000010000 */
[----:B------:R-:W-:Y:S04]  /*5b5b0*/  STS.128 [R2], R216 ;  /* 0x000000d802007388 */ /* 0x000fe80000000c00 */
[----:B------:R-:W-:Y:S01]  /*5b5c0*/  STS.128 [R2+0x400], R220 ;  /* 0x000400dc02007388 */ /* 0x000fe20000000c00 */
[----:B------:R-:W-:Y:S01]  /*5b5d0*/  BAR.SYNC.DEFER_BLOCKING 0x0 ;  /* 0x0000000000007b1d */ /* 0x000fe20000010000 */
[----:B----4-:R-:W-:-:S02]  /*5b5e0*/  IMAD.MOV.U32 R226, RZ, RZ, R248 ;  /* 0x000000ffffe27224 */ /* 0x010fc400078e00f8 */
[----:B------:R-:W-:-:S03]  /*5b5f0*/  IMAD.MOV.U32 R227, RZ, RZ, R250 ;  /* 0x000000ffffe37224 */ /* 0x000fc600078e00fa */
[----:B------:R-:W4:Y:S04]  /*5b600*/  LDS.128 R220, [R252] ;  /* 0x00000000fcdc7984 */ /* 0x000f280000000c00 */
[----:B------:R-:W-:Y:S01]  /*5b610*/  LDS.128 R216, [R252+0x800] ;  /* 0x00080000fcd87984 */ /* 0x000fe20000000c00 */
[----:B------:R-:W-:Y:S01]  /*5b620*/  BAR.SYNC.DEFER_BLOCKING 0x0 ;  /* 0x0000000000007b1d */ /* 0x000fe20000010000 */
[----:B------:R-:W-:Y:S02]  /*5b630*/  IMAD.MOV.U32 R228, RZ, RZ, R245 ;  /* 0x000000ffffe47224 */ /* 0x000fe400078e00f5 */
[----:B------:R-:W-:Y:S02]  /*5b640*/  IMAD.MOV.U32 R230, RZ, RZ, R249 ;  /* 0x000000ffffe67224 */ /* 0x000fe400078e00f9 */
[----:B------:R-:W-:-:S02]  /*5b650*/  IMAD.MOV.U32 R231, RZ, RZ, R251 ;  /* 0x000000ffffe77224 */ /* 0x000fc400078e00fb */
[----:B------:R-:W-:Y:S01]  /*5b660*/  IMAD.MOV.U32 R232, RZ, RZ, R132 ;  /* 0x000000ffffe87224 */ /* 0x000fe200078e0084 */
[----:B------:R-:W-:Y:S01]  /*5b670*/  MOV R234, R136 ;  /* 0x0000008800ea7202 */ /* 0x000fe20000000f00 */
[----:B------:R-:W-:Y:S01]  /*5b680*/  IMAD.MOV.U32 R233, RZ, RZ, R134 ;  /* 0x000000ffffe97224 */ /* 0x000fe200078e0086 */
[----:B------:R-:W2:Y:S04]  /*5b690*/  LDL.LU R249, [R1+0x40] ;  /* 0x0000400001f97983 */ /* 0x000ea80000300800 */
[----:B------:R-:W-:Y:S04]  /*5b6a0*/  STS.128 [R2], R224 ;  /* 0x000000e002007388 */ /* 0x000fe80000000c00 */
[----:B------:R1:W-:Y:S01]  /*5b6b0*/  STS.128 [R2+0x400], R228 ;  /* 0x000400e402007388 */ /* 0x0003e20000000c00 */
[----:B------:R-:W-:Y:S01]  /*5b6c0*/  BAR.SYNC.DEFER_BLOCKING 0x0 ;  /* 0x0000000000007b1d */ /* 0x000fe20000010000 */
[----:B------:R-:W-:-:S02]  /*5b6d0*/  IMAD.MOV.U32 R132, RZ, RZ, R133 ;  /* 0x000000ffff847224 */ /* 0x000fc400078e0085 */
[----:B------:R-:W-:Y:S02]  /*5b6e0*/  IMAD.MOV.U32 R133, RZ, RZ, R135 ;  /* 0x000000ffff857224 */ /* 0x000fe400078e0087 */
[----:B------:R-:W-:Y:S02]  /*5b6f0*/  IMAD.MOV.U32 R235, RZ, RZ, R138 ;  /* 0x000000ffffeb7224 */ /* 0x000fe400078e008a */
[----:B------:R-:W-:Y:S01]  /*5b700*/  IMAD.MOV.U32 R134, RZ, RZ, R137 ;  /* 0x000000ffff867224 */ /* 0x000fe200078e0089 */
[----:B------:R-:W2:Y:S01]  /*5b710*/  LDL.LU R247, [R1+0x44] ;  /* 0x0000440001f77983 */ /* 0x000ea20000300800 */
[----:B------:R-:W-:Y:S02]  /*5b720*/  IMAD.MOV.U32 R135, RZ, RZ, R139 ;  /* 0x000000ffff877224 */ /* 0x000fe400078e008b */
[----:B------:R-:W-:Y:S01]  /*5b730*/  IMAD.MOV.U32 R236, RZ, RZ, R141 ;  /* 0x000000ffffec7224 */ /* 0x000fe200078e008d */
[----:B------:R-:W2:Y:S04]  /*5b740*/  LDL.LU R245, [R1+0x48] ;  /* 0x0000480001f57983 */ /* 0x000ea80000300800 */
[----:B------:R-:W2:Y:S04]  /*5b750*/  LDS.128 R224, [R252] ;  /* 0x00000000fce07984 */ /* 0x000ea80000000c00 */
[----:B------:R-:W-:Y:S01]  /*5b760*/  LDS.128 R136, [R252+0x800] ;  /* 0x00080000fc887984 */ /* 0x000fe20000000c00 */
[----:B------:R-:W-:Y:S06]  /*5b770*/  BAR.SYNC.DEFER_BLOCKING 0x0 ;  /* 0x0000000000007b1d */ /* 0x000fec0000010000 */
[----:B------:R3:W-:Y:S04]  /*5b780*/  STS.128 [R2], R232 ;  /* 0x000000e802007388 */ /* 0x0007e80000000c00 */
[----:B------:R-:W-:Y:S01]  /*5b790*/  STS.128 [R2+0x400], R132 ;  /* 0x0004008402007388 */ /* 0x000fe20000000c00 */
[----:B------:R-:W-:Y:S01]  /*5b7a0*/  BAR.SYNC.DEFER_BLOCKING 0x0 ;  /* 0x0000000000007b1d */ /* 0x000fe20000010000 */
[----:B-1----:R-:W-:-:S02]  /*5b7b0*/  IMAD.MOV.U32 R228, RZ, RZ, R140 ;  /* 0x000000ffffe47224 */ /* 0x002fc400078e008c */
[----:B------:R-:W-:Y:S02]  /*5b7c0*/  IMAD.MOV.U32 R229, RZ, RZ, R142 ;  /* 0x000000ffffe57224 */ /* 0x000fe400078e008e */
[----:B------:R-:W-:Y:S02]  /*5b7d0*/  IMAD.MOV.U32 R237, RZ, RZ, R143 ;  /* 0x000000ffffed7224 */ /* 0x000fe400078e008f */
[----:B------:R-:W1:Y:S04]  /*5b7e0*/  LDS.128 R140, [R252] ;  /* 0x00000000fc8c7984 */ /* 0x000e680000000c00 */
[----:B------:R-:W-:Y:S01]  /*5b7f0*/  LDS.128 R132, [R252+0x800] ;  /* 0x00080000fc847984 */ /* 0x000fe20000000c00 */
[----:B------:R-:W-:Y:S02]  /*5b800*/  IMAD.MOV.U32 R230, RZ, RZ, R144 ;  /* 0x000000ffffe67224 */ /* 0x000fe400078e0090 */
[----:B------:R-:W-:Y:S01]  /*5b810*/  IMAD.MOV.U32 R231, RZ, RZ, R146 ;  /* 0x000000ffffe77224 */ /* 0x000fe200078e0092 */
[----:B------:R-:W-:Y:S01]  /*5b820*/  BAR.SYNC.DEFER_BLOCKING 0x0 ;  /* 0x0000000000007b1d */ /* 0x000fe20000010000 */
[----:B------:R-:W-:-:S02]  /*5b830*/  IMAD.MOV.U32 R238, RZ, RZ, R145 ;  /* 0x000000ffffee7224 */ /* 0x000fc400078e0091 */
[----:B------:R-:W-:-:S03]  /*5b840*/  IMAD.MOV.U32 R239, RZ, RZ, R147 ;  /* 0x000000ffffef7224 */ /* 0x000fc600078e0093 */
[----:B------:R1:W-:Y:S04]  /*5b850*/  STS.128 [R2], R228 ;  /* 0x000000e402007388 */ /* 0x0003e80000000c00 */
[----:B------:R1:W-:Y:S01]  /*5b860*/  STS.128 [R2+0x400], R236 ;  /* 0x000400ec02007388 */ /* 0x0003e20000000c00 */
[----:B------:R-:W-:Y:S01]  /*5b870*/  IMAD.MOV.U32 R144, RZ, RZ, R148 ;  /* 0x000000ffff907224 */ /* 0x000fe200078e0094 */
[----:B------:R-:W-:Y:S01]  /*5b880*/  MOV R147, R154 ;  /* 0x0000009a00937202 */ /* 0x000fe20000000f00 */
[----:B------:R-:W-:Y:S02]  /*5b890*/  IMAD.MOV.U32 R145, RZ, RZ, R150 ;  /* 0x000000ffff917224 */ /* 0x000fe400078e0096 */
[----:B------:R-:W-:Y:S01]  /*5b8a0*/  IMAD.MOV.U32 R146, RZ, RZ, R152 ;  /* 0x000000ffff927224 */ /* 0x000fe200078e0098 */
[----:B------:R-:W-:Y:S01]  /*5b8b0*/  BAR.SYNC.DEFER_BLOCKING 0x0 ;  /* 0x0000000000007b1d */ /* 0x000fe20000010000 */
[----:B---3--:R-:W-:-:S02]  /*5b8c0*/  IMAD.MOV.U32 R232, RZ, RZ, R149 ;  /* 0x000000ffffe87224 */ /* 0x008fc400078e0095 */
[----:B------:R-:W-:Y:S02]  /*5b8d0*/  IMAD.MOV.U32 R233, RZ, RZ, R151 ;  /* 0x000000ffffe97224 */ /* 0x000fe400078e0097 */
[----:B------:R-:W-:Y:S02]  /*5b8e0*/  IMAD.MOV.U32 R234, RZ, RZ, R153 ;  /* 0x000000ffffea7224 */ /* 0x000fe400078e0099 */
[----:B------:R-:W-:Y:S02]  /*5b8f0*/  IMAD.MOV.U32 R235, RZ, RZ, R155 ;  /* 0x000000ffffeb7224 */ /* 0x000fe400078e009b */
[----:B------:R-:W3:Y:S04]  /*5b900*/  LDS.128 R152, [R252] ;  /* 0x00000000fc987984 */ /* 0x000ee80000000c00 */
[----:B------:R-:W-:Y:S01]  /*5b910*/  LDS.128 R148, [R252+0x800] ;  /* 0x00080000fc947984 */ /* 0x000fe20000000c00 */
[----:B------:R-:W-:Y:S06]  /*5b920*/  BAR.SYNC.DEFER_BLOCKING 0x0 ;  /* 0x0000000000007b1d */ /* 0x000fec0000010000 */
[----:B------:R-:W-:Y:S04]  /*5b930*/  STS.128 [R2], R144 ;  /* 0x0000009002007388 */ /* 0x000fe80000000c00 */
[----:B------:R3:W-:Y:S01]  /*5b940*/  STS.128 [R2+0x400], R232 ;  /* 0x000400e802007388 */ /* 0x0007e20000000c00 */
[----:B------:R-:W-:Y:S01]  /*5b950*/  BAR.SYNC.DEFER_BLOCKING 0x0 ;  /* 0x0000000000007b1d */ /* 0x000fe20000010000 */
[----:B-1----:R-:W-:-:S02]  /*5b960*/  IMAD.MOV.U32 R228, RZ, RZ, R156 ;  /* 0x000000ffffe47224 */ /* 0x002fc400078e009c */
[----:B------:R-:W-:Y:S02]  /*5b970*/  IMAD.MOV.U32 R229, RZ, RZ, R158 ;  /* 0x000000ffffe57224 */ /* 0x000fe400078e009e */
[----:B------:R-:W-:Y:S02]  /*5b980*/  IMAD.MOV.U32 R236, RZ, RZ, R157 ;  /* 0x000000ffffec7224 */ /* 0x000fe400078e009d */
[----:B------:R-:W-:Y:S02]  /*5b990*/  IMAD.MOV.U32 R237, RZ, RZ, R159 ;  /* 0x000000ffffed7224 */ /* 0x000fe400078e009f */
[----:B------:R-:W1:Y:S04]  /*5b9a0*/  LDS.128 R156, [R252] ;  /* 0x00000000fc9c7984 */ /* 0x000e680000000c00 */
[----:B------:R-:W-:Y:S01]  /*5b9b0*/  LDS.128 R144, [R252+0x800] ;  /* 0x00080000fc907984 */ /* 0x000fe20000000c00 */
[----:B------:R-:W-:-:S02]  /*5b9c0*/  IMAD.MOV.U32 R230, RZ, RZ, R160 ;  /* 0x000000ffffe67224 */ /* 0x000fc400078e00a0 */
[----:B------:R-:W-:Y:S01]  /*5b9d0*/  IMAD.MOV.U32 R231, RZ, RZ, R162 ;  /* 0x000000ffffe77224 */ /* 0x000fe200078e00a2 */
[----:B------:R-:W-:Y:S01]  /*5b9e0*/  BAR.SYNC.DEFER_BLOCKING 0x0 ;  /* 0x0000000000007b1d */ /* 0x000fe20000010000 */
[----:B------:R-:W-:Y:S02]  /*5b9f0*/  IMAD.MOV.U32 R238, RZ, RZ, R161 ;  /* 0x000000ffffee7224 */ /* 0x000fe400078e00a1 */
[----:B------:R-:W-:-:S03]  /*5ba00*/  IMAD.MOV.U32 R239, RZ, RZ, R163 ;  /* 0x000000ffffef7224 */ /* 0x000fc600078e00a3 */
[----:B------:R1:W-:Y:S04]  /*5ba10*/  STS.128 [R2], R228 ;  /* 0x000000e402007388 */ /* 0x0003e80000000c00 */
[----:B------:R1:W-:Y:S01]  /*5ba20*/  STS.128 [R2+0x400], R236 ;  /* 0x000400ec02007388 */ /* 0x0003e20000000c00 */
[----:B------:R-:W-:Y:S01]  /*5ba30*/  IMAD.MOV.U32 R160, RZ, RZ, R164 ;  /* 0x000000ffffa07224 */ /* 0x000fe200078e00a4 */
[----:B---3--:R-:W-:Y:S01]  /*5ba40*/  MOV R232, R165 ;  /* 0x000000a500e87202 */ /* 0x008fe20000000f00 */
[----:B------:R-:W-:Y:S02]  /*5ba50*/  IMAD.MOV.U32 R161, RZ, RZ, R166 ;  /* 0x000000ffffa17224 */ /* 0x000fe400078e00a6 */
[----:B------:R-:W-:Y:S02]  /*5ba60*/  IMAD.MOV.U32 R162, RZ, RZ, R168 ;  /* 0x000000ffffa27224 */ /* 0x000fe400078e00a8 */
[----:B------:R-:W-:Y:S01]  /*5ba70*/  IMAD.MOV.U32 R163, RZ, RZ, R170 ;  /* 0x000000ffffa37224 */ /* 0x000fe200078e00aa */
[----:B------:R-:W-:Y:S01]  /*5ba80*/  BAR.SYNC.DEFER_BLOCKING 0x0 ;  /* 0x0000000000007b1d */ /* 0x000fe20000010000 */
[----:B------:R-:W-:-:S02]  /*5ba90*/  IMAD.MOV.U32 R233, RZ, RZ, R167 ;  /* 0x000000ffffe97224 */ /* 0x000fc400078e00a7 */
        /* <DEDUP_REMOVED lines=61> */
[----:B------:R3:W-:Y:S04]  /*5be70*/  STS.128 [R2], R192 ;  /* 0x000000c002007388 */ /* 0x0007e80000000c00 */
[----:B------:R3:W-:Y:S01]  /*5be80*/  STS.128 [R2+0x400], R232 ;  /* 0x000400e802007388 */ /* 0x0007e20000000c00 */
[----:B-1----:R-:W-:-:S02]  /*5be90*/  IMAD.MOV.U32 R228, RZ, RZ, R76 ;  /* 0x000000ffffe47224 */ /* 0x002fc400078e004c */
        /* <DEDUP_REMOVED lines=9> */
[----:B------:R-:W-:Y:S01]  /*5bf30*/  LDS.128 R76, [R252+0x800] ;  /* 0x00080000fc4c7984 */ /* 0x000fe20000000c00 */
[----:B------:R-:W-:Y:S06]  /*5bf40*/  BAR.SYNC.DEFER_BLOCKING 0x0 ;  /* 0x0000000000007b1d */ /* 0x000fec0000010000 */
[----:B------:R1:W-:Y:S04]  /*5bf50*/  STS.128 [R2], R228 ;  /* 0x000000e402007388 */ /* 0x0003e80000000c00 */
[----:B------:R1:W-:Y:S01]  /*5bf60*/  STS.128 [R2+0x400], R236 ;  /* 0x000400ec02007388 */ /* 0x0003e20000000c00 */
[----:B---3--:R-:W-:Y:S01]  /*5bf70*/  IMAD.MOV.U32 R192, RZ, RZ, R84 ;  /* 0x000000ffffc07224 */ /* 0x008fe200078e0054 */
[----:B------:R-:W-:Y:S01]  /*5bf80*/  MOV R235, R91 ;  /* 0x0000005b00eb7202 */ /* 0x000fe20000000f00 */
[----:B------:R-:W-:-:S02]  /*5bf90*/  IMAD.MOV.U32 R193, RZ, RZ, R86 ;  /* 0x000000ffffc17224 */ /* 0x000fc400078e0056 */
[----:B------:R-:W-:Y:S02]  /*5bfa0*/  IMAD.MOV.U32 R194, RZ, RZ, R88 ;  /* 0x000000ffffc27224 */ /* 0x000fe400078e0058 */
[----:B------:R-:W-:Y:S01]  /*5bfb0*/  IMAD.MOV.U32 R195, RZ, RZ, R90 ;  /* 0x000000ffffc37224 */ /* 0x000fe200078e005a */
[----:B------:R-:W-:Y:S01]  /*5bfc0*/  BAR.SYNC.DEFER_BLOCKING 0x0 ;  /* 0x0000000000007b1d */ /* 0x000fe20000010000 */
[----:B------:R-:W-:Y:S02]  /*5bfd0*/  IMAD.MOV.U32 R232, RZ, RZ, R85 ;  /* 0x000000ffffe87224 */ /* 0x000fe400078e0055 */
        /* <DEDUP_REMOVED lines=21> */
[----:B--2---:R-:W-:-:S02]  /*5c130*/  IMAD.MOV.U32 R192, RZ, RZ, R100 ;  /* 0x000000ffffc07224 */ /* 0x004fc400078e0064 */
        /* <DEDUP_REMOVED lines=8> */
[----:B------:R-:W2:Y:S04]  /*5c1c0*/  LDS.128 R104, [R252] ;  /* 0x00000000fc687984 */ /* 0x000ea80000000c00 */
[----:B------:R-:W-:Y:S01]  /*5c1d0*/  LDS.128 R100, [R252+0x800] ;  /* 0x00080000fc647984 */ /* 0x000fe20000000c00 */
[----:B------:R-:W-:Y:S06]  /*5c1e0*/  BAR.SYNC.DEFER_BLOCKING 0x0 ;  /* 0x0000000000007b1d */ /* 0x000fec0000010000 */
[----:B------:R2:W-:Y:S04]  /*5c1f0*/  STS.128 [R2], R192 ;  /* 0x000000c002007388 */ /* 0x0005e80000000c00 */
[----:B------:R2:W-:Y:S01]  /*5c200*/  STS.128 [R2+0x400], R232 ;  /* 0x000400e802007388 */ /* 0x0005e20000000c00 */
[----:B-1----:R-:W-:Y:S01]  /*5c210*/  MOV R228, R108 ;  /* 0x0000006c00e47202 */ /* 0x002fe20000000f00 */
[----:B------:R-:W-:-:S02]  /*5c220*/  IMAD.MOV.U32 R229, RZ, RZ, R110 ;  /* 0x000000ffffe57224 */ /* 0x000fc400078e006e */
[----:B------:R-:W-:Y:S02]  /*5c230*/  IMAD.MOV.U32 R230, RZ, RZ, R112 ;  /* 0x000000ffffe67224 */ /* 0x000fe400078e0070 */
[----:B------:R-:W-:Y:S01]  /*5c240*/  IMAD.MOV.U32 R231, RZ, RZ, R114 ;  /* 0x000000ffffe77224 */ /* 0x000fe200078e0072 */
[----:B------:R-:W-:Y:S01]  /*5c250*/  BAR.SYNC.DEFER_BLOCKING 0x0 ;  /* 0x0000000000007b1d */ /* 0x000fe20000010000 */
[----:B------:R-:W-:Y:S02]  /*5c260*/  IMAD.MOV.U32 R236, RZ, RZ, R109 ;  /* 0x000000ffffec7224 */ /* 0x000fe400078e006d */
[----:B------:R-:W-:Y:S02]  /*5c270*/  IMAD.MOV.U32 R237, RZ, RZ, R111 ;  /* 0x000000ffffed7224 */ /* 0x000fe400078e006f */
[----:B------:R-:W-:Y:S02]  /*5c280*/  IMAD.MOV.U32 R238, RZ, RZ, R113 ;  /* 0x000000ffffee7224 */ /* 0x000fe400078e0071 */
[----:B------:R-:W-:-:S02]  /*5c290*/  IMAD.MOV.U32 R239, RZ, RZ, R115 ;  /* 0x000000ffffef7224 */ /* 0x000fc400078e0073 */
        /* <DEDUP_REMOVED lines=19> */
[----:B-1----:R-:W-:Y:S01]  /*5c3d0*/  IMAD.MOV.U32 R228, RZ, RZ, R124 ;  /* 0x000000ffffe47224 */ /* 0x002fe200078e007c */
[----:B------:R-:W-:Y:S01]  /*5c3e0*/  MOV R229, R126 ;  /* 0x0000007e00e57202 */ /* 0x000fe20000000f00 */
[----:B------:R-:W-:-:S02]  /*5c3f0*/  IMAD.MOV.U32 R230, RZ, RZ, R128 ;  /* 0x000000ffffe67224 */ /* 0x000fc400078e0080 */
[----:B------:R-:W-:Y:S01]  /*5c400*/  IMAD.MOV.U32 R231, RZ, RZ, R130 ;  /* 0x000000ffffe77224 */ /* 0x000fe200078e0082 */
[----:B------:R-:W-:Y:S01]  /*5c410*/  BAR.SYNC.DEFER_BLOCKING 0x0 ;  /* 0x0000000000007b1d */ /* 0x000fe20000010000 */
[----:B------:R-:W-:Y:S02]  /*5c420*/  IMAD.MOV.U32 R236, RZ, RZ, R125 ;  /* 0x000000ffffec7224 */ /* 0x000fe400078e007d */
[----:B------:R-:W-:Y:S02]  /*5c430*/  IMAD.MOV.U32 R237, RZ, RZ, R127 ;  /* 0x000000ffffed7224 */ /* 0x000fe400078e007f */
[----:B------:R-:W-:Y:S02]  /*5c440*/  IMAD.MOV.U32 R238, RZ, RZ, R129 ;  /* 0x000000ffffee7224 */ /* 0x000fe400078e0081 */
[----:B------:R-:W-:Y:S02]  /*5c450*/  IMAD.MOV.U32 R239, RZ, RZ, R131 ;  /* 0x000000ffffef7224 */ /* 0x000fe400078e0083 */
[----:B------:R-:W1:Y:S04]  /*5c460*/  LDS.128 R128, [R252] ;  /* 0x00000000fc807984 */ /* 0x000e680000000c00 */
[----:B------:R-:W-:Y:S01]  /*5c470*/  LDS.128 R124, [R252+0x800] ;  /* 0x00080000fc7c7984 */ /* 0x000fe20000000c00 */
[----:B------:R-:W-:Y:S01]  /*5c480*/  BAR.SYNC.DEFER_BLOCKING 0x0 ;  /* 0x0000000000007b1d */ /* 0x000fe20000010000 */
[----:B---3--:R-:W-:-:S05]  /*5c490*/  IMAD.MOV.U32 R192, RZ, RZ, R4 ;  /* 0x000000ffffc07224 */ /* 0x008fca00078e0004 */
[----:B------:R-:W-:Y:S04]  /*5c4a0*/  STS.128 [R2], R228 ;  /* 0x000000e402007388 */ /* 0x000fe80000000c00 */
[----:B------:R3:W-:Y:S01]  /*5c4b0*/  STS.128 [R2+0x400], R236 ;  /* 0x000400ec02007388 */ /* 0x0007e20000000c00 */
[----:B------:R-:W-:Y:S01]  /*5c4c0*/  BAR.SYNC.DEFER_BLOCKING 0x0 ;  /* 0x0000000000007b1d */ /* 0x000fe20000010000 */
[----:B------:R-:W-:Y:S02]  /*5c4d0*/  IMAD.MOV.U32 R4, RZ, RZ, R5 ;  /* 0x000000ffff047224 */ /* 0x000fe400078e0005 */
[----:B------:R-:W-:Y:S02]  /*5c4e0*/  IMAD.MOV.U32 R193, RZ, RZ, R6 ;  /* 0x000000ffffc17224 */ /* 0x000fe400078e0006 */
[----:B------:R-:W-:-:S02]  /*5c4f0*/  IMAD.MOV.U32 R5, RZ, RZ, R7 ;  /* 0x000000ffff057224 */ /* 0x000fc400078e0007 */
[----:B------:R-:W-:Y:S02]  /*5c500*/  IMAD.MOV.U32 R194, RZ, RZ, R8 ;  /* 0x000000ffffc27224 */ /* 0x000fe400078e0008 */
[----:B------:R-:W-:Y:S02]  /*5c510*/  IMAD.MOV.U32 R195, RZ, RZ, R10 ;  /* 0x000000ffffc37224 */ /* 0x000fe400078e000a */
[----:B------:R-:W-:Y:S02]  /*5c520*/  IMAD.MOV.U32 R6, RZ, RZ, R9 ;  /* 0x000000ffff067224 */ /* 0x000fe400078e0009 */
[----:B------:R-:W-:Y:S01]  /*5c530*/  IMAD.MOV.U32 R7, RZ, RZ, R11 ;  /* 0x000000ffff077224 */ /* 0x000fe200078e000b */
[----:B------:R-:W1:Y:S04]  /*5c540*/  LDS.128 R228, [R252] ;  /* 0x00000000fce47984 */ /* 0x000e680000000c00 */
[----:B------:R-:W-:Y:S01]  /*5c550*/  LDS.128 R8, [R252+0x800] ;  /* 0x00080000fc087984 */ /* 0x000fe20000000c00 */
[----:B------:R-:W-:Y:S06]  /*5c560*/  BAR.SYNC.DEFER_BLOCKING 0x0 ;  /* 0x0000000000007b1d */ /* 0x000fec0000010000 */
[----:B------:R-:W-:Y:S04]  /*5c570*/  STS.128 [R2], R192 ;  /* 0x000000c002007388 */ /* 0x000fe80000000c00 */
[----:B------:R1:W-:Y:S01]  /*5c580*/  STS.128 [R2+0x400], R4 ;  /* 0x0004000402007388 */ /* 0x0003e20000000c00 */
[----:B--2---:R-:W-:Y:S01]  /*5c590*/  IMAD.MOV.U32 R232, RZ, RZ, R12 ;  /* 0x000000ffffe87224 */ /* 0x004fe200078e000c */
[----:B------:R-:W-:Y:S01]  /*5c5a0*/  MOV R234, R16 ;  /* 0x0000001000ea7202 */ /* 0x000fe20000000f00 */
[----:B------:R-:W-:-:S02]  /*5c5b0*/  IMAD.MOV.U32 R233, RZ, RZ, R14 ;  /* 0x000000ffffe97224 */ /* 0x000fc400078e000e */
[----:B------:R-:W-:Y:S01]  /*5c5c0*/  IMAD.MOV.U32 R235, RZ, RZ, R18 ;  /* 0x000000ffffeb7224 */ /* 0x000fe200078e0012 */
[----:B------:R-:W-:Y:S01]  /*5c5d0*/  BAR.SYNC.DEFER_BLOCKING 0x0 ;  /* 0x0000000000007b1d */ /* 0x000fe20000010000 */
[----:B---3--:R-:W-:Y:S02]  /*5c5e0*/  IMAD.MOV.U32 R236, RZ, RZ, R13 ;  /* 0x000000ffffec7224 */ /* 0x008fe400078e000d */
[----:B------:R-:W-:Y:S02]  /*5c5f0*/  IMAD.MOV.U32 R237, RZ, RZ, R15 ;  /* 0x000000ffffed7224 */ /* 0x000fe400078e000f */
[----:B------:R-:W-:Y:S02]  /*5c600*/  IMAD.MOV.U32 R238, RZ, RZ, R17 ;  /* 0x000000ffffee7224 */ /* 0x000fe400078e0011 */
[----:B------:R-:W-:Y:S02]  /*5c610*/  IMAD.MOV.U32 R239, RZ, RZ, R19 ;  /* 0x000000ffffef7224 */ /* 0x000fe400078e0013 */
[----:B------:R-:W2:Y:S04]  /*5c620*/  LDS.128 R16, [R252] ;  /* 0x00000000fc107984 */ /* 0x000ea80000000c00 */
        /* <DEDUP_REMOVED lines=17> */
[----:B------:R-:W-:Y:S01]  /*5c740*/  STS.128 [R2+0x400], R192 ;  /* 0x000400c002007388 */ /* 0x000fe20000000c00 */
[----:B------:R-:W-:Y:S01]  /*5c750*/  BAR.SYNC.DEFER_BLOCKING 0x0 ;  /* 0x0000000000007b1d */ /* 0x000fe20000010000 */
[----:B---3--:R-:W-:Y:S01]  /*5c760*/  IMAD.MOV.U32 R232, RZ, RZ, R28 ;  /* 0x000000ffffe87224 */ /* 0x008fe200078e001c */
[----:B------:R-:W-:Y:S01]  /*5c770*/  MOV R235, R34 ;  /* 0x0000002200eb7202 */ /* 0x000fe20000000f00 */
[----:B------:R-:W-:-:S02]  /*5c780*/  IMAD.MOV.U32 R233, RZ, RZ, R30 ;  /* 0x000000ffffe97224 */ /* 0x000fc400078e001e */
[----:B------:R-:W-:Y:S02]  /*5c790*/  IMAD.MOV.U32 R234, RZ, RZ, R32 ;  /* 0x000000ffffea7224 */ /* 0x000fe400078e0020 */
[----:B--2---:R-:W-:Y:S02]  /*5c7a0*/  IMAD.MOV.U32 R236, RZ, RZ, R29 ;  /* 0x000000ffffec7224 */ /* 0x004fe400078e001d */
        /* <DEDUP_REMOVED lines=19> */
[----:B------:R-:W-:Y:S01]  /*5c8e0*/  BAR.SYNC.DEFER_BLOCKING 0x0 ;  /* 0x0000000000007b1d */ /* 0x000fe20000010000 */
[----:B------:R-:W-:Y:S01]  /*5c8f0*/  ISETP.GE.AND P0, PT, R244, UR10, PT ;  /* 0x0000000af4007c0c */ /* 0x000fe2000bf06270 */
[----:B---3--:R-:W-:Y:S02]  /*5c900*/  IMAD.MOV.U32 R234, RZ, RZ, R48 ;  /* 0x000000ffffea7224 */ /* 0x008fe400078e0030 */
[----:B------:R-:W-:-:S02]  /*5c910*/  IMAD.MOV.U32 R235, RZ, RZ, R50 ;  /* 0x000000ffffeb7224 */ /* 0x000fc400078e0032 */
[----:B--2---:R-:W-:Y:S01]  /*5c920*/  IMAD.MOV.U32 R238, RZ, RZ, R49 ;  /* 0x000000ffffee7224 */ /* 0x004fe200078e0031 */
[----:B------:R-:W-:Y:S01]  /*5c930*/  MOV R236, R45 ;  /* 0x0000002d00ec7202 */ /* 0x000fe20000000f00 */
[----:B------:R2:W-:Y:S01]  /*5c940*/  STS.128 [R2], R4 ;  /* 0x0000000402007388 */ /* 0x0005e20000000c00 */
[----:B------:R-:W-:Y:S01]  /*5c950*/  IMAD.MOV.U32 R239, RZ, RZ, R51 ;  /* 0x000000ffffef7224 */ /* 0x000fe200078e0033 */
[----:B------:R-:W3:Y:S01]  /*5c960*/  LDCU UR10, c[0x0][0x39c] ;  /* 0x00007380ff0a77ac */ /* 0x000ee20008000800 */
[----:B--2---:R-:W-:Y:S01]  /*5c970*/  IMAD R7, R244, UR4, RZ ;  /* 0x00000004f4077c24 */ /* 0x004fe2000f8e02ff */
[----:B------:R2:W-:Y:S01]  /*5c980*/  STS.128 [R2+0x400], R240 ;  /* 0x000400f002007388 */ /* 0x0005e20000000c00 */
[----:B------:R-:W-:Y:S01]  /*5c990*/  IMAD.MOV.U32 R232, RZ, RZ, R44 ;  /* 0x000000ffffe87224 */ /* 0x000fe200078e002c */
[----:B------:R-:W1:Y:S01]  /*5c9a0*/  LDC R4, c[0x0][0x3b8] ;  /* 0x0000ee00ff047b82 */ /* 0x000e620000000800 */
[----:B------:R-:W-:Y:S01]  /*5c9b0*/  IMAD.MOV.U32 R233, RZ, RZ, R46 ;  /* 0x000000ffffe97224 */ /* 0x000fe200078e002e */
[----:B------:R-:W3:Y:S01]  /*5c9c0*/  LDL.LU R244, [R1+0x4c] ;  /* 0x00004c0001f47983 */ /* 0x000ee20000300800 */
[----:B------:R-:W-:-:S02]  /*5c9d0*/  IMAD.MOV.U32 R237, RZ, RZ, R47 ;  /* 0x000000ffffed7224 */ /* 0x000fc400078e002f */
[----:B------:R-:W-:-:S03]  /*5c9e0*/  IMAD.MOV.U32 R45, RZ, RZ, R54 ;  /* 0x000000ffff2d7224 */ /* 0x000fc600078e0036 */
[----:B------:R-:W-:Y:S01]  /*5c9f0*/  BAR.SYNC.DEFER_BLOCKING 0x0 ;  /* 0x0000000000007b1d */ /* 0x000fe20000010000 */
[----:B------:R-:W-:Y:S02]  /*5ca00*/  IMAD.MOV.U32 R44, RZ, RZ, R52 ;  /* 0x000000ffff2c7224 */ /* 0x000fe400078e0034 */
[----:B------:R-:W-:Y:S01]  /*5ca10*/  IMAD.MOV.U32 R46, RZ, RZ, R56 ;  /* 0x000000ffff2e7224 */ /* 0x000fe200078e0038 */
[----:B------:R-:W-:Y:S02]  /*5ca20*/  LOP3.LUT R6, R0, R3, RZ, 0xfc, !PT ;  /* 0x0000000300067212 */ /* 0x000fe400078efcff */
[----:B------:R-:W1:Y:S01]  /*5ca30*/  LDCU UR4, c[0x0][0x39c] ;  /* 0x00007380ff0477ac */ /* 0x000e620008000800 */
[----:B------:R-:W-:Y:S01]  /*5ca40*/  LEA R5, P2, R7, UR8, 0x2 ;  /* 0x0000000807057c11 */ /* 0x000fe2000f8410ff */
[----:B------:R-:W4:Y:S04]  /*5ca50*/  LDL.LU R250, [R1+0x30] ;  /* 0x0000300001fa7983 */ /* 0x000f280000300800 */
[----:B------:R-:W1:Y:S04]  /*5ca60*/  LDS.128 R192, [R252] ;  /* 0x00000000fcc07984 */ /* 0x000e680000000c00 */
[----:B------:R-:W-:Y:S01]  /*5ca70*/  LDS.128 R48, [R252+0x800] ;  /* 0x00080000fc307984 */ /* 0x000fe20000000c00 */
[----:B------:R-:W-:-:S02]  /*5ca80*/  IMAD.MOV.U32 R52, RZ, RZ, R53 ;  /* 0x000000ffff347224 */ /* 0x000fc400078e0035 */
[----:B------:R-:W-:Y:S01]  /*5ca90*/  IMAD.MOV.U32 R47, RZ, RZ, R58 ;  /* 0x000000ffff2f7224 */ /* 0x000fe200078e003a */
[----:B------:R-:W-:Y:S01]  /*5caa0*/  BAR.SYNC.DEFER_BLOCKING 0x0 ;  /* 0x0000000000007b1d */ /* 0x000fe20000010000 */
[----:B------:R-:W-:Y:S02]  /*5cab0*/  IMAD.MOV.U32 R53, RZ, RZ, R55 ;  /* 0x000000ffff357224 */ /* 0x000fe400078e0037 */
[----:B------:R-:W-:Y:S01]  /*5cac0*/  IMAD.MOV.U32 R54, RZ, RZ, R57 ;  /* 0x000000ffff367224 */ /* 0x000fe200078e0039 */
[----:B------:R-:W-:Y:S02]  /*5cad0*/  ISETP.LT.AND P3, PT, R6, UR11, !P0 ;  /* 0x0000000b06007c0c */ /* 0x000fe4000c761270 */
[----:B------:R-:W1:Y:S01]  /*5cae0*/  LDCU UR8, c[0x0][0x39c] ;  /* 0x00007380ff0877ac */ /* 0x000e620008000800 */
[----:B------:R-:W-:Y:S01]  /*5caf0*/  LEA.HI.X.SX32 R7, R7, UR9, 0x2, P2 ;  /* 0x0000000907077c11 */ /* 0x000fe200090f16ff */
[----:B------:R-:W4:Y:S04]  /*5cb00*/  LDL.LU R248, [R1+0x34] ;  /* 0x0000340001f87983 */ /* 0x000f280000300800 */
[----:B------:R-:W-:Y:S04]  /*5cb10*/  STS.128 [R2], R232 ;  /* 0x000000e802007388 */ /* 0x000fe80000000c00 */
[----:B------:R1:W-:Y:S01]  /*5cb20*/  STS.128 [R2+0x400], R236 ;  /* 0x000400ec02007388 */ /* 0x0003e20000000c00 */
[----:B------:R-:W-:Y:S01]  /*5cb30*/  IMAD.MOV.U32 R55, RZ, RZ, R59 ;  /* 0x000000ffff377224 */ /* 0x000fe200078e003b */
[----:B------:R-:W1:Y:S01]  /*5cb40*/  LDCU UR9, c[0x0][0x39c] ;  /* 0x00007380ff0977ac */ /* 0x000e620008000800 */
[----:B------:R-:W-:Y:S01]  /*5cb50*/  BAR.SYNC.DEFER_BLOCKING 0x0 ;  /* 0x0000000000007b1d */ /* 0x000fe20000010000 */
[----:B--2---:R-:W-:-:S02]  /*5cb60*/  LOP3.LUT R240, R0, 0x66, R3, 0xfe, !PT ;  /* 0x0000006600f07812 */ /* 0x004fc400078efe03 */
[C-C-:B------:R-:W-:Y:S02]  /*5cb70*/  LOP3.LUT R241, R0.reuse, 0x68, R3.reuse, 0xfe, !PT ;  /* 0x0000006800f17812 */ /* 0x140fe400078efe03 */
[----:B------:R-:W-:Y:S01]  /*5cb80*/  LOP3.LUT R242, R0, 0x6a, R3, 0xfe, !PT ;  /* 0x0000006a00f27812 */ /* 0x000fe200078efe03 */
[----:B------:R-:W2:Y:S01]  /*5cb90*/  LDCU UR11, c[0x0][0x39c] ;  /* 0x00007380ff0b77ac */ /* 0x000ea20008000800 */
[----:B------:R-:W2:Y:S04]  /*5cba0*/  LDL.LU R246, [R1+0x38] ;  /* 0x0000380001f67983 */ /* 0x000ea80000300800 */
[----:B------:R-:W2:Y:S04]  /*5cbb0*/  LDS.128 R232, [R252] ;  /* 0x00000000fce87984 */ /* 0x000ea80000000c00 */
[----:B------:R-:W-:Y:S01]  /*5cbc0*/  LDS.128 R56, [R252+0x800] ;  /* 0x00080000fc387984 */ /* 0x000fe20000000c00 */
[----:B------:R-:W-:Y:S06]  /*5cbd0*/  BAR.SYNC.DEFER_BLOCKING 0x0 ;  /* 0x0000000000007b1d */ /* 0x000fec0000010000 */
[----:B------:R-:W-:Y:S04]  /*5cbe0*/  STS.128 [R2], R44 ;  /* 0x0000002c02007388 */ /* 0x000fe80000000c00 */
[----:B------:R-:W-:Y:S01]  /*5cbf0*/  STS.128 [R2+0x400], R52 ;  /* 0x0004003402007388 */ /* 0x000fe20000000c00 */
[----:B------:R-:W-:Y:S01]  /*5cc00*/  BAR.SYNC.DEFER_BLOCKING 0x0 ;  /* 0x0000000000007b1d */ /* 0x000fe20000010000 */
[----:B-1----:R-:W-:-:S02]  /*5cc10*/  IMAD.MOV.U32 R236, RZ, RZ, R60 ;  /* 0x000000ffffec7224 */ /* 0x002fc400078e003c */
[----:B------:R-:W-:Y:S01]  /*5cc20*/  IMAD.MOV.U32 R60, RZ, RZ, R61 ;  /* 0x000000ffff3c7224 */ /* 0x000fe200078e003d */
[----:B------:R-:W-:Y:S01]  /*5cc30*/  MOV R61, R63 ;  /* 0x0000003f003d7202 */ /* 0x000fe20000000f00 */
[----:B------:R-:W-:Y:S01]  /*5cc40*/  IMAD.MOV.U32 R237, RZ, RZ, R62 ;  /* 0x000000ffffed7224 */ /* 0x000fe200078e003e */
[----:B------:R-:W1:Y:S04]  /*5cc50*/  LDS.128 R44, [R252] ;  /* 0x00000000fc2c7984 */ /* 0x000e680000000c00 */
[----:B------:R-:W-:Y:S01]  /*5cc60*/  LDS.128 R52, [R252+0x800] ;  /* 0x00080000fc347984 */ /* 0x000fe20000000c00 */
[----:B------:R-:W-:Y:S02]  /*5cc70*/  IMAD.MOV.U32 R238, RZ, RZ, R64 ;  /* 0x000000ffffee7224 */ /* 0x000fe400078e0040 */
[----:B------:R-:W-:Y:S01]  /*5cc80*/  IMAD.MOV.U32 R239, RZ, RZ, R66 ;  /* 0x000000ffffef7224 */ /* 0x000fe200078e0042 */
[----:B------:R-:W-:Y:S01]  /*5cc90*/  BAR.SYNC.DEFER_BLOCKING 0x0 ;  /* 0x0000000000007b1d */ /* 0x000fe20000010000 */
[----:B------:R-:W-:-:S02]  /*5cca0*/  IMAD.MOV.U32 R62, RZ, RZ, R65 ;  /* 0x000000ffff3e7224 */ /* 0x000fc400078e0041 */
[----:B------:R-:W-:Y:S01]  /*5ccb0*/  IMAD.MOV.U32 R63, RZ, RZ, R67 ;  /* 0x000000ffff3f7224 */ /* 0x000fe200078e0043 */
[C---:B------:R-:W-:Y:S01]  /*5ccc0*/  LOP3.LUT R64, R6.reuse, 0x1fe, RZ, 0xfc, !PT ;  /* 0x000001fe06407812 */ /* 0x040fe200078efcff */
[----:B------:R-:W-:-:S03]  /*5ccd0*/  IMAD R66, R6, R4, RZ ;  /* 0x0000000406427224 */ /* 0x000fc600078e02ff */
[----:B------:R-:W-:Y:S01]  /*5cce0*/  ISETP.LT.AND P1, PT, R64, UR12, !P0 ;  /* 0x0000000c40007c0c */ /* 0x000fe2000c721270 */
[----:B------:R-:W-:Y:S04]  /*5ccf0*/  STS.128 [R2], R236 ;  /* 0x000000ec02007388 */ /* 0x000fe80000000c00 */
[----:B------:R1:W-:Y:S01]  /*5cd00*/  STS.128 [R2+0x400], R60 ;  /* 0x0004003c02007388 */ /* 0x0003e20000000c00 */
[----:B------:R-:W-:Y:S01]  /*5cd10*/  BAR.SYNC.DEFER_BLOCKING 0x0 ;  /* 0x0000000000007b1d */ /* 0x000fe20000010000 */
[----:B------:R-:W-:-:S04]  /*5cd20*/  LEA R64, P2, R66, R5, 0x2 ;  /* 0x0000000542407211 */ /* 0x000fc800078410ff */
[----:B------:R-:W-:Y:S02]  /*5cd30*/  LEA.HI.X.SX32 R65, R66, R7, 0x2, P2 ;  /* 0x0000000742417211 */ /* 0x000fe400010f16ff */
[C-C-:B-1----:R-:W-:Y:S02]  /*5cd40*/  LOP3.LUT R2, R0.reuse, 0x2, R3.reuse, 0xfe, !PT ;  /* 0x0000000200027812 */ /* 0x142fe400078efe03 */
[----:B------:R-:W-:-:S03]  /*5cd50*/  LOP3.LUT R60, R0, 0x4, R3, 0xfe, !PT ;  /* 0x00000004003c7812 */ /* 0x000fc600078efe03 */
[CC--:B------:R-:W-:Y:S01]  /*5cd60*/  IMAD R63, R2.reuse, R4.reuse, RZ ;  /* 0x00000004023f7224 */ /* 0x0c0fe200078e02ff */
[----:B------:R-:W-:Y:S01]  /*5cd70*/  ISETP.LT.AND P2, PT, R2, UR5, !P0 ;  /* 0x0000000502007c0c */ /* 0x000fe2000c741270 */
[-C--:B------:R-:W-:Y:S01]  /*5cd80*/  IMAD R61, R60, R4.reuse, RZ ;  /* 0x000000043c3d7224 */ /* 0x080fe200078e02ff */
[--C-:B------:R-:W-:Y:S01]  /*5cd90*/  LOP3.LUT R2, R0, 0x6, R3.reuse, 0xfe, !PT ;  /* 0x0000000600027812 */ /* 0x100fe200078efe03 */
[----:B------:R-:W1:Y:S01]  /*5cda0*/  LDCU UR5, c[0x0][0x39c] ;  /* 0x00007380ff0577ac */ /* 0x000e620008000800 */
[----:B------:R1:W-:Y:S01]  /*5cdb0*/  @P3 STG.E desc[UR6][R64.64], R249 ;  /* 0x000000f940003986 */ /* 0x0003e2000c101906 */
[----:B------:R-:W-:Y:S02]  /*5cdc0*/  ISETP.LT.AND P3, PT, R60, UR4, !P0 ;  /* 0x000000043c007c0c */ /* 0x000fe4000c761270 */
[----:B------:R-:W-:Y:S01]  /*5cdd0*/  IMAD R67, R2, R4, RZ ;  /* 0x0000000402437224 */ /* 0x000fe200078e02ff */
[----:B------:R-:W-:Y:S01]  /*5cde0*/  LOP3.LUT R60, R0, 0x8, R3, 0xfe, !PT ;  /* 0x00000008003c7812 */ /* 0x000fe200078efe03 */
[----:B------:R-:W3:Y:S01]  /*5cdf0*/  LDCU UR4, c[0x0][0x39c] ;  /* 0x00007380ff0477ac */ /* 0x000ee20008000800 */
[----:B------:R-:W-:-:S02]  /*5ce00*/  LEA R62, P5, R61, R5, 0x2 ;  /* 0x000000053d3e7211 */ /* 0x000fc400078a10ff */
[----:B-1----:R-:W-:-:S04]  /*5ce10*/  LEA R64, P4, R63, R5, 0x2 ;  /* 0x000000053f407211 */ /* 0x002fc800078810ff */
[-C--:B------:R-:W-:Y:S02]  /*5ce20*/  LEA.HI.X.SX32 R65, R63, R7.reuse, 0x2, P4 ;  /* 0x000000073f417211 */ /* 0x080fe400020f16ff */
[----:B------:R-:W-:Y:S01]  /*5ce30*/  ISETP.LT.AND P4, PT, R2, UR8, !P0 ;  /* 0x0000000802007c0c */ /* 0x000fe2000c781270 */
[C---:B------:R-:W-:Y:S01]  /*5ce40*/  IMAD R66, R60.reuse, R4, RZ ;  /* 0x000000043c427224 */ /* 0x040fe200078e02ff */
[----:B------:R-:W-:Y:S01]  /*5ce50*/  LEA.HI.X.SX32 R63, R61, R7, 0x2, P5 ;  /* 0x000000073d3f7211 */ /* 0x000fe200028f16ff */
[----:B------:R-:W-:Y:S01]  /*5ce60*/  @P2 STG.E desc[UR6][R64.64], R247 ;  /* 0x000000f740002986 */ /* 0x000fe2000c101906 */
[----:B------:R-:W-:Y:S01]  /*5ce70*/  ISETP.LT.AND P5, PT, R60, UR9, !P0 ;  /* 0x000000093c007c0c */ /* 0x000fe2000c7a1270 */
[----:B------:R-:W1:Y:S01]  /*5ce80*/  LDCU UR8, c[0x0][0x39c] ;  /* 0x00007380ff0877ac */ /* 0x000e620008000800 */
[C---:B------:R-:W-:Y:S01]  /*5ce90*/  LEA R60, P6, R67.reuse, R5, 0x2 ;  /* 0x00000005433c7211 */ /* 0x040fe200078c10ff */
[----:B------:R-:W-:Y:S01]  /*5cea0*/  @P3 STG.E desc[UR6][R62.64], R245 ;  /* 0x000000f53e003986 */ /* 0x000fe2000c101906 */
[----:B------:R-:W-:Y:S01]  /*5ceb0*/  LOP3.LUT R2, R0, 0xa, R3, 0xfe, !PT ;  /* 0x0000000a00027812 */ /* 0x000fe200078efe03 */
[----:B------:R-:W1:Y:S01]  /*5cec0*/  LDCU UR9, c[0x0][0x39c] ;  /* 0x00007380ff0977ac */ /* 0x000e620008000800 */
[----:B------:R-:W-:-:S05]  /*5ced0*/  LEA.HI.X.SX32 R61, R67, R7, 0x2, P6 ;  /* 0x00000007433d7211 */ /* 0x000fca00030f16ff */
[----:B---3--:R3:W-:Y:S04]  /*5cee0*/  @P4 STG.E desc[UR6][R60.64], R244 ;  /* 0x000000f43c004986 */ /* 0x0087e8000c101906 */
[----:B---3--:R-:W3:Y:S04]  /*5cef0*/  LDL.LU R244, [R1+0x3c] ;  /* 0x00003c0001f47983 */ /* 0x008ee80000300800 */
[----:B------:R-:W3:Y:S01]  /*5cf00*/  LDL.LU R251, [R1+0x20] ;  /* 0x0000200001fb7983 */ /* 0x000ee20000300800 */
[----:B------:R-:W-:-:S03]  /*5cf10*/  IMAD R63, R2, R4, RZ ;  /* 0x00000004023f7224 */ /* 0x000fc600078e02ff */
[----:B------:R-:W3:Y:S01]  /*5cf20*/  LDL.LU R249, [R1+0x24] ;  /* 0x0000240001f97983 */ /* 0x000ee20000300800 */
[----:B------:R-:W-:Y:S01]  /*5cf30*/  ISETP.LT.AND P2, PT, R2, UR4, !P0 ;  /* 0x0000000402007c0c */ /* 0x000fe2000c741270 */
[----:B------:R-:W2:Y:S01]  /*5cf40*/  LDCU UR4, c[0x0][0x39c] ;  /* 0x00007380ff0477ac */ /* 0x000ea20008000800 */
[CC--:B------:R-:W-:Y:S01]  /*5cf50*/  LEA R64, P6, R66.reuse, R5.reuse, 0x2 ;  /* 0x0000000542407211 */ /* 0x0c0fe200078c10ff */
[----:B------:R-:W3:Y:S01]  /*5cf60*/  LDL.LU R247, [R1+0x28] ;  /* 0x0000280001f77983 */ /* 0x000ee20000300800 */
[----:B------:R-:W-:Y:S02]  /*5cf70*/  LEA R60, P3, R63, R5, 0x2 ;  /* 0x000000053f3c7211 */ /* 0x000fe400078610ff */
[----:B------:R-:W-:Y:S01]  /*5cf80*/  LEA.HI.X.SX32 R65, R66, R7, 0x2, P6 ;  /* 0x0000000742417211 */ /* 0x000fe200030f16ff */
[----:B------:R-:W3:Y:S01]  /*5cf90*/  LDL.LU R245, [R1+0x2c] ;  /* 0x00002c0001f57983 */ /* 0x000ee20000300800 */
[C-C-:B------:R-:W-:Y:S02]  /*5cfa0*/  LOP3.LUT R2, R0.reuse, 0xc, R3.reuse, 0xfe, !PT ;  /* 0x0000000c00027812 */ /* 0x140fe400078efe03 */
[----:B------:R-:W-:-:S02]  /*5cfb0*/  LOP3.LUT R62, R0, 0xe, R3, 0xfe, !PT ;  /* 0x0000000e003e7812 */ /* 0x000fc400078efe03 */
[----:B------:R-:W-:Y:S01]  /*5cfc0*/  LEA.HI.X.SX32 R61, R63, R7, 0x2, P3 ;  /* 0x000000073f3d7211 */ /* 0x000fe200018f16ff */
[----:B----4-:R4:W-:Y:S01]  /*5cfd0*/  @P5 STG.E desc[UR6][R64.64], R250 ;  /* 0x000000fa40005986 */ /* 0x0109e2000c101906 */
[----:B------:R-:W-:Y:S01]  /*5cfe0*/  ISETP.LT.AND P3, PT, R2, UR5, !P0 ;  /* 0x0000000502007c0c */ /* 0x000fe2000c761270 */
[CC--:B------:R-:W-:Y:S01]  /*5cff0*/  IMAD R63, R62.reuse, R4.reuse, RZ ;  /* 0x000000043e3f7224 */ /* 0x0c0fe200078e02ff */
[----:B-1----:R-:W-:Y:S01]  /*5d000*/  ISETP.LT.AND P4, PT, R62, UR8, !P0 ;  /* 0x000000083e007c0c */ /* 0x002fe2000c781270 */
[----:B------:R-:W1:Y:S01]  /*5d010*/  LDCU UR5, c[0x0][0x39c] ;  /* 0x00007380ff0577ac */ /* 0x000e620008000800 */
[----:B------:R2:W-:Y:S01]  /*5d020*/  @P2 STG.E desc[UR6][R60.64], R248 ;  /* 0x000000f83c002986 */ /* 0x0005e2000c101906 */
[----:B----4-:R-:W-:-:S03]  /*5d030*/  IMAD R65, R2, R4, RZ ;  /* 0x0000000402417224 */ /* 0x010fc600078e02ff */
[----:B------:R-:W4:Y:S01]  /*5d040*/  LDL.LU R250, [R1] ;  /* 0x0000000001fa7983 */ /* 0x000f220000300800 */
[----:B------:R-:W-:Y:S01]  /*5d050*/  LOP3.LUT R62, R0, 0x12, R3, 0xfe, !PT ;  /* 0x00000012003e7812 */ /* 0x000fe200078efe03 */
[----:B------:R-:W1:Y:S01]  /*5d060*/  LDCU UR8, c[0x0][0x39c] ;  /* 0x00007380ff0877ac */ /* 0x000e620008000800 */
[-C--:B------:R-:W-:Y:S01]  /*5d070*/  LEA R64, P2, R65, R5.reuse, 0x2 ;  /* 0x0000000541407211 */ /* 0x080fe200078410ff */
[----:B--2---:R-:W2:Y:S01]  /*5d080*/  LDL.LU R248, [R1+0x4] ;  /* 0x0000040001f87983 */ /* 0x004ea20000300800 */
[----:B------:R-:W-:Y:S02]  /*5d090*/  LEA R60, P5, R63, R5, 0x2 ;  /* 0x000000053f3c7211 */ /* 0x000fe400078a10ff */
[-C--:B------:R-:W-:Y:S02]  /*5d0a0*/  LEA.HI.X.SX32 R65, R65, R7.reuse, 0x2, P2 ;  /* 0x0000000741417211 */ /* 0x080fe400010f16ff */
[----:B------:R-:W-:-:S03]  /*5d0b0*/  LEA.HI.X.SX32 R61, R63, R7, 0x2, P5 ;  /* 0x000000073f3d7211 */ /* 0x000fc600028f16ff */
[----:B------:R1:W-:Y:S04]  /*5d0c0*/  @P3 STG.E desc[UR6][R64.64], R246 ;  /* 0x000000f640003986 */ /* 0x0003e8000c101906 */
[----:B-1----:R-:W2:Y:S04]  /*5d0d0*/  LDL.LU R246, [R1+0x8] ;  /* 0x0000080001f67983 */ /* 0x002ea80000300800 */
[----:B---3--:R1:W-:Y:S04]  /*5d0e0*/  @P4 STG.E desc[UR6][R60.64], R244 ;  /* 0x000000f43c004986 */ /* 0x0083e8000c101906 */
[----:B-1----:R-:W3:Y:S01]  /*5d0f0*/  LDL.LU R244, [R1+0xc] ;  /* 0x00000c0001f47983 */ /* 0x002ee20000300800 */
[----:B------:R-:W-:-:S04]  /*5d100*/  LOP3.LUT R2, R0, 0x10, R3, 0xfe, !PT ;  /* 0x0000001000027812 */ /* 0x000fc800078efe03 */
[C---:B------:R-:W-:Y:S01]  /*5d110*/  ISETP.LT.AND P2, PT, R2.reuse, UR4, !P0 ;  /* 0x0000000402007c0c */ /* 0x040fe2000c741270 */
[----:B------:R-:W1:Y:S01]  /*5d120*/  LDCU UR4, c[0x0][0x39c] ;  /* 0x00007380ff0477ac */ /* 0x000e620008000800 */
[-C--:B------:R-:W-:Y:S01]  /*5d130*/  IMAD R2, R2, R4.reuse, RZ ;  /* 0x0000000402027224 */ /* 0x080fe200078e02ff */
[C---:B------:R-:W-:Y:S01]  /*5d140*/  ISETP.LT.AND P5, PT, R62.reuse, UR9, !P0 ;  /* 0x000000093e007c0c */ /* 0x040fe2000c7a1270 */
[-C--:B------:R-:W-:Y:S01]  /*5d150*/  IMAD R66, R62, R4.reuse, RZ ;  /* 0x000000043e427224 */ /* 0x080fe200078e02ff */
[--C-:B------:R-:W-:Y:S01]  /*5d160*/  LOP3.LUT R67, R0, 0x14, R3.reuse, 0xfe, !PT ;  /* 0x0000001400437812 */ /* 0x100fe200078efe03 */
[----:B------:R-:W4:Y:S01]  /*5d170*/  LDCU UR9, c[0x0][0x39c] ;  /* 0x00007380ff0977ac */ /* 0x000f220008000800 */
[-C--:B------:R-:W-:Y:S02]  /*5d180*/  LEA R62, P6, R2, R5.reuse, 0x2 ;  /* 0x00000005023e7211 */ /* 0x080fe400078c10ff */
[----:B------:R-:W-:Y:S02]  /*5d190*/  LEA R64, P3, R66, R5, 0x2 ;  /* 0x0000000542407211 */ /* 0x000fe400078610ff */
[----:B------:R-:W-:Y:S01]  /*5d1a0*/  LEA.HI.X.SX32 R63, R2, R7, 0x2, P6 ;  /* 0x00000007023f7211 */ /* 0x000fe200030f16ff */
[----:B------:R-:W-:Y:S01]  /*5d1b0*/  IMAD R2, R67, R4, RZ ;  /* 0x0000000443027224 */ /* 0x000fe200078e02ff */
[----:B------:R-:W-:-:S02]  /*5d1c0*/  LOP3.LUT R239, R0, 0x16, R3, 0xfe, !PT ;  /* 0x0000001600ef7812 */ /* 0x000fc400078efe03 */
[----:B------:R-:W-:Y:S01]  /*5d1d0*/  LEA.HI.X.SX32 R65, R66, R7, 0x2, P3 ;  /* 0x0000000742417211 */ /* 0x000fe200018f16ff */
[----:B------:R4:W-:Y:S01]  /*5d1e0*/  @P2 STG.E desc[UR6][R62.64], R251 ;  /* 0x000000fb3e002986 */ /* 0x0009e2000c101906 */
[----:B-1----:R-:W-:Y:S01]  /*5d1f0*/  ISETP.LT.AND P6, PT, R67, UR4, !P0 ;  /* 0x0000000443007c0c */ /* 0x002fe2000c7c1270 */
[----:B------:R-:W1:Y:S01]  /*5d200*/  LDCU UR4, c[0x0][0x39c] ;  /* 0x00007380ff0477ac */ /* 0x000e620008000800 */
[C-C-:B------:R-:W-:Y:S01]  /*5d210*/  LOP3.LUT R237, R0.reuse, 0x18, R3.reuse, 0xfe, !PT ;  /* 0x0000001800ed7812 */ /* 0x140fe200078efe03 */
[C---:B------:R-:W-:Y:S01]  /*5d220*/  IMAD R61, R239.reuse, R4, RZ ;  /* 0x00000004ef3d7224 */ /* 0x040fe200078e02ff */
[----:B------:R-:W-:Y:S01]  /*5d230*/  LOP3.LUT R67, R0, 0x1a, R3, 0xfe, !PT ;  /* 0x0000001a00437812 */ /* 0x000fe200078efe03 */
[----:B------:R1:W-:Y:S01]  /*5d240*/  @P5 STG.E desc[UR6][R64.64], R249 ;  /* 0x000000f940005986 */ /* 0x0003e2000c101906 */
[----:B------:R-:W-:Y:S01]  /*5d250*/  ISETP.LT.AND P4, PT, R239, UR5, !P0 ;  /* 0x00000005ef007c0c */ /* 0x000fe2000c781270 */
[----:B------:R-:W2:Y:S01]  /*5d260*/  LDCU UR5, c[0x0][0x39c] ;  /* 0x00007380ff0577ac */ /* 0x000ea20008000800 */
[----:B----4-:R-:W-:-:S02]  /*5d270*/  LEA R62, P2, R2, R5, 0x2 ;  /* 0x00000005023e7211 */ /* 0x010fc400078410ff */
[----:B------:R-:W-:Y:S01]  /*5d280*/  ISETP.LT.AND P3, PT, R237, UR8, !P0 ;  /* 0x00000008ed007c0c */ /* 0x000fe2000c761270 */
[----:B------:R-:W4:Y:S01]  /*5d290*/  LDCU UR8, c[0x0][0x39c] ;  /* 0x00007380ff0877ac */ /* 0x000f220008000800 */
[----:B------:R-:W-:Y:S01]  /*5d2a0*/  LEA.HI.X.SX32 R63, R2, R7, 0x2, P2 ;  /* 0x00000007023f7211 */ /* 0x000fe200010f16ff */
[-C--:B------:R-:W-:Y:S01]  /*5d2b0*/  IMAD R2, R67, R4.reuse, RZ ;  /* 0x0000000443027224 */ /* 0x080fe200078e02ff */
[----:B------:R-:W-:Y:S01]  /*5d2c0*/  LEA R60, P5, R61, R5, 0x2 ;  /* 0x000000053d3c7211 */ /* 0x000fe200078a10ff */
[----:B-1----:R-:W-:Y:S01]  /*5d2d0*/  IMAD R65, R237, R4, RZ ;  /* 0x00000004ed417224 */ /* 0x002fe200078e02ff */
[----:B------:R-:W-:Y:S01]  /*5d2e0*/  ISETP.LT.AND P2, PT, R67, UR9, !P0 ;  /* 0x0000000943007c0c */ /* 0x000fe2000c741270 */
[----:B------:R1:W-:Y:S01]  /*5d2f0*/  @P6 STG.E desc[UR6][R62.64], R247 ;  /* 0x000000f73e006986 */ /* 0x0003e2000c101906 */
[----:B------:R-:W-:Y:S01]  /*5d300*/  LEA.HI.X.SX32 R61, R61, R7, 0x2, P5 ;  /* 0x000000073d3d7211 */ /* 0x000fe200028f16ff */
[----:B------:R-:W2:Y:S01]  /*5d310*/  LDCU UR9, c[0x0][0x39c] ;  /* 0x00007380ff0977ac */ /* 0x000ea20008000800 */
[----:B------:R-:W-:-:S02]  /*5d320*/  LEA R64, P5, R2, R5, 0x2 ;  /* 0x0000000502407211 */ /* 0x000fc400078a10ff */
[C-C-:B------:R-:W-:Y:S02]  /*5d330*/  LOP3.LUT R67, R0.reuse, 0x1c, R3.reuse, 0xfe, !PT ;  /* 0x0000001c00437812 */ /* 0x140fe400078efe03 */
[C---:B-1----:R-:W-:Y:S02]  /*5d340*/  LEA R62, P6, R65.reuse, R5, 0x2 ;  /* 0x00000005413e7211 */ /* 0x042fe400078c10ff */
[--C-:B------:R-:W-:Y:S02]  /*5d350*/  LOP3.LUT R237, R0, 0x1e, R3.reuse, 0xfe, !PT ;  /* 0x0000001e00ed7812 */ /* 0x100fe400078efe03 */
[-C--:B------:R-:W-:Y:S02]  /*5d360*/  LEA.HI.X.SX32 R63, R65, R7.reuse, 0x2, P6 ;  /* 0x00000007413f7211 */ /* 0x080fe400030f16ff */
[----:B------:R-:W-:Y:S01]  /*5d370*/  LEA.HI.X.SX32 R65, R2, R7, 0x2, P5 ;  /* 0x0000000702417211 */ /* 0x000fe200028f16ff */
[CC--:B------:R-:W-:Y:S01]  /*5d380*/  IMAD R2, R67.reuse, R4.reuse, RZ ;  /* 0x0000000443027224 */ /* 0x0c0fe200078e02ff */
[----:B------:R-:W-:Y:S01]  /*5d390*/  ISETP.LT.AND P5, PT, R67, UR4, !P0 ;  /* 0x0000000443007c0c */ /* 0x000fe2000c7a1270 */
[----:B------:R1:W-:Y:S01]  /*5d3a0*/  @P4 STG.E desc[UR6][R60.64], R245 ;  /* 0x000000f53c004986 */ /* 0x0003e2000c101906 */
[----:B------:R-:W-:Y:S01]  /*5d3b0*/  LOP3.LUT R67, R0, 0x20, R3, 0xfe, !PT ;  /* 0x0000002000437812 */ /* 0x000fe200078efe03 */
[CC--:B------:R-:W-:Y:S01]  /*5d3c0*/  IMAD R66, R237.reuse, R4.reuse, RZ ;  /* 0x00000004ed427224 */ /* 0x0c0fe200078e02ff */
[----:B------:R-:W3:Y:S01]  /*5d3d0*/  LDCU UR4, c[0x0][0x39c] ;  /* 0x00007380ff0477ac */ /* 0x000ee20008000800 */
[----:B------:R1:W-:Y:S01]  /*5d3e0*/  @P3 STG.E desc[UR6][R62.64], R250 ;  /* 0x000000fa3e003986 */ /* 0x0003e2000c101906 */
[----:B--2---:R-:W-:Y:S01]  /*5d3f0*/  ISETP.LT.AND P3, PT, R237, UR5, !P0 ;  /* 0x00000005ed007c0c */ /* 0x004fe2000c761270 */
[C---:B------:R-:W-:Y:S01]  /*5d400*/  IMAD R236, R67.reuse, R4, RZ ;  /* 0x0000000443ec7224 */ /* 0x040fe200078e02ff */
[----:B------:R-:W2:Y:S01]  /*5d410*/  LDCU UR5, c[0x0][0x39c] ;  /* 0x00007380ff0577ac */ /* 0x000ea20008000800 */
[----:B------:R1:W-:Y:S01]  /*5d420*/  @P2 STG.E desc[UR6][R64.64], R248 ;  /* 0x000000f840002986 */ /* 0x0003e2000c101906 */
[----:B----4-:R-:W-:-:S02]  /*5d430*/  ISETP.LT.AND P2, PT, R67, UR8, !P0 ;  /* 0x0000000843007c0c */ /* 0x010fc4000c741270 */
[-C--:B-1----:R-:W-:Y:S01]  /*5d440*/  LEA R60, P4, R2, R5.reuse, 0x2 ;  /* 0x00000005023c7211 */ /* 0x082fe200078810ff */
[----:B------:R-:W1:Y:S01]  /*5d450*/  LDCU UR8, c[0x0][0x39c] ;  /* 0x00007380ff0877ac */ /* 0x000e620008000800 */
[--C-:B------:R-:W-:Y:S02]  /*5d460*/  LOP3.LUT R67, R0, 0x22, R3.reuse, 0xfe, !PT ;  /* 0x0000002200437812 */ /* 0x100fe400078efe03 */
[----:B------:R-:W-:Y:S02]  /*5d470*/  LEA R62, P6, R66, R5, 0x2 ;  /* 0x00000005423e7211 */ /* 0x000fe400078c10ff */
[----:B------:R-:W-:Y:S02]  /*5d480*/  LEA.HI.X.SX32 R61, R2, R7, 0x2, P4 ;  /* 0x00000007023d7211 */ /* 0x000fe400020f16ff */
[----:B------:R-:W-:Y:S02]  /*5d490*/  LEA R64, P4, R236, R5, 0x2 ;  /* 0x00000005ec407211 */ /* 0x000fe400078810ff */
[-C--:B------:R-:W-:Y:S01]  /*5d4a0*/  LEA.HI.X.SX32 R63, R66, R7.reuse, 0x2, P6 ;  /* 0x00000007423f7211 */ /* 0x080fe200030f16ff */
[----:B------:R-:W-:Y:S01]  /*5d4b0*/  IMAD R2, R67, R4, RZ ;  /* 0x0000000443027224 */ /* 0x000fe200078e02ff */
[----:B------:R-:W-:Y:S01]  /*5d4c0*/  LEA.HI.X.SX32 R65, R236, R7, 0x2, P4 ;  /* 0x00000007ec417211 */ /* 0x000fe200020f16ff */
[----:B------:R4:W-:Y:S01]  /*5d4d0*/  @P5 STG.E desc[UR6][R60.64], R246 ;  /* 0x000000f63c005986 */ /* 0x0009e2000c101906 */
[----:B------:R-:W-:-:S02]  /*5d4e0*/  LOP3.LUT R239, R0, 0x24, R3, 0xfe, !PT ;  /* 0x0000002400ef7812 */ /* 0x000fc400078efe03 */
[----:B------:R-:W-:Y:S01]  /*5d4f0*/  ISETP.LT.AND P5, PT, R67, UR9, !P0 ;  /* 0x0000000943007c0c */ /* 0x000fe2000c7a1270 */
[----:B------:R-:W1:Y:S01]  /*5d500*/  LDCU UR9, c[0x0][0x39c] ;  /* 0x00007380ff0977ac */ /* 0x000e620008000800 */
[----:B------:R-:W-:-:S05]  /*5d510*/  LOP3.LUT R237, R0, 0x26, R3, 0xfe, !PT ;  /* 0x0000002600ed7812 */ /* 0x000fca00078efe03 */
[----:B------:R-:W-:Y:S01]  /*5d520*/  IMAD R236, R237, R4, RZ ;  /* 0x00000004edec7224 */ /* 0x000fe200078e02ff */
[C-C-:B------:R-:W-:Y:S02]  /*5d530*/  LOP3.LUT R238, R0.reuse, 0x62, R3.reuse, 0xfe, !PT ;  /* 0x0000006200ee7812 */ /* 0x140fe400078efe03 */
[C-C-:B------:R-:W-:Y:S02]  /*5d540*/  LOP3.LUT R243, R0.reuse, 0x6c, R3.reuse, 0xfe, !PT ;  /* 0x0000006c00f37812 */ /* 0x140fe400078efe03 */
[C-C-:B------:R-:W-:Y:S02]  /*5d550*/  LOP3.LUT R245, R0.reuse, 0x70, R3.reuse, 0xfe, !PT ;  /* 0x0000007000f57812 */ /* 0x140fe400078efe03 */
[C-C-:B----4-:R-:W-:Y:S02]  /*5d560*/  LOP3.LUT R246, R0.reuse, 0x72, R3.reuse, 0xfe, !PT ;  /* 0x0000007200f67812 */ /* 0x150fe400078efe03 */
[C-C-:B------:R-:W-:Y:S02]  /*5d570*/  LOP3.LUT R247, R0.reuse, 0x74, R3.reuse, 0xfe, !PT ;  /* 0x0000007400f77812 */ /* 0x140fe400078efe03 */
[----:B------:R-:W-:-:S02]  /*5d580*/  LOP3.LUT R248, R0, 0x76, R3, 0xfe, !PT ;  /* 0x0000007600f87812 */ /* 0x000fc400078efe03 */
[C-C-:B------:R-:W-:Y:S02]  /*5d590*/  LOP3.LUT R249, R0.reuse, 0x78, R3.reuse, 0xfe, !PT ;  /* 0x0000007800f97812 */ /* 0x140fe400078efe03 */
[C-C-:B------:R-:W-:Y:S02]  /*5d5a0*/  LOP3.LUT R250, R0.reuse, 0x7a, R3.reuse, 0xfe, !PT ;  /* 0x0000007a00fa7812 */ /* 0x140fe400078efe03 */
[----:B------:R-:W-:Y:S01]  /*5d5b0*/  LOP3.LUT R251, R0, 0x7c, R3, 0xfe, !PT ;  /* 0x0000007c00fb7812 */ /* 0x000fe200078efe03 */
[----:B---3--:R-:W-:Y:S04]  /*5d5c0*/  @P3 STG.E desc[UR6][R62.64], R244 ;  /* 0x000000f43e003986 */ /* 0x008fe8000c101906 */
[----:B------:R3:W-:Y:S01]  /*5d5d0*/  @P2 STG.E desc[UR6][R64.64], R208 ;  /* 0x000000d040002986 */ /* 0x0007e2000c101906 */
[----:B------:R-:W-:-:S04]  /*5d5e0*/  LEA R66, P2, R2, R5, 0x2 ;  /* 0x0000000502427211 */ /* 0x000fc800078410ff */
[----:B------:R-:W-:Y:S01]  /*5d5f0*/  LEA.HI.X.SX32 R67, R2, R7, 0x2, P2 ;  /* 0x0000000702437211 */ /* 0x000fe200010f16ff */
[C---:B------:R-:W-:Y:S01]  /*5d600*/  IMAD R2, R239.reuse, R4, RZ ;  /* 0x00000004ef027224 */ /* 0x040fe200078e02ff */
[----:B------:R-:W-:Y:S01]  /*5d610*/  ISETP.LT.AND P2, PT, R239, UR4, !P0 ;  /* 0x00000004ef007c0c */ /* 0x000fe2000c741270 */
[----:B------:R-:W4:Y:S03]  /*5d620*/  LDCU UR4, c[0x0][0x39c] ;  /* 0x00007380ff0477ac */ /* 0x000f260008000800 */
[----:B------:R-:W-:Y:S02]  /*5d630*/  LEA R60, P4, R2, R5, 0x2 ;  /* 0x00000005023c7211 */ /* 0x000fe400078810ff */
[----:B---3--:R-:W-:Y:S02]  /*5d640*/  LOP3.LUT R65, R0, 0x28, R3, 0xfe, !PT ;  /* 0x0000002800417812 */ /* 0x008fe400078efe03 */
[----:B------:R-:W-:-:S02]  /*5d650*/  LEA.HI.X.SX32 R61, R2, R7, 0x2, P4 ;  /* 0x00000007023d7211 */ /* 0x000fc400020f16ff */
[----:B--2---:R-:W-:Y:S01]  /*5d660*/  ISETP.LT.AND P3, PT, R237, UR5, !P0 ;  /* 0x00000005ed007c0c */ /* 0x004fe2000c761270 */
[C---:B------:R-:W-:Y:S01]  /*5d670*/  IMAD R2, R65.reuse, R4, RZ ;  /* 0x0000000441027224 */ /* 0x040fe200078e02ff */
[----:B-1----:R-:W-:Y:S01]  /*5d680*/  ISETP.LT.AND P4, PT, R65, UR8, !P0 ;  /* 0x0000000841007c0c */ /* 0x002fe2000c781270 */
[----:B------:R-:W1:Y:S01]  /*5d690*/  LDCU UR5, c[0x0][0x39c] ;  /* 0x00007380ff0577ac */ /* 0x000e620008000800 */
[----:B------:R2:W-:Y:S01]  /*5d6a0*/  @P5 STG.E desc[UR6][R66.64], R209 ;  /* 0x000000d142005986 */ /* 0x0005e2000c101906 */
[----:B------:R-:W-:Y:S02]  /*5d6b0*/  LEA R62, P5, R236, R5, 0x2 ;  /* 0x00000005ec3e7211 */ /* 0x000fe400078a10ff */
[----:B------:R-:W-:Y:S01]  /*5d6c0*/  LOP3.LUT R237, R0, 0x2a, R3, 0xfe, !PT ;  /* 0x0000002a00ed7812 */ /* 0x000fe200078efe03 */
[----:B------:R3:W-:Y:S01]  /*5d6d0*/  @P2 STG.E desc[UR6][R60.64], R210 ;  /* 0x000000d23c002986 */ /* 0x0007e2000c101906 */
[----:B------:R-:W-:Y:S01]  /*5d6e0*/  LEA.HI.X.SX32 R63, R236, R7, 0x2, P5 ;  /* 0x00000007ec3f7211 */ /* 0x000fe200028f16ff */
[----:B------:R-:W1:Y:S01]  /*5d6f0*/  LDCU UR8, c[0x0][0x39c] ;  /* 0x00007380ff0877ac */ /* 0x000e620008000800 */
[----:B--2---:R-:W-:-:S04]  /*5d700*/  LEA R66, P2, R2, R5, 0x2 ;  /* 0x0000000502427211 */ /* 0x004fc800078410ff */
[----:B------:R-:W-:Y:S01]  /*5d710*/  LEA.HI.X.SX32 R67, R2, R7, 0x2, P2 ;  /* 0x0000000702437211 */ /* 0x000fe200010f16ff */
[CC--:B------:R-:W-:Y:S01]  /*5d720*/  IMAD R2, R237.reuse, R4.reuse, RZ ;  /* 0x00000004ed027224 */ /* 0x0c0fe200078e02ff */
[----:B------:R2:W-:Y:S01]  /*5d730*/  @P3 STG.E desc[UR6][R62.64], R211 ;  /* 0x000000d33e003986 */ /* 0x0005e2000c101906 */
[--C-:B------:R-:W-:Y:S02]  /*5d740*/  LOP3.LUT R209, R0, 0x2c, R3.reuse, 0xfe, !PT ;  /* 0x0000002c00d17812 */ /* 0x100fe400078efe03 */
[----:B------:R-:W-:Y:S01]  /*5d750*/  ISETP.LT.AND P2, PT, R237, UR9, !P0 ;  /* 0x00000009ed007c0c */ /* 0x000fe2000c741270 */
[----:B------:R2:W-:Y:S01]  /*5d760*/  @P4 STG.E desc[UR6][R66.64], R212 ;  /* 0x000000d442004986 */ /* 0x0005e2000c101906 */
[----:B---3--:R-:W-:Y:S02]  /*5d770*/  LEA R60, P4, R2, R5, 0x2 ;  /* 0x00000005023c7211 */ /* 0x008fe400078810ff */
[----:B------:R-:W-:Y:S01]  /*5d780*/  LOP3.LUT R65, R0, 0x2e, R3, 0xfe, !PT ;  /* 0x0000002e00417812 */ /* 0x000fe200078efe03 */
[C---:B------:R-:W-:Y:S01]  /*5d790*/  IMAD R208, R209.reuse, R4, RZ ;  /* 0x00000004d1d07224 */ /* 0x040fe200078e02ff */
[----:B----4-:R-:W-:Y:S01]  /*5d7a0*/  ISETP.LT.AND P3, PT, R209, UR4, !P0 ;  /* 0x00000004d1007c0c */ /* 0x010fe2000c761270 */
[----:B------:R-:W3:Y:S01]  /*5d7b0*/  LDCU UR4, c[0x0][0x39c] ;  /* 0x00007380ff0477ac */ /* 0x000ee20008000800 */
[----:B------:R-:W-:-:S02]  /*5d7c0*/  LEA.HI.X.SX32 R61, R2, R7, 0x2, P4 ;  /* 0x00000007023d7211 */ /* 0x000fc400020f16ff */
[C---:B-1----:R-:W-:Y:S01]  /*5d7d0*/  ISETP.LT.AND P4, PT, R65.reuse, UR5, !P0 ;  /* 0x0000000541007c0c */ /* 0x042fe2000c781270 */
[----:B------:R-:W1:Y:S01]  /*5d7e0*/  LDCU UR5, c[0x0][0x39c] ;  /* 0x00007380ff0577ac */ /* 0x000e620008000800 */
[----:B--2---:R-:W-:Y:S01]  /*5d7f0*/  LEA R62, P5, R208, R5, 0x2 ;  /* 0x00000005d03e7211 */ /* 0x004fe200078a10ff */
[-C--:B------:R-:W-:Y:S01]  /*5d800*/  IMAD R210, R65, R4.reuse, RZ ;  /* 0x0000000441d27224 */ /* 0x080fe200078e02ff */
[--C-:B------:R-:W-:Y:S01]  /*5d810*/  LOP3.LUT R67, R0, 0x30, R3.reuse, 0xfe, !PT ;  /* 0x0000003000437812 */ /* 0x100fe200078efe03 */
[----:B------:R-:W2:Y:S01]  /*5d820*/  LDCU UR9, c[0x0][0x39c] ;  /* 0x00007380ff0977ac */ /* 0x000ea20008000800 */
[----:B------:R-:W-:Y:S01]  /*5d830*/  LEA.HI.X.SX32 R63, R208, R7, 0x2, P5 ;  /* 0x00000007d03f7211 */ /* 0x000fe200028f16ff */
[----:B------:R4:W-:Y:S01]  /*5d840*/  @P2 STG.E desc[UR6][R60.64], R213 ;  /* 0x000000d53c002986 */ /* 0x0009e2000c101906 */
[C---:B------:R-:W-:Y:S01]  /*5d850*/  ISETP.LT.AND P2, PT, R67.reuse, UR8, !P0 ;  /* 0x0000000843007c0c */ /* 0x040fe2000c741270 */
[----:B------:R-:W-:Y:S01]  /*5d860*/  IMAD R2, R67, R4, RZ ;  /* 0x0000000443027224 */ /* 0x000fe200078e02ff */
[----:B------:R-:W-:Y:S01]  /*5d870*/  LEA R64, P6, R210, R5, 0x2 ;  /* 0x00000005d2407211 */ /* 0x000fe200078c10ff */
[----:B------:R1:W-:Y:S01]  /*5d880*/  @P3 STG.E desc[UR6][R62.64], R214 ;  /* 0x000000d63e003986 */ /* 0x0003e2000c101906 */
[----:B------:R-:W-:Y:S01]  /*5d890*/  LOP3.LUT R67, R0, 0x32, R3, 0xfe, !PT ;  /* 0x0000003200437812 */ /* 0x000fe200078efe03 */
[----:B------:R-:W2:Y:S01]  /*5d8a0*/  LDCU UR8, c[0x0][0x39c] ;  /* 0x00007380ff0877ac */ /* 0x000ea20008000800 */
[----:B------:R-:W-:-:S02]  /*5d8b0*/  LEA.HI.X.SX32 R65, R210, R7, 0x2, P6 ;  /* 0x00000007d2417211 */ /* 0x000fc400030f16ff */
[--C-:B------:R-:W-:Y:S01]  /*5d8c0*/  LOP3.LUT R211, R0, 0x34, R3.reuse, 0xfe, !PT ;  /* 0x0000003400d37812 */ /* 0x100fe200078efe03 */
[CC--:B------:R-:W-:Y:S01]  /*5d8d0*/  IMAD R208, R67.reuse, R4.reuse, RZ ;  /* 0x0000000443d07224 */ /* 0x0c0fe200078e02ff */
[----:B------:R-:W-:Y:S02]  /*5d8e0*/  LEA R66, P3, R2, R5, 0x2 ;  /* 0x0000000502427211 */ /* 0x000fe400078610ff */
[----:B------:R-:W-:Y:S02]  /*5d8f0*/  LOP3.LUT R209, R0, 0x36, R3, 0xfe, !PT ;  /* 0x0000003600d17812 */ /* 0x000fe400078efe03 */
[----:B---3--:R-:W-:Y:S01]  /*5d900*/  ISETP.LT.AND P5, PT, R67, UR4, !P0 ;  /* 0x0000000443007c0c */ /* 0x008fe2000c7a1270 */
[----:B------:R3:W-:Y:S01]  /*5d910*/  @P4 STG.E desc[UR6][R64.64], R215 ;  /* 0x000000d740004986 */ /* 0x0007e2000c101906 */
[----:B------:R-:W-:Y:S01]  /*5d920*/  LEA.HI.X.SX32 R67, R2, R7, 0x2, P3 ;  /* 0x0000000702437211 */ /* 0x000fe200018f16ff */
[CC--:B------:R-:W-:Y:S01]  /*5d930*/  IMAD R2, R211.reuse, R4.reuse, RZ ;  /* 0x00000004d3027224 */ /* 0x0c0fe200078e02ff */
[----:B-1----:R-:W-:Y:S01]  /*5d940*/  ISETP.LT.AND P4, PT, R211, UR5, !P0 ;  /* 0x00000005d3007c0c */ /* 0x002fe2000c781270 */
[C---:B------:R-:W-:Y:S01]  /*5d950*/  IMAD R210, R209.reuse, R4, RZ ;  /* 0x00000004d1d27224 */ /* 0x040fe200078e02ff */
[-C--:B----4-:R-:W-:Y:S01]  /*5d960*/  LEA R60, P6, R208, R5.reuse, 0x2 ;  /* 0x00000005d03c7211 */ /* 0x090fe200078c10ff */
[----:B------:R-:W1:Y:S01]  /*5d970*/  LDCU UR4, c[0x0][0x39c] ;  /* 0x00007380ff0477ac */ /* 0x000e620008000800 */
[----:B--2---:R-:W-:Y:S01]  /*5d980*/  ISETP.LT.AND P3, PT, R209, UR9, !P0 ;  /* 0x00000009d1007c0c */ /* 0x004fe2000c761270 */
[----:B------:R2:W-:Y:S01]  /*5d990*/  @P2 STG.E desc[UR6][R66.64], R220 ;  /* 0x000000dc42002986 */ /* 0x0005e2000c101906 */
[----:B------:R-:W-:Y:S01]  /*5d9a0*/  LEA R62, P2, R2, R5, 0x2 ;  /* 0x00000005023e7211 */ /* 0x000fe200078410ff */
[----:B------:R-:W4:Y:S01]  /*5d9b0*/  LDCU UR5, c[0x0][0x39c] ;  /* 0x00007380ff0577ac */ /* 0x000f220008000800 */
[----:B------:R-:W-:-:S02]  /*5d9c0*/  LEA.HI.X.SX32 R61, R208, R7, 0x2, P6 ;  /* 0x00000007d03d7211 */ /* 0x000fc400030f16ff */
[----:B---3--:R-:W-:Y:S01]  /*5d9d0*/  LEA R64, P6, R210, R5, 0x2 ;  /* 0x00000005d2407211 */ /* 0x008fe200078c10ff */
[----:B------:R-:W3:Y:S01]  /*5d9e0*/  LDCU UR9, c[0x0][0x39c] ;  /* 0x00007380ff0977ac */ /* 0x000ee20008000800 */
[-C--:B------:R-:W-:Y:S02]  /*5d9f0*/  LEA.HI.X.SX32 R63, R2, R7.reuse, 0x2, P2 ;  /* 0x00000007023f7211 */ /* 0x080fe400010f16ff */
[----:B------:R-:W-:Y:S01]  /*5da00*/  LEA.HI.X.SX32 R65, R210, R7, 0x2, P6 ;  /* 0x00000007d2417211 */ /* 0x000fe200030f16ff */
[----:B------:R-:W-:Y:S01]  /*5da10*/  @P5 STG.E desc[UR6][R60.64], R221 ;  /* 0x000000dd3c005986 */ /* 0x000fe2000c101906 */
[----:B------:R-:W-:-:S03]  /*5da20*/  LOP3.LUT R210, R0, 0x38, R3, 0xfe, !PT ;  /* 0x0000003800d27812 */ /* 0x000fc600078efe03 */
[----:B------:R1:W-:Y:S01]  /*5da30*/  @P4 STG.E desc[UR6][R62.64], R222 ;  /* 0x000000de3e004986 */ /* 0x0003e2000c101906 */
[C-C-:B------:R-:W-:Y:S02]  /*5da40*/  LOP3.LUT R208, R0.reuse, 0x3a, R3.reuse, 0xfe, !PT ;  /* 0x0000003a00d07812 */ /* 0x140fe400078efe03 */
[C-C-:B------:R-:W-:Y:S01]  /*5da50*/  LOP3.LUT R209, R0.reuse, 0x3c, R3.reuse, 0xfe, !PT ;  /* 0x0000003c00d17812 */ /* 0x140fe200078efe03 */
[----:B------:R3:W-:Y:S01]  /*5da60*/  @P3 STG.E desc[UR6][R64.64], R223 ;  /* 0x000000df40003986 */ /* 0x0007e2000c101906 */
[C-C-:B------:R-:W-:Y:S02]  /*5da70*/  LOP3.LUT R213, R0.reuse, 0x3e, R3.reuse, 0xfe, !PT ;  /* 0x0000003e00d57812 */ /* 0x140fe400078efe03 */
[C-C-:B------:R-:W-:Y:S02]  /*5da80*/  LOP3.LUT R237, R0.reuse, 0x40, R3.reuse, 0xfe, !PT ;  /* 0x0000004000ed7812 */ /* 0x140fe400078efe03 */
[C-C-:B--2---:R-:W-:Y:S02]  /*5da90*/  LOP3.LUT R220, R0.reuse, 0x46, R3.reuse, 0xfe, !PT ;  /* 0x0000004600dc7812 */ /* 0x144fe400078efe03 */
[----:B------:R-:W-:-:S02]  /*5daa0*/  LOP3.LUT R215, R0, 0x48, R3, 0xfe, !PT ;  /* 0x0000004800d77812 */ /* 0x000fc400078efe03 */
[C-C-:B-1----:R-:W-:Y:S02]  /*5dab0*/  LOP3.LUT R222, R0.reuse, 0x44, R3.reuse, 0xfe, !PT ;  /* 0x0000004400de7812 */ /* 0x142fe400078efe03 */
[C-C-:B------:R-:W-:Y:S02]  /*5dac0*/  LOP3.LUT R214, R0.reuse, 0x4c, R3.reuse, 0xfe, !PT ;  /* 0x0000004c00d67812 */ /* 0x140fe400078efe03 */
[C-C-:B---3--:R-:W-:Y:S02]  /*5dad0*/  LOP3.LUT R223, R0.reuse, 0x42, R3.reuse, 0xfe, !PT ;  /* 0x0000004200df7812 */ /* 0x148fe400078efe03 */
[C-C-:B------:R-:W-:Y:S02]  /*5dae0*/  LOP3.LUT R65, R0.reuse, 0x4a, R3.reuse, 0xfe, !PT ;  /* 0x0000004a00417812 */ /* 0x140fe400078efe03 */
[C-C-:B------:R-:W-:Y:S02]  /*5daf0*/  LOP3.LUT R67, R0.reuse, 0x4e, R3.reuse, 0xfe, !PT ;  /* 0x0000004e00437812 */ /* 0x140fe400078efe03 */
[----:B------:R-:W-:-:S02]  /*5db00*/  LOP3.LUT R66, R0, 0x50, R3, 0xfe, !PT ;  /* 0x0000005000427812 */ /* 0x000fc400078efe03 */
[C-C-:B------:R-:W-:Y:S02]  /*5db10*/  LOP3.LUT R62, R0.reuse, 0x52, R3.reuse, 0xfe, !PT ;  /* 0x00000052003e7812 */ /* 0x140fe400078efe03 */
[C-C-:B------:R-:W-:Y:S02]  /*5db20*/  LOP3.LUT R64, R0.reuse, 0x54, R3.reuse, 0xfe, !PT ;  /* 0x0000005400407812 */ /* 0x140fe400078efe03 */
[C-C-:B------:R-:W-:Y:S02]  /*5db30*/  LOP3.LUT R63, R0.reuse, 0x56, R3.reuse, 0xfe, !PT ;  /* 0x00000056003f7812 */ /* 0x140fe400078efe03 */
[C-C-:B------:R-:W-:Y:S02]  /*5db40*/  LOP3.LUT R61, R0.reuse, 0x58, R3.reuse, 0xfe, !PT ;  /* 0x00000058003d7812 */ /* 0x140fe400078efe03 */
[C-C-:B------:R-:W-:Y:S02]  /*5db50*/  LOP3.LUT R2, R0.reuse, 0x5a, R3.reuse, 0xfe, !PT ;  /* 0x0000005a00027812 */ /* 0x140fe400078efe03 */
[----:B------:R-:W-:-:S02]  /*5db60*/  LOP3.LUT R60, R0, 0x5c, R3, 0xfe, !PT ;  /* 0x0000005c003c7812 */ /* 0x000fc400078efe03 */
[C-C-:B------:R-:W-:Y:S02]  /*5db70*/  LOP3.LUT R221, R0.reuse, 0x5e, R3.reuse, 0xfe, !PT ;  /* 0x0000005e00dd7812 */ /* 0x140fe400078efe03 */
[C-C-:B------:R-:W-:Y:S02]  /*5db80*/  LOP3.LUT R236, R0.reuse, 0x60, R3.reuse, 0xfe, !PT ;  /* 0x0000006000ec7812 */ /* 0x140fe400078efe03 */
[C-C-:B------:R-:W-:Y:S02]  /*5db90*/  LOP3.LUT R239, R0.reuse, 0x64, R3.reuse, 0xfe, !PT ;  /* 0x0000006400ef7812 */ /* 0x140fe400078efe03 */
[C-C-:B------:R-:W-:Y:S02]  /*5dba0*/  LOP3.LUT R244, R0.reuse, 0x6e, R3.reuse, 0xfe, !PT ;  /* 0x0000006e00f47812 */ /* 0x140fe400078efe03 */
[----:B------:R-:W-:Y:S01]  /*5dbb0*/  LOP3.LUT R0, R0, 0x7e, R3, 0xfe, !PT ;  /* 0x0000007e00007812 */ /* 0x000fe200078efe03 */
[CC--:B------:R-:W-:Y:S01]  /*5dbc0*/  IMAD R3, R210.reuse, R4.reuse, RZ ;  /* 0x00000004d2037224 */ /* 0x0c0fe200078e02ff */
[----:B------:R-:W-:Y:S01]  /*5dbd0*/  ISETP.LT.AND P4, PT, R210, UR4, !P0 ;  /* 0x00000004d2007c0c */ /* 0x000fe2000c781270 */
[----:B------:R-:W1:Y:S01]  /*5dbe0*/  LDCU UR4, c[0x0][0x39c] ;  /* 0x00007380ff0477ac */ /* 0x000e620008000800 */
[----:B------:R-:W-:-:S02]  /*5dbf0*/  IMAD R212, R208, R4, RZ ;  /* 0x00000004d0d47224 */ /* 0x000fc400078e02ff */
[C---:B------:R-:W-:Y:S02]  /*5dc00*/  LEA R210, P2, R3.reuse, R5, 0x2 ;  /* 0x0000000503d27211 */ /* 0x040fe400078410ff */
[----:B----4-:R-:W-:Y:S01]  /*5dc10*/  ISETP.LT.AND P5, PT, R208, UR5, !P0 ;  /* 0x00000005d0007c0c */ /* 0x010fe2000c7a1270 */
[----:B------:R-:W2:Y:S01]  /*5dc20*/  LDCU UR5, c[0x0][0x39c] ;  /* 0x00007380ff0577ac */ /* 0x000ea20008000800 */
[----:B------:R-:W-:Y:S01]  /*5dc30*/  LEA.HI.X.SX32 R211, R3, R7, 0x2, P2 ;  /* 0x0000000703d37211 */ /* 0x000fe200010f16ff */
[-C--:B------:R-:W-:Y:S01]  /*5dc40*/  IMAD R3, R209, R4.reuse, RZ ;  /* 0x00000004d1037224 */ /* 0x080fe200078e02ff */
[C---:B------:R-:W-:Y:S01]  /*5dc50*/  ISETP.LT.AND P2, PT, R213.reuse, UR9, !P0 ;  /* 0x00000009d5007c0c */ /* 0x040fe2000c741270 */
[----:B------:R-:W-:Y:S01]  /*5dc60*/  IMAD R213, R213, R4, RZ ;  /* 0x00000004d5d57224 */ /* 0x000fe200078e02ff */
[----:B------:R-:W-:Y:S02]  /*5dc70*/  ISETP.LT.AND P3, PT, R209, UR8, !P0 ;  /* 0x00000008d1007c0c */ /* 0x000fe4000c761270 */
[C---:B------:R-:W-:Y:S01]  /*5dc80*/  LEA R208, P6, R212.reuse, R5, 0x2 ;  /* 0x00000005d4d07211 */ /* 0x040fe200078c10ff */
[----:B------:R3:W-:Y:S01]  /*5dc90*/  @P4 STG.E desc[UR6][R210.64], R224 ;  /* 0x000000e0d2004986 */ /* 0x0007e2000c101906 */
[----:B------:R-:W4:Y:S02]  /*5dca0*/  LDCU UR8, c[0x0][0x39c] ;  /* 0x00007380ff0877ac */ /* 0x000f240008000800 */
[----:B------:R-:W-:-:S02]  /*5dcb0*/  LEA.HI.X.SX32 R209, R212, R7, 0x2, P6 ;  /* 0x00000007d4d17211 */ /* 0x000fc400030f16ff */
[-C--:B------:R-:W-:Y:S01]  /*5dcc0*/  LEA R212, P6, R213, R5.reuse, 0x2 ;  /* 0x00000005d5d47211 */ /* 0x080fe200078c10ff */
[----:B------:R-:W2:Y:S01]  /*5dcd0*/  LDCU UR9, c[0x0][0x39c] ;  /* 0x00007380ff0977ac */ /* 0x000ea20008000800 */
[----:B---3--:R-:W-:Y:S01]  /*5dce0*/  LEA R210, P4, R3, R5, 0x2 ;  /* 0x0000000503d27211 */ /* 0x008fe200078810ff */
[----:B------:R-:W3:Y:S01]  /*5dcf0*/  LDL.LU R224, [R1+0x6c] ;  /* 0x00006c0001e07983 */ /* 0x000ee20000300800 */
[-C--:B------:R-:W-:Y:S02]  /*5dd00*/  LEA.HI.X.SX32 R213, R213, R7.reuse, 0x2, P6 ;  /* 0x00000007d5d57211 */ /* 0x080fe400030f16ff */
[----:B------:R-:W-:Y:S02]  /*5dd10*/  LEA.HI.X.SX32 R211, R3, R7, 0x2, P4 ;  /* 0x0000000703d37211 */ /* 0x000fe400020f16ff */
[C---:B-1----:R-:W-:Y:S01]  /*5dd20*/  ISETP.LT.AND P4, PT, R237.reuse, UR4, !P0 ;  /* 0x00000004ed007c0c */ /* 0x042fe2000c781270 */
[-C--:B------:R-:W-:Y:S01]  /*5dd30*/  IMAD R237, R237, R4.reuse, RZ ;  /* 0x00000004eded7224 */ /* 0x080fe200078e02ff */
[----:B------:R1:W-:Y:S01]  /*5dd40*/  @P5 STG.E desc[UR6][R208.64], R225 ;  /* 0x000000e1d0005986 */ /* 0x0003e2000c101906 */
[----:B------:R-:W4:Y:S03]  /*5dd50*/  LDCU UR4, c[0x0][0x39c] ;  /* 0x00007380ff0477ac */ /* 0x000f260008000800 */
[----:B------:R4:W-:Y:S04]  /*5dd60*/  @P3 STG.E desc[UR6][R210.64], R226 ;  /* 0x000000e2d2003986 */ /* 0x0009e8000c101906 */
[----:B------:R4:W-:Y:S01]  /*5dd70*/  @P2 STG.E desc[UR6][R212.64], R227 ;  /* 0x000000e3d4002986 */ /* 0x0009e2000c101906 */
[C---:B--2---:R-:W-:Y:S01]  /*5dd80*/  ISETP.LT.AND P2, PT, R223.reuse, UR5, !P0 ;  /* 0x00000005df007c0c */ /* 0x044fe2000c741270 */
[----:B------:R-:W-:Y:S01]  /*5dd90*/  IMAD R223, R223, R4, RZ ;  /* 0x00000004dfdf7224 */ /* 0x000fe200078e02ff */
[----:B------:R-:W2:Y:S01]  /*5dda0*/  LDCU UR5, c[0x0][0x39c] ;  /* 0x00007380ff0577ac */ /* 0x000ea20008000800 */
[----:B-1----:R-:W3:Y:S01]  /*5ddb0*/  LDL.LU R225, [R1+0x68] ;  /* 0x0000680001e17983 */ /* 0x002ee20000300800 */
[----:B----4-:R-:W-:-:S03]  /*5ddc0*/  LEA R210, P3, R237, R5, 0x2 ;  /* 0x00000005edd27211 */ /* 0x010fc600078610ff */
[----:B------:R-:W4:Y:S01]  /*5ddd0*/  LDL.LU R226, [R1+0x64] ;  /* 0x0000640001e27983 */ /* 0x000f220000300800 */
[----:B------:R-:W-:Y:S02]  /*5dde0*/  LEA R208, P5, R223, R5, 0x2 ;  /* 0x00000005dfd07211 */ /* 0x000fe400078a10ff */
[-C--:B------:R-:W-:Y:S01]  /*5ddf0*/  LEA.HI.X.SX32 R211, R237, R7.reuse, 0x2, P3 ;  /* 0x00000007edd37211 */ /* 0x080fe200018f16ff */
[-C--:B------:R-:W-:Y:S01]  /*5de00*/  IMAD R212, R215, R4.reuse, RZ ;  /* 0x00000004d7d47224 */ /* 0x080fe200078e02ff */
[C---:B------:R-:W-:Y:S01]  /*5de10*/  ISETP.LT.AND P3, PT, R222.reuse, UR8, !P0 ;  /* 0x00000008de007c0c */ /* 0x040fe2000c761270 */
[-C--:B------:R-:W-:Y:S01]  /*5de20*/  IMAD R222, R222, R4.reuse, RZ ;  /* 0x00000004dede7224 */ /* 0x080fe200078e02ff */
[----:B------:R-:W-:Y:S01]  /*5de30*/  LEA.HI.X.SX32 R209, R223, R7, 0x2, P5 ;  /* 0x00000007dfd17211 */ /* 0x000fe200028f16ff */
[----:B------:R1:W-:Y:S01]  /*5de40*/  @P4 STG.E desc[UR6][R210.64], R140 ;  /* 0x0000008cd2004986 */ /* 0x0003e2000c101906 */
[C---:B------:R-:W-:Y:S01]  /*5de50*/  ISETP.LT.AND P4, PT, R220.reuse, UR9, !P0 ;  /* 0x00000009dc007c0c */ /* 0x040fe2000c781270 */
[----:B------:R-:W-:Y:S01]  /*5de60*/  IMAD R220, R220, R4, RZ ;  /* 0x00000004dcdc7224 */ /* 0x000fe200078e02ff */
[----:B------:R-:W2:Y:S01]  /*5de70*/  LDCU UR8, c[0x0][0x39c] ;  /* 0x00007380ff0877ac */ /* 0x000ea20008000800 */
[----:B------:R2:W-:Y:S01]  /*5de80*/  @P2 STG.E desc[UR6][R208.64], R141 ;  /* 0x0000008dd0002986 */ /* 0x0005e2000c101906 */
[----:B------:R-:W2:Y:S03]  /*5de90*/  LDCU UR9, c[0x0][0x39c] ;  /* 0x00007380ff0977ac */ /* 0x000ea60008000800 */
[----:B------:R-:W3:Y:S01]  /*5dea0*/  LDL.LU R213, [R1+0x60] ;  /* 0x0000600001d57983 */ /* 0x000ee20000300800 */
[----:B-1----:R-:W-:-:S03]  /*5deb0*/  LEA R210, P6, R222, R5, 0x2 ;  /* 0x00000005ded27211 */ /* 0x002fc600078c10ff */
[----:B------:R-:W3:Y:S01]  /*5dec0*/  LDL.LU R227, [R1+0x5c] ;  /* 0x00005c0001e37983 */ /* 0x000ee20000300800 */
[----:B------:R-:W-:Y:S02]  /*5ded0*/  LEA R140, P2, R220, R5, 0x2 ;  /* 0x00000005dc8c7211 */ /* 0x000fe400078410ff */
[-C--:B------:R-:W-:Y:S01]  /*5dee0*/  LEA.HI.X.SX32 R211, R222, R7.reuse, 0x2, P6 ;  /* 0x00000007ded37211 */ /* 0x080fe200030f16ff */
[-C--:B--2---:R-:W-:Y:S01]  /*5def0*/  IMAD R208, R67, R4.reuse, RZ ;  /* 0x0000000443d07224 */ /* 0x084fe200078e02ff */
[----:B------:R-:W-:Y:S01]  /*5df00*/  LEA.HI.X.SX32 R141, R220, R7, 0x2, P2 ;  /* 0x00000007dc8d7211 */ /* 0x000fe200010f16ff */
[----:B------:R-:W2:Y:S04]  /*5df10*/  LDL.LU R237, [R1+0x58] ;  /* 0x0000580001ed7983 */ /* 0x000ea80000300800 */
[----:B------:R1:W-:Y:S01]  /*5df20*/  @P3 STG.E desc[UR6][R210.64], R142 ;  /* 0x0000008ed2003986 */ /* 0x0003e2000c101906 */
[----:B------:R-:W-:Y:S01]  /*5df30*/  ISETP.LT.AND P3, PT, R215, UR4, !P0 ;  /* 0x00000004d7007c0c */ /* 0x000fe2000c761270 */
[CC--:B------:R-:W-:Y:S01]  /*5df40*/  IMAD R220, R65.reuse, R4.reuse, RZ ;  /* 0x0000000441dc7224 */ /* 0x0c0fe200078e02ff */
[----:B------:R-:W-:Y:S01]  /*5df50*/  ISETP.LT.AND P2, PT, R65, UR5, !P0 ;  /* 0x0000000541007c0c */ /* 0x000fe2000c741270 */
[----:B------:R1:W-:Y:S01]  /*5df60*/  @P4 STG.E desc[UR6][R140.64], R143 ;  /* 0x0000008f8c004986 */ /* 0x0003e2000c101906 */
[C---:B------:R-:W-:Y:S01]  /*5df70*/  ISETP.LT.AND P5, PT, R214.reuse, UR8, !P0 ;  /* 0x00000008d6007c0c */ /* 0x040fe2000c7a1270 */
[----:B------:R-:W-:Y:S01]  /*5df80*/  IMAD R214, R214, R4, RZ ;  /* 0x00000004d6d67224 */ /* 0x000fe200078e02ff */
[----:B------:R-:W1:Y:S01]  /*5df90*/  LDCU UR4, c[0x0][0x39c] ;  /* 0x00007380ff0477ac */ /* 0x000e620008000800 */
[----:B------:R-:W2:Y:S01]  /*5dfa0*/  LDL.LU R223, [R1+0x54] ;  /* 0x0000540001df7983 */ /* 0x000ea20000300800 */
[----:B------:R-:W1:Y:S02]  /*5dfb0*/  LDCU UR5, c[0x0][0x39c] ;  /* 0x00007380ff0577ac */ /* 0x000e640008000800 */
[-C--:B-1----:R-:W-:Y:S01]  /*5dfc0*/  LEA R142, P6, R220, R5.reuse, 0x2 ;  /* 0x00000005dc8e7211 */ /* 0x082fe200078c10ff */
[----:B------:R-:W2:Y:S01]  /*5dfd0*/  LDL.LU R222, [R1+0x50] ;  /* 0x0000500001de7983 */ /* 0x000ea20000300800 */
[----:B------:R-:W1:Y:S01]  /*5dfe0*/  LDCU UR8, c[0x0][0x39c] ;  /* 0x00007380ff0877ac */ /* 0x000e620008000800 */
[----:B------:R-:W-:-:S04]  /*5dff0*/  LEA R140, P4, R212, R5, 0x2 ;  /* 0x00000005d48c7211 */ /* 0x000fc800078810ff */
[-C--:B------:R-:W-:Y:S02]  /*5e000*/  LEA.HI.X.SX32 R141, R212, R7.reuse, 0x2, P4 ;  /* 0x00000007d48d7211 */ /* 0x080fe400020f16ff */
[----:B------:R-:W-:Y:S01]  /*5e010*/  ISETP.LT.AND P4, PT, R67, UR9, !P0 ;  /* 0x0000000943007c0c */ /* 0x000fe2000c781270 */
[----:B------:R-:W1:Y:S01]  /*5e020*/  LDCU UR9, c[0x0][0x39c] ;  /* 0x00007380ff0977ac */ /* 0x000e620008000800 */
[----:B------:R-:W-:Y:S01]  /*5e030*/  LEA.HI.X.SX32 R143, R220, R7, 0x2, P6 ;  /* 0x00000007dc8f7211 */ /* 0x000fe200030f16ff */
[----:B------:R1:W-:Y:S04]  /*5e040*/  @P3 STG.E desc[UR6][R140.64], R152 ;  /* 0x000000988c003986 */ /* 0x0003e8000c101906 */
[----:B------:R1:W-:Y:S02]  /*5e050*/  @P2 STG.E desc[UR6][R142.64], R153 ;  /* 0x000000998e002986 */ /* 0x0003e4000c101906 */
[----:B-1----:R-:W-:-:S02]  /*5e060*/  LEA R140, P3, R214, R5, 0x2 ;  /* 0x00000005d68c7211 */ /* 0x002fc400078610ff */
[----:B------:R-:W-:Y:S02]  /*5e070*/  LEA R152, P6, R208, R5, 0x2 ;  /* 0x00000005d0987211 */ /* 0x000fe400078c10ff */
[-C--:B------:R-:W-:Y:S02]  /*5e080*/  LEA.HI.X.SX32 R141, R214, R7.reuse, 0x2, P3 ;  /* 0x00000007d68d7211 */ /* 0x080fe400018f16ff */
[----:B------:R-:W-:Y:S01]  /*5e090*/  LEA.HI.X.SX32 R153, R208, R7, 0x2, P6 ;  /* 0x00000007d0997211 */ /* 0x000fe200030f16ff */
[CC--:B------:R-:W-:Y:S01]  /*5e0a0*/  IMAD R208, R66.reuse, R4.reuse, RZ ;  /* 0x0000000442d07224 */ /* 0x0c0fe200078e02ff */
[----:B------:R-:W-:Y:S01]  /*5e0b0*/  ISETP.LT.AND P2, PT, R66, UR10, !P0 ;  /* 0x0000000a42007c0c */ /* 0x000fe2000c741270 */
[----:B------:R1:W-:Y:S01]  /*5e0c0*/  @P5 STG.E desc[UR6][R140.64], R154 ;  /* 0x0000009a8c005986 */ /* 0x0003e2000c101906 */
[CC--:B------:R-:W-:Y:S01]  /*5e0d0*/  IMAD R142, R62.reuse, R4.reuse, RZ ;  /* 0x000000043e8e7224 */ /* 0x0c0fe200078e02ff */
[----:B------:R-:W-:Y:S01]  /*5e0e0*/  ISETP.LT.AND P3, PT, R62, UR4, !P0 ;  /* 0x000000043e007c0c */ /* 0x000fe2000c761270 */
[----:B------:R-:W1:Y:S01]  /*5e0f0*/  LDCU UR4, c[0x0][0x39c] ;  /* 0x00007380ff0477ac */ /* 0x000e620008000800 */
[----:B------:R-:W-:Y:S01]  /*5e100*/  @P4 STG.E desc[UR6][R152.64], R155 ;  /* 0x0000009b98004986 */ /* 0x000fe2000c101906 */
[C---:B------:R-:W-:Y:S01]  /*5e110*/  LEA R66, P4, R208.reuse, R5, 0x2 ;  /* 0x00000005d0427211 */ /* 0x040fe200078810ff */
[----:B------:R-:W1:Y:S03]  /*5e120*/  LDCU UR10, c[0x0][0x39c] ;  /* 0x00007380ff0a77ac */ /* 0x000e660008000800 */
[----:B------:R-:W-:Y:S01]  /*5e130*/  LEA.HI.X.SX32 R67, R208, R7, 0x2, P4 ;  /* 0x00000007d0437211 */ /* 0x000fe200020f16ff */
[C---:B------:R-:W-:Y:S01]  /*5e140*/  IMAD R208, R64.reuse, R4, RZ ;  /* 0x0000000440d07224 */ /* 0x040fe200078e02ff */
[----:B------:R-:W-:Y:S01]  /*5e150*/  ISETP.LT.AND P4, PT, R64, UR5, !P0 ;  /* 0x0000000540007c0c */ /* 0x000fe2000c781270 */
[----:B------:R-:W1:Y:S01]  /*5e160*/  LDCU UR5, c[0x0][0x39c] ;  /* 0x00007380ff0577ac */ /* 0x000e620008000800 */
[-C--:B------:R-:W-:Y:S01]  /*5e170*/  LEA R64, P5, R142, R5.reuse, 0x2 ;  /* 0x000000058e407211 */ /* 0x080fe200078a10ff */
[----:B------:R1:W-:Y:S01]  /*5e180*/  @P2 STG.E desc[UR6][R66.64], R156 ;  /* 0x0000009c42002986 */ /* 0x0003e2000c101906 */
[----:B------:R-:W-:-:S02]  /*5e190*/  LEA R62, P2, R208, R5, 0x2 ;  /* 0x00000005d03e7211 */ /* 0x000fc400078410ff */
[-C--:B------:R-:W-:Y:S01]  /*5e1a0*/  LEA.HI.X.SX32 R65, R142, R7.reuse, 0x2, P5 ;  /* 0x000000078e417211 */ /* 0x080fe200028f16ff */
[CC--:B-1----:R-:W-:Y:S01]  /*5e1b0*/  IMAD R140, R63.reuse, R4.reuse, RZ ;  /* 0x000000043f8c7224 */ /* 0x0c2fe200078e02ff */
[----:B------:R-:W-:Y:S01]  /*5e1c0*/  ISETP.LT.AND P5, PT, R63, UR8, !P0 ;  /* 0x000000083f007c0c */ /* 0x000fe2000c7a1270 */
[----:B------:R-:W1:Y:S01]  /*5e1d0*/  LDCU UR8, c[0x0][0x39c] ;  /* 0x00007380ff0877ac */ /* 0x000e620008000800 */
[----:B------:R-:W-:Y:S01]  /*5e1e0*/  LEA.HI.X.SX32 R63, R208, R7, 0x2, P2 ;  /* 0x00000007d03f7211 */ /* 0x000fe200010f16ff */
[----:B------:R1:W-:Y:S01]  /*5e1f0*/  @P3 STG.E desc[UR6][R64.64], R157 ;  /* 0x0000009d40003986 */ /* 0x0003e2000c101906 */
[C---:B------:R-:W-:Y:S01]  /*5e200*/  ISETP.LT.AND P3, PT, R61.reuse, UR9, !P0 ;  /* 0x000000093d007c0c */ /* 0x040fe2000c761270 */
[-C--:B------:R-:W-:Y:S02]  /*5e210*/  IMAD R66, R61, R4.reuse, RZ ;  /* 0x000000043d427224 */ /* 0x080fe400078e02ff */
[----:B------:R1:W-:Y:S01]  /*5e220*/  @P4 STG.E desc[UR6][R62.64], R158 ;  /* 0x0000009e3e004986 */ /* 0x0003e2000c101906 */
[----:B------:R-:W-:Y:S01]  /*5e230*/  IMAD R142, R221, R4, RZ ;  /* 0x00000004dd8e7224 */ /* 0x000fe200078e02ff */
[----:B------:R-:W1:Y:S02]  /*5e240*/  LDCU UR9, c[0x0][0x39c] ;  /* 0x00007380ff0977ac */ /* 0x000e640008000800 */
[----:B-1----:R-:W-:-:S04]  /*5e250*/  LEA R64, P2, R140, R5, 0x2 ;  /* 0x000000058c407211 */ /* 0x002fc800078410ff */
[----:B------:R-:W-:Y:S01]  /*5e260*/  LEA.HI.X.SX32 R65, R140, R7, 0x2, P2 ;  /* 0x000000078c417211 */ /* 0x000fe200010f16ff */
[CC--:B------:R-:W-:Y:S01]  /*5e270*/  IMAD R140, R2.reuse, R4.reuse, RZ ;  /* 0x00000004028c7224 */ /* 0x0c0fe200078e02ff */
[----:B------:R-:W-:Y:S01]  /*5e280*/  ISETP.LT.AND P2, PT, R2, UR4, !P0 ;  /* 0x0000000402007c0c */ /* 0x000fe2000c741270 */
[----:B------:R-:W1:Y:S01]  /*5e290*/  LDCU UR4, c[0x0][0x39c] ;  /* 0x00007380ff0477ac */ /* 0x000e620008000800 */
[-C--:B------:R-:W-:Y:S01]  /*5e2a0*/  LEA R2, P4, R66, R5.reuse, 0x2 ;  /* 0x0000000542027211 */ /* 0x080fe200078810ff */
[----:B------:R-:W-:Y:S01]  /*5e2b0*/  @P5 STG.E desc[UR6][R64.64], R159 ;  /* 0x0000009f40005986 */ /* 0x000fe2000c101906 */
[----:B------:R-:W-:Y:S02]  /*5e2c0*/  LEA R62, P6, R140, R5, 0x2 ;  /* 0x000000058c3e7211 */ /* 0x000fe400078c10ff */
[-C--:B------:R-:W-:Y:S01]  /*5e2d0*/  LEA.HI.X.SX32 R3, R66, R7.reuse, 0x2, P4 ;  /* 0x0000000742037211 */ /* 0x080fe200020f16ff */
[C---:B------:R-:W-:Y:S01]  /*5e2e0*/  IMAD R66, R60.reuse, R4, RZ ;  /* 0x000000043c427224 */ /* 0x040fe200078e02ff */
[----:B------:R-:W-:Y:S01]  /*5e2f0*/  ISETP.LT.AND P5, PT, R60, UR5, !P0 ;  /* 0x000000053c007c0c */ /* 0x000fe2000c7a1270 */
[----:B------:R-:W1:Y:S01]  /*5e300*/  LDCU UR5, c[0x0][0x39c] ;  /* 0x00007380ff0577ac */ /* 0x000e620008000800 */
[----:B------:R-:W-:Y:S01]  /*5e310*/  ISETP.LT.AND P4, PT, R221, UR8, !P0 ;  /* 0x00000008dd007c0c */ /* 0x000fe2000c781270 */
[----:B------:R1:W-:Y:S01]  /*5e320*/  @P3 STG.E desc[UR6][R2.64], R168 ;  /* 0x000000a802003986 */ /* 0x0003e2000c101906 */
[----:B------:R-:W-:Y:S01]  /*5e330*/  LEA.HI.X.SX32 R63, R140, R7, 0x2, P6 ;  /* 0x000000078c3f7211 */ /* 0x000fe200030f16ff */
[----:B------:R-:W1:Y:S01]  /*5e340*/  LDCU UR8, c[0x0][0x39c] ;  /* 0x00007380ff0877ac */ /* 0x000e620008000800 */
[----:B------:R-:W-:-:S03]  /*5e350*/  LEA R60, P6, R142, R5, 0x2 ;  /* 0x000000058e3c7211 */ /* 0x000fc600078c10ff */
[----:B------:R1:W-:Y:S01]  /*5e360*/  @P2 STG.E desc[UR6][R62.64], R169 ;  /* 0x000000a93e002986 */ /* 0x0003e2000c101906 */
[----:B------:R-:W-:Y:S02]  /*5e370*/  LEA.HI.X.SX32 R61, R142, R7, 0x2, P6 ;  /* 0x000000078e3d7211 */ /* 0x000fe400030f16ff */
[----:B-1----:R-:W-:Y:S02]  /*5e380*/  LEA R2, P3, R66, R5, 0x2 ;  /* 0x0000000542027211 */ /* 0x002fe400078610ff */
[----:B------:R-:W-:Y:S02]  /*5e390*/  ISETP.LT.AND P2, PT, R236, UR10, !P0 ;  /* 0x0000000aec007c0c */ /* 0x000fe4000c741270 */
[----:B------:R-:W-:Y:S01]  /*5e3a0*/  LEA.HI.X.SX32 R3, R66, R7, 0x2, P3 ;  /* 0x0000000742037211 */ /* 0x000fe200018f16ff */
[----:B------:R-:W-:Y:S01]  /*5e3b0*/  IMAD R236, R236, R4, RZ ;  /* 0x00000004ecec7224 */ /* 0x000fe200078e02ff */
[----:B------:R-:W1:Y:S03]  /*5e3c0*/  LDCU UR10, c[0x0][0x39c] ;  /* 0x00007380ff0a77ac */ /* 0x000e660008000800 */
[----:B------:R1:W-:Y:S01]  /*5e3d0*/  @P5 STG.E desc[UR6][R2.64], R170 ;  /* 0x000000aa02005986 */ /* 0x0003e2000c101906 */
[----:B------:R-:W-:-:S03]  /*5e3e0*/  ISETP.LT.AND P3, PT, R238, UR4, !P0 ;  /* 0x00000004ee007c0c */ /* 0x000fc6000c761270 */
[----:B------:R1:W-:Y:S01]  /*5e3f0*/  @P4 STG.E desc[UR6][R60.64], R171 ;  /* 0x000000ab3c004986 */ /* 0x0003e2000c101906 */
[----:B------:R-:W-:Y:S01]  /*5e400*/  LEA R64, P4, R236, R5, 0x2 ;  /* 0x00000005ec407211 */ /* 0x000fe200078810ff */
[-C--:B------:R-:W-:Y:S01]  /*5e410*/  IMAD R238, R238, R4.reuse, RZ ;  /* 0x00000004eeee7224 */ /* 0x080fe200078e02ff */
[----:B------:R-:W1:Y:S01]  /*5e420*/  LDCU UR4, c[0x0][0x39c] ;  /* 0x00007380ff0477ac */ /* 0x000e620008000800 */
[C---:B------:R-:W-:Y:S01]  /*5e430*/  IMAD R66, R239.reuse, R4, RZ ;  /* 0x00000004ef427224 */ /* 0x040fe200078e02ff */
[----:B------:R-:W-:Y:S02]  /*5e440*/  LEA.HI.X.SX32 R65, R236, R7, 0x2, P4 ;  /* 0x00000007ec417211 */ /* 0x000fe400020f16ff */
[----:B------:R-:W-:Y:S01]  /*5e450*/  ISETP.LT.AND P4, PT, R239, UR5, !P0 ;  /* 0x00000005ef007c0c */ /* 0x000fe2000c781270 */
[----:B------:R-:W1:Y:S01]  /*5e460*/  LDCU UR5, c[0x0][0x39c] ;  /* 0x00007380ff0577ac */ /* 0x000e620008000800 */
[-C--:B------:R-:W-:Y:S02]  /*5e470*/  LEA R62, P5, R238, R5.reuse, 0x2 ;  /* 0x00000005ee3e7211 */ /* 0x080fe400078a10ff */
[----:B-1----:R-:W-:Y:S01]  /*5e480*/  LEA R2, P6, R66, R5, 0x2 ;  /* 0x0000000542027211 */ /* 0x002fe200078c10ff */
[----:B------:R1:W-:Y:S01]  /*5e490*/  @P2 STG.E desc[UR6][R64.64], R172 ;  /* 0x000000ac40002986 */ /* 0x0003e2000c101906 */
[----:B------:R-:W-:-:S02]  /*5e4a0*/  LEA.HI.X.SX32 R63, R238, R7, 0x2, P5 ;  /* 0x00000007ee3f7211 */ /* 0x000fc400028f16ff */
[C---:B------:R-:W-:Y:S01]  /*5e4b0*/  ISETP.LT.AND P2, PT, R240.reuse, UR8, !P0 ;  /* 0x00000008f0007c0c */ /* 0x040fe2000c741270 */
[-C--:B------:R-:W-:Y:S01]  /*5e4c0*/  IMAD R240, R240, R4.reuse, RZ ;  /* 0x00000004f0f07224 */ /* 0x080fe200078e02ff */
[----:B------:R-:W-:Y:S01]  /*5e4d0*/  LEA.HI.X.SX32 R3, R66, R7, 0x2, P6 ;  /* 0x0000000742037211 */ /* 0x000fe200030f16ff */
[----:B------:R1:W-:Y:S01]  /*5e4e0*/  @P3 STG.E desc[UR6][R62.64], R173 ;  /* 0x000000ad3e003986 */ /* 0x0003e2000c101906 */
[----:B------:R-:W1:Y:S03]  /*5e4f0*/  LDCU UR8, c[0x0][0x39c] ;  /* 0x00007380ff0877ac */ /* 0x000e660008000800 */
[----:B------:R1:W-:Y:S01]  /*5e500*/  @P4 STG.E desc[UR6][R2.64], R174 ;  /* 0x000000ae02004986 */ /* 0x0003e2000c101906 */
[C---:B------:R-:W-:Y:S01]  /*5e510*/  LEA R60, P4, R240.reuse, R5, 0x2 ;  /* 0x00000005f03c7211 */ /* 0x040fe200078810ff */
[CC--:B-1----:R-:W-:Y:S01]  /*5e520*/  IMAD R64, R241.reuse, R4.reuse, RZ ;  /* 0x00000004f1407224 */ /* 0x0c2fe200078e02ff */
[----:B------:R-:W-:Y:S01]  /*5e530*/  ISETP.LT.AND P3, PT, R241, UR9, !P0 ;  /* 0x00000009f1007c0c */ /* 0x000fe2000c761270 */
[-C--:B------:R-:W-:Y:S01]  /*5e540*/  IMAD R66, R243, R4.reuse, RZ ;  /* 0x00000004f3427224 */ /* 0x080fe200078e02ff */
[----:B------:R-:W-:Y:S01]  /*5e550*/  LEA.HI.X.SX32 R61, R240, R7, 0x2, P4 ;  /* 0x00000007f03d7211 */ /* 0x000fe200020f16ff */
[----:B------:R-:W1:Y:S01]  /*5e560*/  LDCU UR9, c[0x0][0x39c] ;  /* 0x00007380ff0977ac */ /* 0x000e620008000800 */
[C---:B------:R-:W-:Y:S01]  /*5e570*/  ISETP.LT.AND P4, PT, R242.reuse, UR4, !P0 ;  /* 0x00000004f2007c0c */ /* 0x040fe2000c781270 */
[----:B------:R-:W-:Y:S01]  /*5e580*/  IMAD R242, R242, R4, RZ ;  /* 0x00000004f2f27224 */ /* 0x000fe200078e02ff */
[-C--:B------:R-:W-:Y:S01]  /*5e590*/  LEA R62, P5, R64, R5.reuse, 0x2 ;  /* 0x00000005403e7211 */ /* 0x080fe200078a10ff */
[----:B------:R-:W1:Y:S03]  /*5e5a0*/  LDCU UR4, c[0x0][0x39c] ;  /* 0x00007380ff0477ac */ /* 0x000e660008000800 */
[----:B------:R-:W-:-:S02]  /*5e5b0*/  LEA R2, P6, R242, R5, 0x2 ;  /* 0x00000005f2027211 */ /* 0x000fc400078c10ff */
[-C--:B------:R-:W-:Y:S01]  /*5e5c0*/  LEA.HI.X.SX32 R63, R64, R7.reuse, 0x2, P5 ;  /* 0x00000007403f7211 */ /* 0x080fe200028f16ff */
[----:B------:R1:W-:Y:S01]  /*5e5d0*/  @P2 STG.E desc[UR6][R60.64], R175 ;  /* 0x000000af3c002986 */ /* 0x0003e2000c101906 */
[----:B------:R-:W-:Y:S02]  /*5e5e0*/  LEA.HI.X.SX32 R3, R242, R7, 0x2, P6 ;  /* 0x00000007f2037211 */ /* 0x000fe400030f16ff */
[----:B------:R-:W-:Y:S01]  /*5e5f0*/  ISETP.LT.AND P2, PT, R243, UR5, !P0 ;  /* 0x00000005f3007c0c */ /* 0x000fe2000c741270 */
[----:B------:R-:W-:Y:S01]  /*5e600*/  @P3 STG.E desc[UR6][R62.64], R184 ;  /* 0x000000b83e003986 */ /* 0x000fe2000c101906 */
[----:B------:R-:W-:Y:S01]  /*5e610*/  ISETP.LT.AND P3, PT, R244, UR8, !P0 ;  /* 0x00000008f4007c0c */ /* 0x000fe2000c761270 */
[----:B------:R-:W1:Y:S02]  /*5e620*/  LDCU UR5, c[0x0][0x39c] ;  /* 0x00007380ff0577ac */ /* 0x000e640008000800 */
[----:B------:R1:W-:Y:S01]  /*5e630*/  @P4 STG.E desc[UR6][R2.64], R185 ;  /* 0x000000b902004986 */ /* 0x0003e2000c101906 */
[----:B------:R-:W-:Y:S01]  /*5e640*/  LEA R64, P4, R66, R5, 0x2 ;  /* 0x0000000542407211 */ /* 0x000fe200078810ff */
[-C--:B------:R-:W-:Y:S01]  /*5e650*/  IMAD R244, R244, R4.reuse, RZ ;  /* 0x00000004f4f47224 */ /* 0x080fe200078e02ff */
[----:B------:R-:W1:Y:S02]  /*5e660*/  LDCU UR8, c[0x0][0x39c] ;  /* 0x00007380ff0877ac */ /* 0x000e640008000800 */
[----:B------:R-:W-:Y:S01]  /*5e670*/  LEA.HI.X.SX32 R65, R66, R7, 0x2, P4 ;  /* 0x0000000742417211 */ /* 0x000fe200020f16ff */
[----:B------:R-:W-:Y:S01]  /*5e680*/  IMAD R66, R245, R4, RZ ;  /* 0x00000004f5427224 */ /* 0x000fe200078e02ff */
[----:B-1----:R-:W-:-:S02]  /*5e690*/  LOP3.LUT R61, R6, 0x82, RZ, 0xfc, !PT ;  /* 0x00000082063d7812 */ /* 0x002fc400078efcff */
[-C--:B------:R-:W-:Y:S01]  /*5e6a0*/  LEA R60, P5, R244, R5.reuse, 0x2 ;  /* 0x00000005f43c7211 */ /* 0x080fe200078a10ff */
[----:B------:R1:W-:Y:S01]  /*5e6b0*/  @P2 STG.E desc[UR6][R64.64], R186 ;  /* 0x000000ba40002986 */ /* 0x0003e2000c101906 */
[----:B------:R-:W-:Y:S02]  /*5e6c0*/  ISETP.LT.AND P4, PT, R245, UR10, !P0 ;  /* 0x0000000af5007c0c */ /* 0x000fe4000c781270 */
[----:B------:R-:W-:Y:S02]  /*5e6d0*/  ISETP.LT.AND P2, PT, R61, UR11, !P0 ;  /* 0x0000000b3d007c0c */ /* 0x000fe4000c741270 */
[----:B------:R-:W-:Y:S02]  /*5e6e0*/  LEA R2, P6, R66, R5, 0x2 ;  /* 0x0000000542027211 */ /* 0x000fe400078c10ff */
[-C--:B------:R-:W-:Y:S02]  /*5e6f0*/  LEA.HI.X.SX32 R61, R244, R7.reuse, 0x2, P5 ;  /* 0x00000007f43d7211 */ /* 0x080fe400028f16ff */
[C---:B------:R-:W-:Y:S01]  /*5e700*/  ISETP.LT.AND P5, PT, R246.reuse, UR4, !P0 ;  /* 0x00000004f6007c0c */ /* 0x040fe2000c7a1270 */
[-C--:B------:R-:W-:Y:S01]  /*5e710*/  IMAD R246, R246, R4.reuse, RZ ;  /* 0x00000004f6f67224 */ /* 0x080fe200078e02ff */
[----:B------:R-:W-:Y:S01]  /*5e720*/  LEA.HI.X.SX32 R3, R66, R7, 0x2, P6 ;  /* 0x0000000742037211 */ /* 0x000fe200030f16ff */
[----:B------:R-:W1:Y:S01]  /*5e730*/  LDCU UR4, c[0x0][0x39c] ;  /* 0x00007380ff0477ac */ /* 0x000e620008000800 */
[----:B------:R-:W-:Y:S01]  /*5e740*/  IMAD R66, R247, R4, RZ ;  /* 0x00000004f7427224 */ /* 0x000fe200078e02ff */
[----:B------:R-:W-:Y:S01]  /*5e750*/  @P3 STG.E desc[UR6][R60.64], R187 ;  /* 0x000000bb3c003986 */ /* 0x000fe2000c101906 */
[----:B------:R-:W-:-:S03]  /*5e760*/  LEA R62, P3, R246, R5, 0x2 ;  /* 0x00000005f63e7211 */ /* 0x000fc600078610ff */
[----:B------:R1:W-:Y:S02]  /*5e770*/  @P4 STG.E desc[UR6][R2.64], R188 ;  /* 0x000000bc02004986 */ /* 0x0003e4000c101906 */
[----:B-1----:R-:W-:Y:S02]  /*5e780*/  LEA R64, P6, R66, R5, 0x2 ;  /* 0x0000000542407211 */ /* 0x002fe400078c10ff */
[----:B------:R-:W-:Y:S01]  /*5e790*/  ISETP.LT.AND P4, PT, R247, UR5, !P0 ;  /* 0x00000005f7007c0c */ /* 0x000fe2000c781270 */
[----:B------:R-:W1:Y:S01]  /*5e7a0*/  LDCU UR5, c[0x0][0x39c] ;  /* 0x00007380ff0577ac */ /* 0x000e620008000800 */
[-C--:B------:R-:W-:Y:S02]  /*5e7b0*/  LEA.HI.X.SX32 R63, R246, R7.reuse, 0x2, P3 ;  /* 0x00000007f63f7211 */ /* 0x080fe400018f16ff */
[C---:B------:R-:W-:Y:S01]  /*5e7c0*/  ISETP.LT.AND P3, PT, R248.reuse, UR9, !P0 ;  /* 0x00000009f8007c0c */ /* 0x040fe2000c761270 */
[-C--:B------:R-:W-:Y:S01]  /*5e7d0*/  IMAD R248, R248, R4.reuse, RZ ;  /* 0x00000004f8f87224 */ /* 0x080fe200078e02ff */
[----:B------:R-:W-:Y:S01]  /*5e7e0*/  LEA.HI.X.SX32 R65, R66, R7, 0x2, P6 ;  /* 0x0000000742417211 */ /* 0x000fe200030f16ff */
[----:B------:R1:W-:Y:S01]  /*5e7f0*/  @P5 STG.E desc[UR6][R62.64], R189 ;  /* 0x000000bd3e005986 */ /* 0x0003e2000c101906 */
[C---:B------:R-:W-:Y:S01]  /*5e800*/  ISETP.LT.AND P6, PT, R249.reuse, UR8, !P0 ;  /* 0x00000008f9007c0c */ /* 0x040fe2000c7c1270 */
[----:B------:R-:W1:Y:S01]  /*5e810*/  LDCU UR8, c[0x0][0x39c] ;  /* 0x00007380ff0877ac */ /* 0x000e620008000800 */
[C---:B------:R-:W-:Y:S01]  /*5e820*/  LEA R2, P5, R248.reuse, R5, 0x2 ;  /* 0x00000005f8027211 */ /* 0x040fe200078a10ff */
[-C--:B------:R-:W-:Y:S01]  /*5e830*/  IMAD R66, R249, R4.reuse, RZ ;  /* 0x00000004f9427224 */ /* 0x080fe200078e02ff */
[----:B------:R-:W4:Y:S02]  /*5e840*/  LDCU UR9, c[0x0][0x39c] ;  /* 0x00007380ff0977ac */ /* 0x000f240008000800 */
[----:B------:R-:W-:Y:S01]  /*5e850*/  LEA.HI.X.SX32 R3, R248, R7, 0x2, P5 ;  /* 0x00000007f8037211 */ /* 0x000fe200028f16ff */
[----:B------:R1:W-:Y:S01]  /*5e860*/  @P4 STG.E desc[UR6][R64.64], R190 ;  /* 0x000000be40004986 */ /* 0x0003e2000c101906 */
[C---:B------:R-:W-:Y:S01]  /*5e870*/  ISETP.LT.AND P5, PT, R250.reuse, UR4, !P0 ;  /* 0x00000004fa007c0c */ /* 0x040fe2000c7a1270 */
[----:B------:R-:W-:Y:S01]  /*5e880*/  IMAD R250, R250, R4, RZ ;  /* 0x00000004fafa7224 */ /* 0x000fe200078e02ff */
[C---:B------:R-:W-:Y:S01]  /*5e890*/  LEA R60, P4, R66.reuse, R5, 0x2 ;  /* 0x00000005423c7211 */ /* 0x040fe200078810ff */
[----:B------:R1:W-:Y:S01]  /*5e8a0*/  @P3 STG.E desc[UR6][R2.64], R191 ;  /* 0x000000bf02003986 */ /* 0x0003e2000c101906 */
[----:B------:R-:W1:Y:S02]  /*5e8b0*/  LDCU UR4, c[0x0][0x39c] ;  /* 0x00007380ff0477ac */ /* 0x000e640008000800 */
[----:B------:R-:W-:-:S02]  /*5e8c0*/  LEA.HI.X.SX32 R61, R66, R7, 0x2, P4 ;  /* 0x00000007423d7211 */ /* 0x000fc400020f16ff */
[C---:B-1----:R-:W-:Y:S02]  /*5e8d0*/  LEA R62, P3, R250.reuse, R5, 0x2 ;  /* 0x00000005fa3e7211 */ /* 0x042fe400078610ff */
[C---:B------:R-:W-:Y:S01]  /*5e8e0*/  ISETP.LT.AND P4, PT, R251.reuse, UR5, !P0 ;  /* 0x00000005fb007c0c */ /* 0x040fe2000c781270 */
[----:B------:R-:W1:Y:S01]  /*5e8f0*/  LDCU UR5, c[0x0][0x39c] ;  /* 0x00007380ff0577ac */ /* 0x000e620008000800 */
[----:B------:R-:W-:Y:S01]  /*5e900*/  LEA.HI.X.SX32 R63, R250, R7, 0x2, P3 ;  /* 0x00000007fa3f7211 */ /* 0x000fe200018f16ff */
[-C--:B------:R-:W-:Y:S01]  /*5e910*/  IMAD R66, R251, R4.reuse, RZ ;  /* 0x00000004fb427224 */ /* 0x080fe200078e02ff */
[C---:B------:R-:W-:Y:S01]  /*5e920*/  ISETP.LT.AND P3, PT, R0.reuse, UR8, !P0 ;  /* 0x0000000800007c0c */ /* 0x040fe2000c761270 */
[----:B------:R-:W-:Y:S01]  /*5e930*/  IMAD R0, R0, R4, RZ ;  /* 0x0000000400007224 */ /* 0x000fe200078e02ff */
[----:B------:R-:W1:Y:S01]  /*5e940*/  LDCU UR8, c[0x0][0x39c] ;  /* 0x00007380ff0877ac */ /* 0x000e620008000800 */
[----:B------:R1:W-:Y:S01]  /*5e950*/  @P6 STG.E desc[UR6][R60.64], R72 ;  /* 0x000000483c006986 */ /* 0x0003e2000c101906 */
[----:B------:R-:W-:-:S03]  /*5e960*/  LEA R64, P6, R66, R5, 0x2 ;  /* 0x0000000542407211 */ /* 0x000fc600078c10ff */
[----:B------:R-:W-:Y:S01]  /*5e970*/  @P5 STG.E desc[UR6][R62.64], R73 ;  /* 0x000000493e005986 */ /* 0x000fe2000c101906 */
[----:B------:R-:W-:Y:S02]  /*5e980*/  LEA R2, P5, R0, R5, 0x2 ;  /* 0x0000000500027211 */ /* 0x000fe400078a10ff */
[-C--:B------:R-:W-:Y:S02]  /*5e990*/  LEA.HI.X.SX32 R65, R66, R7.reuse, 0x2, P6 ;  /* 0x0000000742417211 */ /* 0x080fe400030f16ff */
[----:B-1----:R-:W-:Y:S02]  /*5e9a0*/  LOP3.LUT R61, R6, 0x80, RZ, 0xfc, !PT ;  /* 0x00000080063d7812 */ /* 0x002fe400078efcff */
[----:B------:R-:W-:Y:S02]  /*5e9b0*/  LEA.HI.X.SX32 R3, R0, R7, 0x2, P5 ;  /* 0x0000000700037211 */ /* 0x000fe400028f16ff */
[----:B------:R-:W-:Y:S01]  /*5e9c0*/  LOP3.LUT R60, R6, 0x84, RZ, 0xfc, !PT ;  /* 0x00000084063c7812 */ /* 0x000fe200078efcff */
[C---:B------:R-:W-:Y:S01]  /*5e9d0*/  IMAD R0, R61.reuse, R4, RZ ;  /* 0x000000043d007224 */ /* 0x040fe200078e02ff */
[----:B------:R-:W-:Y:S01]  /*5e9e0*/  ISETP.LT.AND P6, PT, R61, UR4, !P0 ;  /* 0x000000043d007c0c */ /* 0x000fe2000c7c1270 */
[----:B------:R1:W-:Y:S01]  /*5e9f0*/  @P4 STG.E desc[UR6][R64.64], R74 ;  /* 0x0000004a40004986 */ /* 0x0003e2000c101906 */
[----:B------:R-:W-:Y:S01]  /*5ea00*/  ISETP.LT.AND P5, PT, R60, UR5, !P0 ;  /* 0x000000053c007c0c */ /* 0x000fe2000c7a1270 */
[----:B------:R-:W4:Y:S01]  /*5ea10*/  LDCU UR4, c[0x0][0x39c] ;  /* 0x00007380ff0477ac */ /* 0x000f220008000800 */
[----:B------:R-:W-:Y:S01]  /*5ea20*/  LOP3.LUT R61, R6, 0x86, RZ, 0xfc, !PT ;  /* 0x00000086063d7812 */ /* 0x000fe200078efcff */
[----:B------:R4:W-:Y:S01]  /*5ea30*/  @P3 STG.E desc[UR6][R2.64], R75 ;  /* 0x0000004b02003986 */ /* 0x0009e2000c101906 */
[----:B------:R-:W-:Y:S01]  /*5ea40*/  LEA R60, P3, R0, R5, 0x2 ;  /* 0x00000005003c7211 */ /* 0x000fe200078610ff */
[----:B------:R-:W3:Y:S01]  /*5ea50*/  LDCU UR5, c[0x0][0x39c] ;  /* 0x00007380ff0577ac */ /* 0x000ee20008000800 */
[----:B------:R-:W-:-:S02]  /*5ea60*/  ISETP.LT.AND P4, PT, R61, UR8, !P0 ;  /* 0x000000083d007c0c */ /* 0x000fc4000c781270 */
[----:B------:R-:W-:Y:S01]  /*5ea70*/  LEA.HI.X.SX32 R61, R0, R7, 0x2, P3 ;  /* 0x00000007003d7211 */ /* 0x000fe200018f16ff */
[----:B------:R-:W3:Y:S01]  /*5ea80*/  LDCU UR8, c[0x0][0x39c] ;  /* 0x00007380ff0877ac */ /* 0x000ee20008000800 */
[----:B-1----:R-:W-:-:S04]  /*5ea90*/  IMAD R64, R4, 0x2, R0 ;  /* 0x0000000204407824 */ /* 0x002fc800078e0200 */
[----:B------:R-:W-:Y:S01]  /*5eaa0*/  IMAD R0, R4, 0x2, R64 ;  /* 0x0000000204007824 */ /* 0x000fe200078e0240 */
[-C--:B------:R-:W-:Y:S01]  /*5eab0*/  LEA R62, P3, R64, R5.reuse, 0x2 ;  /* 0x00000005403e7211 */ /* 0x080fe200078610ff */
[----:B------:R1:W-:Y:S03]  /*5eac0*/  @P6 STG.E desc[UR6][R60.64], R80 ;  /* 0x000000503c006986 */ /* 0x0003e6000c101906 */
[----:B----4-:R-:W-:Y:S02]  /*5ead0*/  LEA R2, P6, R0, R5, 0x2 ;  /* 0x0000000500027211 */ /* 0x010fe400078c10ff */
[-C--:B------:R-:W-:Y:S02]  /*5eae0*/  LEA.HI.X.SX32 R63, R64, R7.reuse, 0x2, P3 ;  /* 0x00000007403f7211 */ /* 0x080fe400018f16ff */
[----:B------:R-:W-:Y:S01]  /*5eaf0*/  LEA.HI.X.SX32 R3, R0, R7, 0x2, P6 ;  /* 0x0000000700037211 */ /* 0x000fe200030f16ff */
[----:B------:R-:W-:Y:S01]  /*5eb00*/  IMAD R0, R4, 0x2, R0 ;  /* 0x0000000204007824 */ /* 0x000fe200078e0200 */
[----:B------:R-:W-:-:S02]  /*5eb10*/  LOP3.LUT R65, R6, 0x88, RZ, 0xfc, !PT ;  /* 0x0000008806417812 */ /* 0x000fc400078efcff */
[----:B------:R-:W-:Y:S01]  /*5eb20*/  LOP3.LUT R64, R6, 0x8a, RZ, 0xfc, !PT ;  /* 0x0000008a06407812 */ /* 0x000fe200078efcff */
[----:B------:R4:W-:Y:S01]  /*5eb30*/  @P2 STG.E desc[UR6][R62.64], R81 ;  /* 0x000000513e002986 */ /* 0x0009e2000c101906 */
[----:B------:R-:W-:Y:S02]  /*5eb40*/  ISETP.LT.AND P3, PT, R65, UR9, !P0 ;  /* 0x0000000941007c0c */ /* 0x000fe4000c761270 */
[----:B------:R-:W-:Y:S01]  /*5eb50*/  ISETP.LT.AND P2, PT, R64, UR4, !P0 ;  /* 0x0000000440007c0c */ /* 0x000fe2000c741270 */
[----:B------:R-:W-:Y:S01]  /*5eb60*/  IMAD R64, R4, 0x2, R0 ;  /* 0x0000000204407824 */ /* 0x000fe200078e0200 */
[----:B------:R-:W-:Y:S01]  /*5eb70*/  LOP3.LUT R65, R6, 0x8c, RZ, 0xfc, !PT ;  /* 0x0000008c06417812 */ /* 0x000fe200078efcff */
[----:B------:R-:W2:Y:S01]  /*5eb80*/  LDCU UR4, c[0x0][0x39c] ;  /* 0x00007380ff0477ac */ /* 0x000ea20008000800 */
[C---:B-1----:R-:W-:Y:S01]  /*5eb90*/  LEA R60, P6, R0.reuse, R5, 0x2 ;  /* 0x00000005003c7211 */ /* 0x042fe200078c10ff */
[----:B------:R1:W-:Y:S01]  /*5eba0*/  @P5 STG.E desc[UR6][R2.64], R82 ;  /* 0x0000005202005986 */ /* 0x0003e2000c101906 */
[----:B---3--:R-:W-:Y:S01]  /*5ebb0*/  ISETP.LT.AND P5, PT, R65, UR5, !P0 ;  /* 0x0000000541007c0c */ /* 0x008fe2000c7a1270 */
[----:B------:R-:W3:Y:S01]  /*5ebc0*/  LDCU UR5, c[0x0][0x39c] ;  /* 0x00007380ff0577ac */ /* 0x000ee20008000800 */
[----:B------:R-:W-:Y:S01]  /*5ebd0*/  LEA.HI.X.SX32 R61, R0, R7, 0x2, P6 ;  /* 0x00000007003d7211 */ /* 0x000fe200030f16ff */
[----:B------:R-:W-:Y:S01]  /*5ebe0*/  IMAD R0, R4, 0x2, R64 ;  /* 0x0000000204007824 */ /* 0x000fe200078e0240 */
[----:B----4-:R-:W-:-:S02]  /*5ebf0*/  LEA R62, P6, R64, R5, 0x2 ;  /* 0x00000005403e7211 */ /* 0x010fc400078c10ff */
[----:B------:R-:W-:Y:S01]  /*5ec00*/  LOP3.LUT R65, R6, 0x8e, RZ, 0xfc, !PT ;  /* 0x0000008e06417812 */ /* 0x000fe200078efcff */
[----:B------:R4:W-:Y:S01]  /*5ec10*/  @P4 STG.E desc[UR6][R60.64], R83 ;  /* 0x000000533c004986 */ /* 0x0009e2000c101906 */
[----:B------:R-:W-:Y:S01]  /*5ec20*/  LEA.HI.X.SX32 R63, R64, R7, 0x2, P6 ;  /* 0x00000007403f7211 */ /* 0x000fe200030f16ff */
[----:B------:R-:W-:Y:S01]  /*5ec30*/  IMAD R66, R4, 0x2, R0 ;  /* 0x0000000204427824 */ /* 0x000fe200078e0200 */
[----:B------:R-:W-:Y:S01]  /*5ec40*/  ISETP.LT.AND P4, PT, R65, UR8, !P0 ;  /* 0x0000000841007c0c */ /* 0x000fe2000c781270 */
[----:B------:R-:W4:Y:S01]  /*5ec50*/  LDCU UR8, c[0x0][0x39c] ;  /* 0x00007380ff0877ac */ /* 0x000f220008000800 */
[----:B-1----:R-:W-:Y:S02]  /*5ec60*/  LEA R2, P6, R0, R5, 0x2 ;  /* 0x0000000500027211 */ /* 0x002fe400078c10ff */
[----:B------:R-:W-:Y:S02]  /*5ec70*/  LOP3.LUT R65, R6, 0x90, RZ, 0xfc, !PT ;  /* 0x0000009006417812 */ /* 0x000fe400078efcff */
[----:B------:R-:W-:-:S02]  /*5ec80*/  LEA.HI.X.SX32 R3, R0, R7, 0x2, P6 ;  /* 0x0000000700037211 */ /* 0x000fc400030f16ff */
[----:B------:R-:W-:Y:S01]  /*5ec90*/  LEA R64, P6, R66, R5, 0x2 ;  /* 0x0000000542407211 */ /* 0x000fe200078c10ff */
[----:B------:R1:W-:Y:S01]  /*5eca0*/  @P3 STG.E desc[UR6][R62.64], R88 ;  /* 0x000000583e003986 */ /* 0x0003e2000c101906 */
[----:B--2---:R-:W-:Y:S01]  /*5ecb0*/  ISETP.LT.AND P3, PT, R65, UR4, !P0 ;  /* 0x0000000441007c0c */ /* 0x004fe2000c761270 */
[----:B------:R-:W2:Y:S01]  /*5ecc0*/  LDCU UR4, c[0x0][0x39c] ;  /* 0x00007380ff0477ac */ /* 0x000ea20008000800 */
[----:B------:R-:W-:Y:S02]  /*5ecd0*/  LOP3.LUT R0, R6, 0x92, RZ, 0xfc, !PT ;  /* 0x0000009206007812 */ /* 0x000fe400078efcff */
[----:B------:R-:W-:Y:S01]  /*5ece0*/  LEA.HI.X.SX32 R65, R66, R7, 0x2, P6 ;  /* 0x0000000742417211 */ /* 0x000fe200030f16ff */
[----:B------:R-:W-:Y:S01]  /*5ecf0*/  IMAD R66, R4, 0x2, R66 ;  /* 0x0000000204427824 */ /* 0x000fe200078e0242 */
[----:B------:R2:W-:Y:S01]  /*5ed00*/  @P2 STG.E desc[UR6][R2.64], R89 ;  /* 0x0000005902002986 */ /* 0x0005e2000c101906 */
[----:B---3--:R-:W-:Y:S01]  /*5ed10*/  ISETP.LT.AND P2, PT, R0, UR5, !P0 ;  /* 0x0000000500007c0c */ /* 0x008fe2000c741270 */
[----:B------:R-:W3:Y:S01]  /*5ed20*/  LDCU UR5, c[0x0][0x39c] ;  /* 0x00007380ff0577ac */ /* 0x000ee20008000800 */
[----:B------:R-:W-:Y:S01]  /*5ed30*/  IMAD R0, R4, 0x2, R66 ;  /* 0x0000000204007824 */ /* 0x000fe200078e0242 */
[----:B------:R2:W-:Y:S01]  /*5ed40*/  @P5 STG.E desc[UR6][R64.64], R90 ;  /* 0x0000005a40005986 */ /* 0x0005e2000c101906 */
[----:B----4-:R-:W-:-:S02]  /*5ed50*/  LEA R60, P5, R66, R5, 0x2 ;  /* 0x00000005423c7211 */ /* 0x010fc400078a10ff */
[----:B-1----:R-:W-:Y:S02]  /*5ed60*/  LOP3.LUT R63, R6, 0x94, RZ, 0xfc, !PT ;  /* 0x00000094063f7812 */ /* 0x002fe400078efcff */
[----:B------:R-:W-:Y:S02]  /*5ed70*/  LEA.HI.X.SX32 R61, R66, R7, 0x2, P5 ;  /* 0x00000007423d7211 */ /* 0x000fe400028f16ff */
[C---:B------:R-:W-:Y:S02]  /*5ed80*/  LEA R62, P6, R0.reuse, R5, 0x2 ;  /* 0x00000005003e7211 */ /* 0x040fe400078c10ff */
[----:B------:R-:W-:Y:S01]  /*5ed90*/  ISETP.LT.AND P5, PT, R63, UR8, !P0 ;  /* 0x000000083f007c0c */ /* 0x000fe2000c7a1270 */
[----:B------:R-:W1:Y:S01]  /*5eda0*/  LDCU UR8, c[0x0][0x39c] ;  /* 0x00007380ff0877ac */ /* 0x000e620008000800 */
[----:B------:R-:W-:Y:S01]  /*5edb0*/  LEA.HI.X.SX32 R63, R0, R7, 0x2, P6 ;  /* 0x00000007003f7211 */ /* 0x000fe200030f16ff */
[----:B------:R-:W-:Y:S01]  /*5edc0*/  IMAD R0, R4, 0x2, R0 ;  /* 0x0000000204007824 */ /* 0x000fe200078e0200 */
[----:B--2---:R-:W-:Y:S01]  /*5edd0*/  LOP3.LUT R2, R6, 0x96, RZ, 0xfc, !PT ;  /* 0x0000009606027812 */ /* 0x004fe200078efcff */
[----:B------:R2:W-:Y:S03]  /*5ede0*/  @P4 STG.E desc[UR6][R60.64], R91 ;  /* 0x0000005b3c004986 */ /* 0x0005e6000c101906 */
[----:B------:R-:W-:Y:S01]  /*5edf0*/  ISETP.LT.AND P4, PT, R2, UR4, !P0 ;  /* 0x0000000402007c0c */ /* 0x000fe2000c781270 */
[----:B------:R4:W-:Y:S01]  /*5ee00*/  @P3 STG.E desc[UR6][R62.64], R96 ;  /* 0x000000603e003986 */ /* 0x0009e2000c101906 */
[----:B------:R-:W-:Y:S01]  /*5ee10*/  LEA R2, P3, R0, R5, 0x2 ;  /* 0x0000000500027211 */ /* 0x000fe200078610ff */
[----:B------:R-:W4:Y:S01]  /*5ee20*/  LDCU UR4, c[0x0][0x39c] ;  /* 0x00007380ff0477ac */ /* 0x000f220008000800 */
[----:B------:R-:W-:Y:S01]  /*5ee30*/  IMAD R64, R4, 0x2, R0 ;  /* 0x0000000204407824 */ /* 0x000fe200078e0200 */
[----:B------:R-:W-:-:S02]  /*5ee40*/  LOP3.LUT R65, R6, 0x98, RZ, 0xfc, !PT ;  /* 0x0000009806417812 */ /* 0x000fc400078efcff */
[----:B------:R-:W-:Y:S01]  /*5ee50*/  LEA.HI.X.SX32 R3, R0, R7, 0x2, P3 ;  /* 0x0000000700037211 */ /* 0x000fe200018f16ff */
[----:B------:R-:W-:Y:S01]  /*5ee60*/  IMAD R0, R4, 0x2, R64 ;  /* 0x0000000204007824 */ /* 0x000fe200078e0240 */
[----:B--2---:R-:W-:Y:S02]  /*5ee70*/  LOP3.LUT R61, R6, 0x9a, RZ, 0xfc, !PT ;  /* 0x0000009a063d7812 */ /* 0x004fe400078efcff */
[----:B---3--:R-:W-:Y:S01]  /*5ee80*/  ISETP.LT.AND P3, PT, R65, UR5, !P0 ;  /* 0x0000000541007c0c */ /* 0x008fe2000c761270 */
[----:B------:R-:W2:Y:S01]  /*5ee90*/  LDCU UR5, c[0x0][0x39c] ;  /* 0x00007380ff0577ac */ /* 0x000ea20008000800 */
[C---:B------:R-:W-:Y:S01]  /*5eea0*/  LEA R60, P6, R64.reuse, R5, 0x2 ;  /* 0x00000005403c7211 */ /* 0x040fe200078c10ff */
[----:B------:R3:W-:Y:S01]  /*5eeb0*/  @P2 STG.E desc[UR6][R2.64], R97 ;  /* 0x0000006102002986 */ /* 0x0007e2000c101906 */
[----:B-1----:R-:W-:Y:S01]  /*5eec0*/  ISETP.LT.AND P2, PT, R61, UR8, !P0 ;  /* 0x000000083d007c0c */ /* 0x002fe2000c741270 */
[----:B------:R-:W1:Y:S01]  /*5eed0*/  LDCU UR8, c[0x0][0x39c] ;  /* 0x00007380ff0877ac */ /* 0x000e620008000800 */
[----:B------:R-:W-:Y:S01]  /*5eee0*/  LEA.HI.X.SX32 R61, R64, R7, 0x2, P6 ;  /* 0x00000007403d7211 */ /* 0x000fe200030f16ff */
[----:B------:R-:W-:Y:S01]  /*5eef0*/  IMAD R66, R4, 0x2, R0 ;  /* 0x0000000204427824 */ /* 0x000fe200078e0200 */
[----:B----4-:R-:W-:-:S02]  /*5ef00*/  LEA R62, P6, R0, R5, 0x2 ;  /* 0x00000005003e7211 */ /* 0x010fc400078c10ff */
[----:B------:R-:W-:Y:S02]  /*5ef10*/  LOP3.LUT R65, R6, 0x9c, RZ, 0xfc, !PT ;  /* 0x0000009c06417812 */ /* 0x000fe400078efcff */
[----:B------:R-:W-:Y:S02]  /*5ef20*/  LEA.HI.X.SX32 R63, R0, R7, 0x2, P6 ;  /* 0x00000007003f7211 */ /* 0x000fe400030f16ff */
[C---:B------:R-:W-:Y:S01]  /*5ef30*/  LEA R64, P6, R66.reuse, R5, 0x2 ;  /* 0x0000000542407211 */ /* 0x040fe200078c10ff */
[----:B------:R4:W-:Y:S01]  /*5ef40*/  @P5 STG.E desc[UR6][R60.64], R98 ;  /* 0x000000623c005986 */ /* 0x0009e2000c101906 */
[----:B------:R-:W-:Y:S01]  /*5ef50*/  ISETP.LT.AND P5, PT, R65, UR4, !P0 ;  /* 0x0000000441007c0c */ /* 0x000fe2000c7a1270 */
[----:B------:R-:W4:Y:S01]  /*5ef60*/  LDCU UR4, c[0x0][0x39c] ;  /* 0x00007380ff0477ac */ /* 0x000f220008000800 */
[----:B------:R-:W-:Y:S01]  /*5ef70*/  LEA.HI.X.SX32 R65, R66, R7, 0x2, P6 ;  /* 0x0000000742417211 */ /* 0x000fe200030f16ff */
[----:B------:R-:W-:Y:S01]  /*5ef80*/  IMAD R66, R4, 0x2, R66 ;  /* 0x0000000204427824 */ /* 0x000fe200078e0242 */
[C---:B------:R-:W-:Y:S01]  /*5ef90*/  LOP3.LUT R0, R6.reuse, 0x9e, RZ, 0xfc, !PT ;  /* 0x0000009e06007812 */ /* 0x040fe200078efcff */
[----:B------:R4:W-:Y:S01]  /*5efa0*/  @P4 STG.E desc[UR6][R62.64], R99 ;  /* 0x000000633e004986 */ /* 0x0009e2000c101906 */
[----:B---3--:R-:W-:-:S02]  /*5efb0*/  LOP3.LUT R3, R6, 0xa0, RZ, 0xfc, !PT ;  /* 0x000000a006037812 */ /* 0x008fc400078efcff */
[----:B--2---:R-:W-:Y:S01]  /*5efc0*/  ISETP.LT.AND P4, PT, R0, UR5, !P0 ;  /* 0x0000000500007c0c */ /* 0x004fe2000c781270 */
[----:B------:R-:W-:Y:S01]  /*5efd0*/  IMAD R0, R4, 0x2, R66 ;  /* 0x0000000204007824 */ /* 0x000fe200078e0242 */
[C---:B------:R-:W-:Y:S01]  /*5efe0*/  LEA R2, P6, R66.reuse, R5, 0x2 ;  /* 0x0000000542027211 */ /* 0x040fe200078c10ff */
[----:B------:R-:W2:Y:S01]  /*5eff0*/  LDCU UR5, c[0x0][0x39c] ;  /* 0x00007380ff0577ac */ /* 0x000ea20008000800 */
[----:B------:R3:W-:Y:S01]  /*5f000*/  @P3 STG.E desc[UR6][R64.64], R104 ;  /* 0x0000006840003986 */ /* 0x0007e2000c101906 */
[----:B-1----:R-:W-:Y:S02]  /*5f010*/  ISETP.LT.AND P3, PT, R3, UR8, !P0 ;  /* 0x0000000803007c0c */ /* 0x002fe4000c761270 */
[----:B------:R-:W-:Y:S01]  /*5f020*/  LEA.HI.X.SX32 R3, R66, R7, 0x2, P6 ;  /* 0x0000000742037211 */ /* 0x000fe200030f16ff */
[----:B------:R-:W1:Y:S01]  /*5f030*/  LDCU UR8, c[0x0][0x39c] ;  /* 0x00007380ff0877ac */ /* 0x000e620008000800 */
[----:B----4-:R-:W-:Y:S02]  /*5f040*/  LEA R60, P6, R0, R5, 0x2 ;  /* 0x00000005003c7211 */ /* 0x010fe400078c10ff */
[----:B------:R-:W-:-:S02]  /*5f050*/  LEA R66, R4, R0, 0x1 ;  /* 0x0000000004427211 */ /* 0x000fc400078e08ff */
[----:B------:R-:W-:Y:S02]  /*5f060*/  LOP3.LUT R63, R6, 0xa2, RZ, 0xfc, !PT ;  /* 0x000000a2063f7812 */ /* 0x000fe400078efcff */
[----:B------:R-:W-:Y:S01]  /*5f070*/  LEA.HI.X.SX32 R61, R0, R7, 0x2, P6 ;  /* 0x00000007003d7211 */ /* 0x000fe200030f16ff */
[----:B------:R4:W-:Y:S01]  /*5f080*/  @P2 STG.E desc[UR6][R2.64], R105 ;  /* 0x0000006902002986 */ /* 0x0009e2000c101906 */
[C---:B------:R-:W-:Y:S02]  /*5f090*/  LEA R62, P6, R66.reuse, R5, 0x2 ;  /* 0x00000005423e7211 */ /* 0x040fe400078c10ff */
[----:B------:R-:W-:Y:S01]  /*5f0a0*/  ISETP.LT.AND P2, PT, R63, UR4, !P0 ;  /* 0x000000043f007c0c */ /* 0x000fe2000c741270 */
[----:B------:R-:W1:Y:S01]  /*5f0b0*/  LDCU UR4, c[0x0][0x39c] ;  /* 0x00007380ff0477ac */ /* 0x000e620008000800 */
[----:B------:R-:W-:Y:S01]  /*5f0c0*/  LEA.HI.X.SX32 R63, R66, R7, 0x2, P6 ;  /* 0x00000007423f7211 */ /* 0x000fe200030f16ff */
[----:B------:R-:W-:Y:S01]  /*5f0d0*/  IMAD R66, R4, 0x2, R66 ;  /* 0x0000000204427824 */ /* 0x000fe200078e0242 */
[C---:B------:R-:W-:Y:S01]  /*5f0e0*/  LOP3.LUT R0, R6.reuse, 0xa4, RZ, 0xfc, !PT ;  /* 0x000000a406007812 */ /* 0x040fe200078efcff */
[----:B------:R1:W-:Y:S01]  /*5f0f0*/  @P5 STG.E desc[UR6][R60.64], R106 ;  /* 0x0000006a3c005986 */ /* 0x0003e2000c101906 */
[----:B---3--:R-:W-:-:S02]  /*5f100*/  LOP3.LUT R64, R6, 0xa6, RZ, 0xfc, !PT ;  /* 0x000000a606407812 */ /* 0x008fc400078efcff */
[----:B--2---:R-:W-:Y:S01]  /*5f110*/  ISETP.LT.AND P5, PT, R0, UR5, !P0 ;  /* 0x0000000500007c0c */ /* 0x004fe2000c7a1270 */
[----:B------:R-:W-:Y:S01]  /*5f120*/  IMAD R0, R4, 0x2, R66 ;  /* 0x0000000204007824 */ /* 0x000fe200078e0242 */
[----:B----4-:R-:W-:Y:S01]  /*5f130*/  LEA R2, P6, R66, R5, 0x2 ;  /* 0x0000000542027211 */ /* 0x010fe200078c10ff */
[----:B------:R-:W2:Y:S01]  /*5f140*/  LDCU UR5, c[0x0][0x39c] ;  /* 0x00007380ff0577ac */ /* 0x000ea20008000800 */
[----:B------:R3:W-:Y:S01]  /*5f150*/  @P4 STG.E desc[UR6][R62.64], R107 ;  /* 0x0000006b3e004986 */ /* 0x0007e2000c101906 */
[----:B-1----:R-:W-:Y:S01]  /*5f160*/  ISETP.LT.AND P4, PT, R64, UR8, !P0 ;  /* 0x0000000840007c0c */ /* 0x002fe2000c781270 */
[----:B------:R-:W-:Y:S01]  /*5f170*/  IMAD R64, R4, 0x2, R0 ;  /* 0x0000000204407824 */ /* 0x000fe200078e0200 */
[----:B------:R-:W-:Y:S01]  /*5f180*/  LEA.HI.X.SX32 R3, R66, R7, 0x2, P6 ;  /* 0x0000000742037211 */ /* 0x000fe200030f16ff */
[----:B------:R-:W1:Y:S01]  /*5f190*/  LDCU UR8, c[0x0][0x39c] ;  /* 0x00007380ff0877ac */ /* 0x000e620008000800 */
[----:B------:R-:W-:Y:S02]  /*5f1a0*/  LEA R60, P6, R0, R5, 0x2 ;  /* 0x00000005003c7211 */ /* 0x000fe400078c10ff */
[----:B------:R-:W-:Y:S01]  /*5f1b0*/  LOP3.LUT R65, R6, 0xa8, RZ, 0xfc, !PT ;  /* 0x000000a806417812 */ /* 0x000fe200078efcff */
[----:B------:R4:W-:Y:S01]  /*5f1c0*/  @P3 STG.E desc[UR6][R2.64], R112 ;  /* 0x0000007002003986 */ /* 0x0009e2000c101906 */
[----:B------:R-:W-:Y:S01]  /*5f1d0*/  LEA.HI.X.SX32 R61, R0, R7, 0x2, P6 ;  /* 0x00000007003d7211 */ /* 0x000fe200030f16ff */
[----:B------:R-:W-:Y:S01]  /*5f1e0*/  IMAD R0, R4, 0x2, R64 ;  /* 0x0000000204007824 */ /* 0x000fe200078e0240 */
[----:B------:R-:W-:Y:S01]  /*5f1f0*/  ISETP.LT.AND P3, PT, R65, UR4, !P0 ;  /* 0x0000000441007c0c */ /* 0x000fe2000c761270 */
[----:B------:R-:W4:Y:S01]  /*5f200*/  LDCU UR4, c[0x0][0x39c] ;  /* 0x00007380ff0477ac */ /* 0x000f220008000800 */
[----:B---3--:R-:W-:-:S02]  /*5f210*/  LEA R62, P6, R64, R5, 0x2 ;  /* 0x00000005403e7211 */ /* 0x008fc400078c10ff */
[----:B------:R-:W-:Y:S02]  /*5f220*/  LOP3.LUT R65, R6, 0xaa, RZ, 0xfc, !PT ;  /* 0x000000aa06417812 */ /* 0x000fe400078efcff */
[----:B------:R-:W-:Y:S02]  /*5f230*/  LEA.HI.X.SX32 R63, R64, R7, 0x2, P6 ;  /* 0x00000007403f7211 */ /* 0x000fe400030f16ff */
[----:B------:R-:W-:Y:S01]  /*5f240*/  LEA R64, P6, R0, R5, 0x2 ;  /* 0x0000000500407211 */ /* 0x000fe200078c10ff */
[----:B------:R3:W-:Y:S01]  /*5f250*/  @P2 STG.E desc[UR6][R60.64], R113 ;  /* 0x000000713c002986 */ /* 0x0007e2000c101906 */
[----:B--2---:R-:W-:Y:S01]  /*5f260*/  ISETP.LT.AND P2, PT, R65, UR5, !P0 ;  /* 0x0000000541007c0c */ /* 0x004fe2000c741270 */
[----:B------:R-:W2:Y:S01]  /*5f270*/  LDCU UR5, c[0x0][0x39c] ;  /* 0x00007380ff0577ac */ /* 0x000ea20008000800 */
[----:B------:R-:W-:Y:S02]  /*5f280*/  LOP3.LUT R66, R6, 0xac, RZ, 0xfc, !PT ;  /* 0x000000ac06427812 */ /* 0x000fe400078efcff */
[----:B------:R-:W-:Y:S01]  /*5f290*/  LEA.HI.X.SX32 R65, R0, R7, 0x2, P6 ;  /* 0x0000000700417211 */ /* 0x000fe200030f16ff */
[----:B------:R-:W-:Y:S01]  /*5f2a0*/  IMAD R0, R4, 0x2, R0 ;  /* 0x0000000204007824 */ /* 0x000fe200078e0200 */
[----:B------:R-:W-:Y:S01]  /*5f2b0*/  @P5 STG.E desc[UR6][R62.64], R114 ;  /* 0x000000723e005986 */ /* 0x000fe2000c101906 */
[----:B-1----:R-:W-:Y:S01]  /*5f2c0*/  ISETP.LT.AND P5, PT, R66, UR8, !P0 ;  /* 0x0000000842007c0c */ /* 0x002fe2000c7a1270 */
[----:B------:R-:W1:Y:S01]  /*5f2d0*/  LDCU UR8, c[0x0][0x39c] ;  /* 0x00007380ff0877ac */ /* 0x000e620008000800 */
[----:B------:R-:W-:Y:S01]  /*5f2e0*/  IMAD R66, R4, 0x2, R0 ;  /* 0x0000000204427824 */ /* 0x000fe200078e0200 */
[----:B------:R2:W-:Y:S01]  /*5f2f0*/  @P4 STG.E desc[UR6][R64.64], R115 ;  /* 0x0000007340004986 */ /* 0x0005e2000c101906 */
[----:B----4-:R-:W-:-:S02]  /*5f300*/  LEA R2, P4, R0, R5, 0x2 ;  /* 0x0000000500027211 */ /* 0x010fc400078810ff */
[----:B---3--:R-:W-:Y:S02]  /*5f310*/  LOP3.LUT R61, R6, 0xae, RZ, 0xfc, !PT ;  /* 0x000000ae063d7812 */ /* 0x008fe400078efcff */
[----:B------:R-:W-:Y:S02]  /*5f320*/  LEA.HI.X.SX32 R3, R0, R7, 0x2, P4 ;  /* 0x0000000700037211 */ /* 0x000fe400020f16ff */
[C---:B------:R-:W-:Y:S02]  /*5f330*/  LEA R60, P6, R66.reuse, R5, 0x2 ;  /* 0x00000005423c7211 */ /* 0x040fe400078c10ff */
[----:B------:R-:W-:Y:S01]  /*5f340*/  ISETP.LT.AND P4, PT, R61, UR4, !P0 ;  /* 0x000000043d007c0c */ /* 0x000fe2000c781270 */
[----:B------:R-:W3:Y:S01]  /*5f350*/  LDCU UR4, c[0x0][0x39c] ;  /* 0x00007380ff0477ac */ /* 0x000ee20008000800 */
[----:B------:R-:W-:Y:S01]  /*5f360*/  LEA.HI.X.SX32 R61, R66, R7, 0x2, P6 ;  /* 0x00000007423d7211 */ /* 0x000fe200030f16ff */
[----:B------:R-:W-:Y:S01]  /*5f370*/  IMAD R66, R4, 0x2, R66 ;  /* 0x0000000204427824 */ /* 0x000fe200078e0242 */
[C---:B------:R-:W-:Y:S01]  /*5f380*/  LOP3.LUT R0, R6.reuse, 0xb0, RZ, 0xfc, !PT ;  /* 0x000000b006007812 */ /* 0x040fe200078efcff */
[----:B------:R4:W-:Y:S01]  /*5f390*/  @P3 STG.E desc[UR6][R2.64], R120 ;  /* 0x0000007802003986 */ /* 0x0009e2000c101906 */
[----:B--2---:R-:W-:-:S03]  /*5f3a0*/  LOP3.LUT R64, R6, 0xb2, RZ, 0xfc, !PT ;  /* 0x000000b206407812 */ /* 0x004fc600078efcff */
[----:B------:R2:W-:Y:S01]  /*5f3b0*/  @P2 STG.E desc[UR6][R60.64], R121 ;  /* 0x000000793c002986 */ /* 0x0005e2000c101906 */
[----:B------:R-:W-:Y:S02]  /*5f3c0*/  LEA R62, P2, R66, R5, 0x2 ;  /* 0x00000005423e7211 */ /* 0x000fe400078410ff */
[----:B------:R-:W-:Y:S01]  /*5f3d0*/  ISETP.LT.AND P3, PT, R0, UR5, !P0 ;  /* 0x0000000500007c0c */ /* 0x000fe2000c761270 */
[----:B------:R-:W2:Y:S01]  /*5f3e0*/  LDCU UR5, c[0x0][0x39c] ;  /* 0x00007380ff0577ac */ /* 0x000ea20008000800 */
[----:B------:R-:W-:Y:S01]  /*5f3f0*/  IMAD R0, R4, 0x2, R66 ;  /* 0x0000000204007824 */ /* 0x000fe200078e0242 */
[----:B------:R-:W-:Y:S02]  /*5f400*/  LEA.HI.X.SX32 R63, R66, R7, 0x2, P2 ;  /* 0x00000007423f7211 */ /* 0x000fe400010f16ff */
[----:B-1----:R-:W-:Y:S01]  /*5f410*/  ISETP.LT.AND P2, PT, R64, UR8, !P0 ;  /* 0x0000000840007c0c */ /* 0x002fe2000c741270 */
[----:B------:R-:W-:Y:S01]  /*5f420*/  IMAD R64, R4, 0x2, R0 ;  /* 0x0000000204407824 */ /* 0x000fe200078e0200 */
[----:B----4-:R-:W-:Y:S01]  /*5f430*/  LOP3.LUT R3, R6, 0xb4, RZ, 0xfc, !PT ;  /* 0x000000b406037812 */ /* 0x010fe200078efcff */
[----:B------:R-:W1:Y:S01]  /*5f440*/  LDCU UR8, c[0x0][0x39c] ;  /* 0x00007380ff0877ac */ /* 0x000e620008000800 */
[C---:B------:R-:W-:Y:S01]  /*5f450*/  LEA R2, P6, R0.reuse, R5, 0x2 ;  /* 0x0000000500027211 */ /* 0x040fe200078c10ff */
[----:B------:R4:W-:Y:S01]  /*5f460*/  @P5 STG.E desc[UR6][R62.64], R122 ;  /* 0x0000007a3e005986 */ /* 0x0009e2000c101906 */
[----:B---3--:R-:W-:Y:S01]  /*5f470*/  ISETP.LT.AND P5, PT, R3, UR4, !P0 ;  /* 0x0000000403007c0c */ /* 0x008fe2000c7a1270 */
[----:B------:R-:W3:Y:S01]  /*5f480*/  LDCU UR4, c[0x0][0x39c] ;  /* 0x00007380ff0477ac */ /* 0x000ee20008000800 */
[----:B------:R-:W-:Y:S01]  /*5f490*/  LEA.HI.X.SX32 R3, R0, R7, 0x2, P6 ;  /* 0x0000000700037211 */ /* 0x000fe200030f16ff */
[----:B------:R-:W-:Y:S01]  /*5f4a0*/  IMAD R0, R4, 0x2, R64 ;  /* 0x0000000204007824 */ /* 0x000fe200078e0240 */
[----:B--2---:R-:W-:-:S02]  /*5f4b0*/  LEA R60, P6, R64, R5, 0x2 ;  /* 0x00000005403c7211 */ /* 0x004fc400078c10ff */
[----:B------:R-:W-:Y:S02]  /*5f4c0*/  LOP3.LUT R65, R6, 0xb6, RZ, 0xfc, !PT ;  /* 0x000000b606417812 */ /* 0x000fe400078efcff */
[----:B------:R-:W-:Y:S02]  /*5f4d0*/  LEA.HI.X.SX32 R61, R64, R7, 0x2, P6 ;  /* 0x00000007403d7211 */ /* 0x000fe400030f16ff */
[C---:B------:R-:W-:Y:S01]  /*5f4e0*/  LEA R64, P6, R0.reuse, R5, 0x2 ;  /* 0x0000000500407211 */ /* 0x040fe200078c10ff */
[----:B------:R2:W-:Y:S01]  /*5f4f0*/  @P4 STG.E desc[UR6][R2.64], R123 ;  /* 0x0000007b02004986 */ /* 0x0005e2000c101906 */
[----:B------:R-:W-:Y:S01]  /*5f500*/  ISETP.LT.AND P4, PT, R65, UR5, !P0 ;  /* 0x0000000541007c0c */ /* 0x000fe2000c781270 */
[----:B------:R-:W3:Y:S01]  /*5f510*/  LDCU UR5, c[0x0][0x39c] ;  /* 0x00007380ff0577ac */ /* 0x000ee20008000800 */
[----:B------:R-:W-:Y:S01]  /*5f520*/  LEA.HI.X.SX32 R65, R0, R7, 0x2, P6 ;  /* 0x0000000700417211 */ /* 0x000fe200030f16ff */
[----:B------:R-:W-:Y:S01]  /*5f530*/  IMAD R0, R4, 0x2, R0 ;  /* 0x0000000204007824 */ /* 0x000fe200078e0200 */
[C---:B----4-:R-:W-:Y:S01]  /*5f540*/  LOP3.LUT R62, R6.reuse, 0xb8, RZ, 0xfc, !PT ;  /* 0x000000b8063e7812 */ /* 0x050fe200078efcff */
[----:B------:R4:W-:Y:S01]  /*5f550*/  @P3 STG.E desc[UR6][R60.64], R128 ;  /* 0x000000803c003986 */ /* 0x0009e2000c101906 */
[----:B------:R-:W-:-:S02]  /*5f560*/  LOP3.LUT R63, R6, 0xba, RZ, 0xfc, !PT ;  /* 0x000000ba063f7812 */ /* 0x000fc400078efcff */
[----:B-1----:R-:W-:Y:S01]  /*5f570*/  ISETP.LT.AND P3, PT, R62, UR8, !P0 ;  /* 0x000000083e007c0c */ /* 0x002fe2000c761270 */
[----:B------:R-:W-:Y:S01]  /*5f580*/  IMAD R62, R4, 0x2, R0 ;  /* 0x00000002043e7824 */ /* 0x000fe200078e0200 */
[----:B------:R-:W1:Y:S01]  /*5f590*/  LDCU UR8, c[0x0][0x39c] ;  /* 0x00007380ff0877ac */ /* 0x000e620008000800 */
[C---:B--2---:R-:W-:Y:S01]  /*5f5a0*/  LEA R2, P6, R0.reuse, R5, 0x2 ;  /* 0x0000000500027211 */ /* 0x044fe200078c10ff */
[----:B------:R2:W-:Y:S01]  /*5f5b0*/  @P2 STG.E desc[UR6][R64.64], R129 ;  /* 0x0000008140002986 */ /* 0x0005e2000c101906 */
[----:B---3--:R-:W-:Y:S01]  /*5f5c0*/  ISETP.LT.AND P2, PT, R63, UR4, !P0 ;  /* 0x000000043f007c0c */ /* 0x008fe2000c741270 */
[----:B------:R-:W3:Y:S01]  /*5f5d0*/  LDCU UR4, c[0x0][0x39c] ;  /* 0x00007380ff0477ac */ /* 0x000ee20008000800 */
[----:B------:R-:W-:Y:S01]  /*5f5e0*/  LEA.HI.X.SX32 R3, R0, R7, 0x2, P6 ;  /* 0x0000000700037211 */ /* 0x000fe200030f16ff */
[----:B------:R-:W-:Y:S01]  /*5f5f0*/  IMAD R0, R4, 0x2, R62 ;  /* 0x0000000204007824 */ /* 0x000fe200078e023e */
[----:B----4-:R-:W-:Y:S02]  /*5f600*/  LEA R60, P6, R62, R5, 0x2 ;  /* 0x000000053e3c7211 */ /* 0x010fe400078c10ff */
[----:B------:R-:W-:-:S02]  /*5f610*/  LOP3.LUT R63, R6, 0xbc, RZ, 0xfc, !PT ;  /* 0x000000bc063f7812 */ /* 0x000fc400078efcff */
[----:B------:R-:W-:Y:S02]  /*5f620*/  LEA.HI.X.SX32 R61, R62, R7, 0x2, P6 ;  /* 0x000000073e3d7211 */ /* 0x000fe400030f16ff */
[C---:B------:R-:W-:Y:S01]  /*5f630*/  LEA R62, P6, R0.reuse, R5, 0x2 ;  /* 0x00000005003e7211 */ /* 0x040fe200078c10ff */
[----:B------:R4:W-:Y:S01]  /*5f640*/  @P5 STG.E desc[UR6][R2.64], R130 ;  /* 0x0000008202005986 */ /* 0x0009e2000c101906 */
[----:B------:R-:W-:Y:S01]  /*5f650*/  ISETP.LT.AND P5, PT, R63, UR5, !P0 ;  /* 0x000000053f007c0c */ /* 0x000fe2000c7a1270 */
[----:B------:R-:W3:Y:S01]  /*5f660*/  LDCU UR5, c[0x0][0x39c] ;  /* 0x00007380ff0577ac */ /* 0x000ee20008000800 */
[----:B------:R-:W-:Y:S01]  /*5f670*/  LEA.HI.X.SX32 R63, R0, R7, 0x2, P6 ;  /* 0x00000007003f7211 */ /* 0x000fe200030f16ff */
[----:B------:R-:W-:Y:S01]  /*5f680*/  IMAD R0, R4, 0x2, R0 ;  /* 0x0000000204007824 */ /* 0x000fe200078e0200 */
[C---:B--2---:R-:W-:Y:S01]  /*5f690*/  LOP3.LUT R64, R6.reuse, 0xbe, RZ, 0xfc, !PT ;  /* 0x000000be06407812 */ /* 0x044fe200078efcff */
[----:B------:R2:W-:Y:S01]  /*5f6a0*/  @P4 STG.E desc[UR6][R60.64], R131 ;  /* 0x000000833c004986 */ /* 0x0005e2000c101906 */
[----:B------:R-:W-:-:S02]  /*5f6b0*/  LOP3.LUT R65, R6, 0xc0, RZ, 0xfc, !PT ;  /* 0x000000c006417812 */ /* 0x000fc400078efcff */
[----:B-1----:R-:W-:Y:S01]  /*5f6c0*/  ISETP.LT.AND P4, PT, R64, UR8, !P0 ;  /* 0x0000000840007c0c */ /* 0x002fe2000c781270 */
[----:B------:R-:W-:Y:S01]  /*5f6d0*/  IMAD R64, R4, 0x2, R0 ;  /* 0x0000000204407824 */ /* 0x000fe200078e0200 */
[----:B------:R-:W1:Y:S01]  /*5f6e0*/  LDCU UR8, c[0x0][0x39c] ;  /* 0x00007380ff0877ac */ /* 0x000e620008000800 */
[C---:B----4-:R-:W-:Y:S01]  /*5f6f0*/  LEA R2, P6, R0.reuse, R5, 0x2 ;  /* 0x0000000500027211 */ /* 0x050fe200078c10ff */
[----:B------:R4:W-:Y:S01]  /*5f700*/  @P3 STG.E desc[UR6][R62.64], R228 ;  /* 0x000000e43e003986 */ /* 0x0009e2000c101906 */
[----:B---3--:R-:W-:Y:S01]  /*5f710*/  ISETP.LT.AND P3, PT, R65, UR4, !P0 ;  /* 0x0000000441007c0c */ /* 0x008fe2000c761270 */
[----:B------:R-:W3:Y:S01]  /*5f720*/  LDCU UR4, c[0x0][0x39c] ;  /* 0x00007380ff0477ac */ /* 0x000ee20008000800 */
[----:B------:R-:W-:Y:S01]  /*5f730*/  LEA.HI.X.SX32 R3, R0, R7, 0x2, P6 ;  /* 0x0000000700037211 */ /* 0x000fe200030f16ff */
[----:B------:R-:W-:Y:S01]  /*5f740*/  IMAD R0, R4, 0x2, R64 ;  /* 0x0000000204007824 */ /* 0x000fe200078e0240 */
[----:B--2---:R-:W-:Y:S02]  /*5f750*/  LEA R60, P6, R64, R5, 0x2 ;  /* 0x00000005403c7211 */ /* 0x004fe400078c10ff */
[----:B------:R-:W-:-:S02]  /*5f760*/  LOP3.LUT R65, R6, 0xc2, RZ, 0xfc, !PT ;  /* 0x000000c206417812 */ /* 0x000fc400078efcff */
[----:B------:R-:W-:Y:S01]  /*5f770*/  LEA.HI.X.SX32 R61, R64, R7, 0x2, P6 ;  /* 0x00000007403d7211 */ /* 0x000fe200030f16ff */
[----:B------:R2:W-:Y:S01]  /*5f780*/  @P2 STG.E desc[UR6][R2.64], R229 ;  /* 0x000000e502002986 */ /* 0x0005e2000c101906 */
[----:B------:R-:W-:Y:S02]  /*5f790*/  LEA R66, R4, R0, 0x1 ;  /* 0x0000000004427211 */ /* 0x000fe400078e08ff */
[----:B----4-:R-:W-:Y:S02]  /*5f7a0*/  LEA R62, P6, R0, R5, 0x2 ;  /* 0x00000005003e7211 */ /* 0x010fe400078c10ff */
[----:B------:R-:W-:Y:S01]  /*5f7b0*/  ISETP.LT.AND P2, PT, R65, UR5, !P0 ;  /* 0x0000000541007c0c */ /* 0x000fe2000c741270 */
[----:B------:R-:W4:Y:S01]  /*5f7c0*/  LDCU UR5, c[0x0][0x39c] ;  /* 0x00007380ff0577ac */ /* 0x000f220008000800 */
[----:B------:R-:W-:Y:S02]  /*5f7d0*/  LOP3.LUT R65, R6, 0xc4, RZ, 0xfc, !PT ;  /* 0x000000c406417812 */ /* 0x000fe400078efcff */
[----:B------:R-:W-:-:S02]  /*5f7e0*/  LEA.HI.X.SX32 R63, R0, R7, 0x2, P6 ;  /* 0x00000007003f7211 */ /* 0x000fc400030f16ff */
[----:B------:R-:W-:Y:S01]  /*5f7f0*/  LEA R64, P6, R66, R5, 0x2 ;  /* 0x0000000542407211 */ /* 0x000fe200078c10ff */
[----:B------:R2:W-:Y:S01]  /*5f800*/  @P5 STG.E desc[UR6][R60.64], R230 ;  /* 0x000000e63c005986 */ /* 0x0005e2000c101906 */
[----:B-1----:R-:W-:Y:S01]  /*5f810*/  ISETP.LT.AND P5, PT, R65, UR8, !P0 ;  /* 0x0000000841007c0c */ /* 0x002fe2000c7a1270 */
[----:B------:R-:W1:Y:S01]  /*5f820*/  LDCU UR8, c[0x0][0x39c] ;  /* 0x00007380ff0877ac */ /* 0x000e620008000800 */
        /* <DEDUP_REMOVED lines=8> */
[----:B--2---:R-:W-:-:S02]  /*5f8b0*/  LEA R2, P3, R66, R5, 0x2 ;  /* 0x0000000542027211 */ /* 0x004fc400078610ff */
[----:B------:R-:W-:Y:S02]  /*5f8c0*/  LOP3.LUT R61, R6, 0xc8, RZ, 0xfc, !PT ;  /* 0x000000c8063d7812 */ /* 0x000fe400078efcff */
[----:B------:R-:W-:Y:S02]  /*5f8d0*/  LEA R60, P6, R0, R5, 0x2 ;  /* 0x00000005003c7211 */ /* 0x000fe400078c10ff */
[-C--:B------:R-:W-:Y:S02]  /*5f8e0*/  LEA.HI.X.SX32 R3, R66, R7.reuse, 0x2, P3 ;  /* 0x0000000742037211 */ /* 0x080fe400018f16ff */
[----:B----4-:R-:W-:Y:S01]  /*5f8f0*/  ISETP.LT.AND P3, PT, R61, UR5, !P0 ;  /* 0x000000053d007c0c */ /* 0x010fe2000c761270 */
[----:B------:R-:W2:Y:S01]  /*5f900*/  LDCU UR5, c[0x0][0x39c] ;  /* 0x00007380ff0577ac */ /* 0x000ea20008000800 */
[----:B------:R-:W-:Y:S01]  /*5f910*/  LEA.HI.X.SX32 R61, R0, R7, 0x2, P6 ;  /* 0x00000007003d7211 */ /* 0x000fe200030f16ff */
[----:B------:R-:W-:Y:S01]  /*5f920*/  IMAD R0, R4, 0x2, R0 ;  /* 0x0000000204007824 */ /* 0x000fe200078e0200 */
[C---:B-1----:R-:W-:Y:S01]  /*5f930*/  LOP3.LUT R62, R6.reuse, 0xca, RZ, 0xfc, !PT ;  /* 0x000000ca063e7812 */ /* 0x042fe200078efcff */
[----:B------:R1:W-:Y:S01]  /*5f940*/  @P2 STG.E desc[UR6][R2.64], R17 ;  /* 0x0000001102002986 */ /* 0x0003e2000c101906 */
[----:B------:R-:W-:-:S02]  /*5f950*/  LOP3.LUT R64, R6, 0xcc, RZ, 0xfc, !PT ;  /* 0x000000cc06407812 */ /* 0x000fc400078efcff */
[----:B------:R-:W-:Y:S01]  /*5f960*/  ISETP.LT.AND P2, PT, R62, UR8, !P0 ;  /* 0x000000083e007c0c */ /* 0x000fe2000c741270 */
[----:B------:R4:W-:Y:S01]  /*5f970*/  @P5 STG.E desc[UR6][R60.64], R18 ;  /* 0x000000123c005986 */ /* 0x0009e2000c101906 */
[----:B------:R-:W-:Y:S01]  /*5f980*/  LEA R62, P5, R0, R5, 0x2 ;  /* 0x00000005003e7211 */ /* 0x000fe200078a10ff */
[----:B------:R-:W-:Y:S01]  /*5f990*/  IMAD R16, R4, 0x2, R0 ;  /* 0x0000000204107824 */ /* 0x000fe200078e0200 */
[----:B------:R-:W4:Y:S02]  /*5f9a0*/  LDCU UR8, c[0x0][0x39c] ;  /* 0x00007380ff0877ac */ /* 0x000f240008000800 */
[----:B------:R-:W-:Y:S02]  /*5f9b0*/  LEA.HI.X.SX32 R63, R0, R7, 0x2, P5 ;  /* 0x00000007003f7211 */ /* 0x000fe400028f16ff */
[----:B---3--:R-:W-:Y:S01]  /*5f9c0*/  ISETP.LT.AND P5, PT, R64, UR4, !P0 ;  /* 0x0000000440007c0c */ /* 0x008fe2000c7a1270 */
[----:B------:R-:W3:Y:S01]  /*5f9d0*/  LDCU UR4, c[0x0][0x39c] ;  /* 0x00007380ff0477ac */ /* 0x000ee20008000800 */
[----:B-1----:R-:W-:Y:S01]  /*5f9e0*/  LOP3.LUT R3, R6, 0xce, RZ, 0xfc, !PT ;  /* 0x000000ce06037812 */ /* 0x002fe200078efcff */
[----:B------:R-:W-:Y:S01]  /*5f9f0*/  IMAD R0, R4, 0x2, R16 ;  /* 0x0000000204007824 */ /* 0x000fe200078e0210 */
[----:B------:R-:W-:Y:S01]  /*5fa00*/  LEA R2, P6, R16, R5, 0x2 ;  /* 0x0000000510027211 */ /* 0x000fe200078c10ff */
[----:B------:R1:W-:Y:S01]  /*5fa10*/  @P4 STG.E desc[UR6][R62.64], R19 ;  /* 0x000000133e004986 */ /* 0x0003e2000c101906 */
[----:B--2---:R-:W-:Y:S01]  /*5fa20*/  ISETP.LT.AND P4, PT, R3, UR5, !P0 ;  /* 0x0000000503007c0c */ /* 0x004fe2000c781270 */
[----:B----4-:R-:W-:Y:S01]  /*5fa30*/  IMAD R18, R4, 0x2, R0 ;  /* 0x0000000204127824 */ /* 0x010fe200078e0200 */
[----:B------:R-:W-:Y:S01]  /*5fa40*/  LEA.HI.X.SX32 R3, R16, R7, 0x2, P6 ;  /* 0x0000000710037211 */ /* 0x000fe200030f16ff */
[----:B------:R-:W2:Y:S01]  /*5fa50*/  LDCU UR5, c[0x0][0x39c] ;  /* 0x00007380ff0577ac */ /* 0x000ea20008000800 */
[----:B------:R-:W-:-:S02]  /*5fa60*/  LEA R16, P6, R0, R5, 0x2 ;  /* 0x0000000500107211 */ /* 0x000fc400078c10ff */
[----:B------:R-:W-:Y:S02]  /*5fa70*/  LOP3.LUT R61, R6, 0xd0, RZ, 0xfc, !PT ;  /* 0x000000d0063d7812 */ /* 0x000fe400078efcff */
[----:B------:R-:W-:Y:S02]  /*5fa80*/  LEA.HI.X.SX32 R17, R0, R7, 0x2, P6 ;  /* 0x0000000700117211 */ /* 0x000fe400030f16ff */
[----:B------:R-:W-:Y:S01]  /*5fa90*/  LOP3.LUT R0, R6, 0xd2, RZ, 0xfc, !PT ;  /* 0x000000d206007812 */ /* 0x000fe200078efcff */
[----:B------:R4:W-:Y:S01]  /*5faa0*/  @P3 STG.E desc[UR6][R2.64], R24 ;  /* 0x0000001802003986 */ /* 0x0009e2000c101906 */
[----:B------:R-:W-:Y:S02]  /*5fab0*/  LEA R60, P6, R18, R5, 0x2 ;  /* 0x00000005123c7211 */ /* 0x000fe400078c10ff */
[----:B------:R-:W-:Y:S01]  /*5fac0*/  ISETP.LT.AND P3, PT, R61, UR8, !P0 ;  /* 0x000000083d007c0c */ /* 0x000fe2000c761270 */
[----:B------:R2:W-:Y:S01]  /*5fad0*/  @P2 STG.E desc[UR6][R16.64], R25 ;  /* 0x0000001910002986 */ /* 0x0005e2000c101906 */
[----:B---3--:R-:W-:Y:S01]  /*5fae0*/  ISETP.LT.AND P2, PT, R0, UR4, !P0 ;  /* 0x0000000400007c0c */ /* 0x008fe2000c741270 */
[----:B------:R-:W3:Y:S01]  /*5faf0*/  LDCU UR4, c[0x0][0x39c] ;  /* 0x00007380ff0477ac */ /* 0x000ee20008000800 */
[----:B------:R-:W-:Y:S01]  /*5fb00*/  LEA.HI.X.SX32 R61, R18, R7, 0x2, P6 ;  /* 0x00000007123d7211 */ /* 0x000fe200030f16ff */
[----:B------:R-:W-:Y:S01]  /*5fb10*/  IMAD R18, R4, 0x2, R18 ;  /* 0x0000000204127824 */ /* 0x000fe200078e0212 */
[----:B-1----:R-:W-:Y:S01]  /*5fb20*/  LOP3.LUT R19, R6, 0xd4, RZ, 0xfc, !PT ;  /* 0x000000d406137812 */ /* 0x002fe200078efcff */
[----:B------:R-:W1:Y:S02]  /*5fb30*/  LDCU UR8, c[0x0][0x39c] ;  /* 0x00007380ff0877ac */ /* 0x000e640008000800 */
[----:B------:R-:W-:Y:S01]  /*5fb40*/  IMAD R0, R4, 0x2, R18 ;  /* 0x0000000204007824 */ /* 0x000fe200078e0212 */
[----:B----4-:R-:W-:Y:S01]  /*5fb50*/  LEA R2, P6, R18, R5, 0x2 ;  /* 0x0000000512027211 */ /* 0x010fe200078c10ff */
[----:B------:R-:W-:Y:S01]  /*5fb60*/  @P5 STG.E desc[UR6][R60.64], R26 ;  /* 0x0000001a3c005986 */ /* 0x000fe2000c101906 */
[----:B--2---:R-:W-:Y:S01]  /*5fb70*/  ISETP.LT.AND P5, PT, R19, UR5, !P0 ;  /* 0x0000000513007c0c */ /* 0x004fe2000c7a1270 */
[----:B------:R-:W-:Y:S01]  /*5fb80*/  IMAD R24, R4, 0x2, R0 ;  /* 0x0000000204187824 */ /* 0x000fe200078e0200 */
[----:B------:R-:W-:Y:S01]  /*5fb90*/  LEA.HI.X.SX32 R3, R18, R7, 0x2, P6 ;  /* 0x0000000712037211 */ /* 0x000fe200030f16ff */
[----:B------:R-:W2:Y:S01]  /*5fba0*/  LDCU UR5, c[0x0][0x39c] ;  /* 0x00007380ff0577ac */ /* 0x000ea20008000800 */
[----:B------:R-:W-:-:S02]  /*5fbb0*/  LEA R16, P6, R0, R5, 0x2 ;  /* 0x0000000500107211 */ /* 0x000fc400078c10ff */
[----:B------:R-:W-:Y:S02]  /*5fbc0*/  LOP3.LUT R19, R6, 0xd6, RZ, 0xfc, !PT ;  /* 0x000000d606137812 */ /* 0x000fe400078efcff */
[----:B------:R-:W-:Y:S01]  /*5fbd0*/  LEA.HI.X.SX32 R17, R0, R7, 0x2, P6 ;  /* 0x0000000700117211 */ /* 0x000fe200030f16ff */
[----:B------:R4:W-:Y:S01]  /*5fbe0*/  @P4 STG.E desc[UR6][R2.64], R27 ;  /* 0x0000001b02004986 */ /* 0x0009e2000c101906 */
[C---:B------:R-:W-:Y:S02]  /*5fbf0*/  LEA R18, P6, R24.reuse, R5, 0x2 ;  /* 0x0000000518127211 */ /* 0x040fe400078c10ff */
[----:B---3--:R-:W-:Y:S01]  /*5fc00*/  ISETP.LT.AND P4, PT, R19, UR4, !P0 ;  /* 0x0000000413007c0c */ /* 0x008fe2000c781270 */
[----:B------:R-:W3:Y:S01]  /*5fc10*/  LDCU UR4, c[0x0][0x39c] ;  /* 0x00007380ff0477ac */ /* 0x000ee20008000800 */
[----:B------:R-:W-:Y:S01]  /*5fc20*/  LEA.HI.X.SX32 R19, R24, R7, 0x2, P6 ;  /* 0x0000000718137211 */ /* 0x000fe200030f16ff */
[----:B------:R-:W-:Y:S01]  /*5fc30*/  IMAD R24, R4, 0x2, R24 ;  /* 0x0000000204187824 */ /* 0x000fe200078e0218 */
[C---:B------:R-:W-:Y:S01]  /*5fc40*/  LOP3.LUT R0, R6.reuse, 0xd8, RZ, 0xfc, !PT ;  /* 0x000000d806007812 */ /* 0x040fe200078efcff */
[----:B------:R3:W-:Y:S01]  /*5fc50*/  @P3 STG.E desc[UR6][R16.64], R32 ;  /* 0x0000002010003986 */ /* 0x0007e2000c101906 */
[----:B------:R-:W-:-:S02]  /*5fc60*/  LOP3.LUT R25, R6, 0xda, RZ, 0xfc, !PT ;  /* 0x000000da06197812 */ /* 0x000fc400078efcff */
[----:B-1----:R-:W-:Y:S01]  /*5fc70*/  ISETP.LT.AND P3, PT, R0, UR8, !P0 ;  /* 0x0000000800007c0c */ /* 0x002fe2000c761270 */
[----:B------:R-:W-:Y:S01]  /*5fc80*/  IMAD R0, R4, 0x2, R24 ;  /* 0x0000000204007824 */ /* 0x000fe200078e0218 */
[C---:B----4-:R-:W-:Y:S01]  /*5fc90*/  LEA R2, P6, R24.reuse, R5, 0x2 ;  /* 0x0000000518027211 */ /* 0x050fe200078c10ff */
[----:B------:R-:W1:Y:S01]  /*5fca0*/  LDCU UR8, c[0x0][0x39c] ;  /* 0x00007380ff0877ac */ /* 0x000e620008000800 */
[----:B------:R4:W-:Y:S01]  /*5fcb0*/  @P2 STG.E desc[UR6][R18.64], R33 ;  /* 0x0000002112002986 */ /* 0x0009e2000c101906 */
[----:B--2---:R-:W-:Y:S02]  /*5fcc0*/  ISETP.LT.AND P2, PT, R25, UR5, !P0 ;  /* 0x0000000519007c0c */ /* 0x004fe4000c741270 */
[----:B------:R-:W-:Y:S01]  /*5fcd0*/  LEA.HI.X.SX32 R3, R24, R7, 0x2, P6 ;  /* 0x0000000718037211 */ /* 0x000fe200030f16ff */
[----:B------:R-:W2:Y:S01]  /*5fce0*/  LDCU UR5, c[0x0][0x39c] ;  /* 0x00007380ff0577ac */ /* 0x000ea20008000800 */
[----:B---3--:R-:W-:Y:S01]  /*5fcf0*/  LEA R16, P6, R0, R5, 0x2 ;  /* 0x0000000500107211 */ /* 0x008fe200078c10ff */
[----:B------:R-:W-:Y:S01]  /*5fd00*/  IMAD R24, R4, 0x2, R0 ;  /* 0x0000000204187824 */ /* 0x000fe200078e0200 */
[----:B------:R-:W-:Y:S01]  /*5fd10*/  LOP3.LUT R25, R6, 0xdc, RZ, 0xfc, !PT ;  /* 0x000000dc06197812 */ /* 0x000fe200078efcff */
[----:B------:R3:W-:Y:S01]  /*5fd20*/  @P5 STG.E desc[UR6][R2.64], R34 ;  /* 0x0000002202005986 */ /* 0x0007e2000c101906 */
[----:B------:R-:W-:Y:S01]  /*5fd30*/  LEA.HI.X.SX32 R17, R0, R7, 0x2, P6 ;  /* 0x0000000700117211 */ /* 0x000fe200030f16ff */
[----:B------:R-:W-:Y:S01]  /*5fd40*/  IMAD R0, R4, 0x2, R24 ;  /* 0x0000000204007824 */ /* 0x000fe200078e0218 */
[----:B------:R-:W-:Y:S01]  /*5fd50*/  ISETP.LT.AND P5, PT, R25, UR4, !P0 ;  /* 0x0000000419007c0c */ /* 0x000fe2000c7a1270 */
[----:B------:R-:W3:Y:S01]  /*5fd60*/  LDCU UR4, c[0x0][0x39c] ;  /* 0x00007380ff0477ac */ /* 0x000ee20008000800 */
[----:B----4-:R-:W-:-:S02]  /*5fd70*/  LEA R18, P6, R24, R5, 0x2 ;  /* 0x0000000518127211 */ /* 0x010fc400078c10ff */
[----:B------:R-:W-:Y:S02]  /*5fd80*/  LOP3.LUT R25, R6, 0xde, RZ, 0xfc, !PT ;  /* 0x000000de06197812 */ /* 0x000fe400078efcff */
[----:B------:R-:W-:Y:S02]  /*5fd90*/  LEA.HI.X.SX32 R19, R24, R7, 0x2, P6 ;  /* 0x0000000718137211 */ /* 0x000fe400030f16ff */
[----:B------:R-:W-:Y:S01]  /*5fda0*/  LEA R24, P6, R0, R5, 0x2 ;  /* 0x0000000500187211 */ /* 0x000fe200078c10ff */
[----:B------:R4:W-:Y:S01]  /*5fdb0*/  @P4 STG.E desc[UR6][R16.64], R35 ;  /* 0x0000002310004986 */ /* 0x0009e2000c101906 */
[----:B-1----:R-:W-:Y:S01]  /*5fdc0*/  ISETP.LT.AND P4, PT, R25, UR8, !P0 ;  /* 0x0000000819007c0c */ /* 0x002fe2000c781270 */
[----:B------:R-:W1:Y:S01]  /*5fdd0*/  LDCU UR8, c[0x0][0x39c] ;  /* 0x00007380ff0877ac */ /* 0x000e620008000800 */
[----:B------:R-:W-:Y:S02]  /*5fde0*/  LOP3.LUT R26, R6, 0xe0, RZ, 0xfc, !PT ;  /* 0x000000e0061a7812 */ /* 0x000fe400078efcff */
[----:B------:R-:W-:Y:S01]  /*5fdf0*/  LEA.HI.X.SX32 R25, R0, R7, 0x2, P6 ;  /* 0x0000000700197211 */ /* 0x000fe200030f16ff */
[----:B------:R-:W-:Y:S01]  /*5fe00*/  IMAD R0, R4, 0x2, R0 ;  /* 0x0000000204007824 */ /* 0x000fe200078e0200 */
[----:B------:R-:W-:Y:S01]  /*5fe10*/  @P3 STG.E desc[UR6][R18.64], R40 ;  /* 0x0000002812003986 */ /* 0x000fe2000c101906 */
[----:B--2---:R-:W-:Y:S01]  /*5fe20*/  ISETP.LT.AND P3, PT, R26, UR5, !P0 ;  /* 0x000000051a007c0c */ /* 0x004fe2000c761270 */
[----:B------:R-:W2:Y:S01]  /*5fe30*/  LDCU UR5, c[0x0][0x39c] ;  /* 0x00007380ff0577ac */ /* 0x000ea20008000800 */
[----:B------:R-:W-:Y:S01]  /*5fe40*/  IMAD R26, R4, 0x2, R0 ;  /* 0x00000002041a7824 */ /* 0x000fe200078e0200 */
[----:B------:R1:W-:Y:S01]  /*5fe50*/  @P2 STG.E desc[UR6][R24.64], R41 ;  /* 0x0000002918002986 */ /* 0x0003e2000c101906 */
[----:B---3--:R-:W-:-:S02]  /*5fe60*/  LEA R2, P2, R0, R5, 0x2 ;  /* 0x0000000500027211 */ /* 0x008fc400078410ff */
[----:B----4-:R-:W-:Y:S02]  /*5fe70*/  LOP3.LUT R17, R6, 0xe2, RZ, 0xfc, !PT ;  /* 0x000000e206117812 */ /* 0x010fe400078efcff */
        /* <DEDUP_REMOVED lines=8> */
[----:B-1----:R-:W-:-:S03]  /*5ff00*/  LOP3.LUT R24, R6, 0xe6, RZ, 0xfc, !PT ;  /* 0x000000e606187812 */ /* 0x002fc600078efcff */
[----:B------:R1:W-:Y:S01]  /*5ff10*/  @P4 STG.E desc[UR6][R16.64], R43 ;  /* 0x0000002b10004986 */ /* 0x0003e2000c101906 */
[----:B------:R-:W-:Y:S02]  /*5ff20*/  LEA R18, P4, R26, R5, 0x2 ;  /* 0x000000051a127211 */ /* 0x000fe400078810ff */
[----:B------:R-:W-:Y:S01]  /*5ff30*/  ISETP.LT.AND P5, PT, R0, UR8, !P0 ;  /* 0x0000000800007c0c */ /* 0x000fe2000c7a1270 */
[----:B------:R-:W1:Y:S01]  /*5ff40*/  LDCU UR8, c[0x0][0x39c] ;  /* 0x00007380ff0877ac */ /* 0x000e620008000800 */
[----:B------:R-:W-:Y:S02]  /*5ff50*/  LEA R0, R4, R26, 0x1 ;  /* 0x0000001a04007211 */ /* 0x000fe400078e08ff */
[----:B------:R-:W-:Y:S02]  /*5ff60*/  LEA.HI.X.SX32 R19, R26, R7, 0x2, P4 ;  /* 0x000000071a137211 */ /* 0x000fe400020f16ff */
[----:B--2---:R-:W-:Y:S01]  /*5ff70*/  ISETP.LT.AND P4, PT, R24, UR5, !P0 ;  /* 0x0000000518007c0c */ /* 0x004fe2000c781270 */
[----:B------:R-:W2:Y:S01]  /*5ff80*/  LDCU UR5, c[0x0][0x39c] ;  /* 0x00007380ff0577ac */ /* 0x000ea20008000800 */
[----:B----4-:R-:W-:Y:S01]  /*5ff90*/  LOP3.LUT R3, R6, 0xe8, RZ, 0xfc, !PT ;  /* 0x000000e806037812 */ /* 0x010fe200078efcff */
[----:B------:R-:W-:Y:S01]  /*5ffa0*/  IMAD R24, R4, 0x2, R0 ;  /* 0x0000000204187824 */ /* 0x000fe200078e0200 */
[C---:B------:R-:W-:Y:S01]  /*5ffb0*/  LEA R2, P6, R0.reuse, R5, 0x2 ;  /* 0x0000000500027211 */ /* 0x040fe200078c10ff */
[----:B------:R4:W-:Y:S01]  /*5ffc0*/  @P3 STG.E desc[UR6][R18.64], R192 ;  /* 0x000000c012003986 */ /* 0x0009e2000c101906 */
[----:B---3--:R-:W-:Y:S01]  /*5ffd0*/  ISETP.LT.AND P3, PT, R3, UR4, !P0 ;  /* 0x0000000403007c0c */ /* 0x008fe2000c761270 */
[----:B------:R-:W3:Y:S01]  /*5ffe0*/  LDCU UR4, c[0x0][0x39c] ;  /* 0x00007380ff0477ac */ /* 0x000ee20008000800 */
[----:B------:R-:W-:Y:S01]  /*5fff0*/  LEA.HI.X.SX32 R3, R0, R7, 0x2, P6 ;  /* 0x0000000700037211 */ /* 0x000fe200030f16ff */
[----:B------:R-:W-:Y:S01]  /*60000*/  IMAD R0, R4, 0x2, R24 ;  /* 0x0000000204007824 */ /* 0x000fe200078e0218 */
[----:B-1----:R-:W-:-:S02]  /*60010*/  LEA R16, P6, R24, R5, 0x2 ;  /* 0x0000000518107211 */ /* 0x002fc400078c10ff */
[----:B------:R-:W-:Y:S02]  /*60020*/  LOP3.LUT R25, R6, 0xea, RZ, 0xfc, !PT ;  /* 0x000000ea06197812 */ /* 0x000fe400078efcff */
[----:B------:R-:W-:Y:S02]  /*60030*/  LEA.HI.X.SX32 R17, R24, R7, 0x2, P6 ;  /* 0x0000000718117211 */ /* 0x000fe400030f16ff */
[----:B------:R-:W-:Y:S01]  /*60040*/  LEA R24, P6, R0, R5, 0x2 ;  /* 0x0000000500187211 */ /* 0x000fe200078c10ff */
[----:B------:R1:W-:Y:S01]  /*60050*/  @P2 STG.E desc[UR6][R2.64], R193 ;  /* 0x000000c102002986 */ /* 0x0003e2000c101906 */
[----:B------:R-:W-:Y:S01]  /*60060*/  ISETP.LT.AND P2, PT, R25, UR8, !P0 ;  /* 0x0000000819007c0c */ /* 0x000fe2000c741270 */
[----:B------:R-:W3:Y:S01]  /*60070*/  LDCU UR8, c[0x0][0x39c] ;  /* 0x00007380ff0877ac */ /* 0x000ee20008000800 */
[----:B----4-:R-:W-:Y:S02]  /*60080*/  LOP3.LUT R18, R6, 0xec, RZ, 0xfc, !PT ;  /* 0x000000ec06127812 */ /* 0x010fe400078efcff */
[----:B------:R-:W-:Y:S01]  /*60090*/  LEA.HI.X.SX32 R25, R0, R7, 0x2, P6 ;  /* 0x0000000700197211 */ /* 0x000fe200030f16ff */
[----:B------:R-:W-:Y:S01]  /*600a0*/  IMAD R0, R4, 0x2, R0 ;  /* 0x0000000204007824 */ /* 0x000fe200078e0200 */
[----:B------:R4:W-:Y:S01]  /*600b0*/  @P5 STG.E desc[UR6][R16.64], R194 ;  /* 0x000000c210005986 */ /* 0x0009e2000c101906 */
[----:B--2---:R-:W-:Y:S01]  /*600c0*/  ISETP.LT.AND P5, PT, R18, UR5, !P0 ;  /* 0x0000000512007c0c */ /* 0x004fe2000c7a1270 */
[----:B------:R-:W2:Y:S01]  /*600d0*/  LDCU UR5, c[0x0][0x39c] ;  /* 0x00007380ff0577ac */ /* 0x000ea20008000800 */
[----:B------:R-:W-:Y:S01]  /*600e0*/  IMAD R18, R4, 0x2, R0 ;  /* 0x0000000204127824 */ /* 0x000fe200078e0200 */
[----:B-1----:R-:W-:-:S02]  /*600f0*/  LEA R2, P6, R0, R5, 0x2 ;  /* 0x0000000500027211 */ /* 0x002fc400078c10ff */
[----:B------:R-:W-:Y:S01]  /*60100*/  LOP3.LUT R19, R6, 0xee, RZ, 0xfc, !PT ;  /* 0x000000ee06137812 */ /* 0x000fe200078efcff */
[----:B------:R1:W-:Y:S01]  /*60110*/  @P4 STG.E desc[UR6][R24.64], R195 ;  /* 0x000000c318004986 */ /* 0x0003e2000c101906 */
[----:B------:R-:W-:Y:S01]  /*60120*/  LEA.HI.X.SX32 R3, R0, R7, 0x2, P6 ;  /* 0x0000000700037211 */ /* 0x000fe200030f16ff */
[----:B------:R-:W-:Y:S01]  /*60130*/  IMAD R0, R4, 0x2, R18 ;  /* 0x0000000204007824 */ /* 0x000fe200078e0212 */
[----:B---3--:R-:W-:Y:S01]  /*60140*/  ISETP.LT.AND P4, PT, R19, UR4, !P0 ;  /* 0x0000000413007c0c */ /* 0x008fe2000c781270 */
[----:B------:R-:W3:Y:S01]  /*60150*/  LDCU UR4, c[0x0][0x39c] ;  /* 0x00007380ff0477ac */ /* 0x000ee20008000800 */
[----:B----4-:R-:W-:-:S04]  /*60160*/  LEA R16, P6, R18, R5, 0x2 ;  /* 0x0000000512107211 */ /* 0x010fc800078c10ff */
[----:B------:R-:W-:Y:S02]  /*60170*/  LEA.HI.X.SX32 R17, R18, R7, 0x2, P6 ;  /* 0x0000000712117211 */ /* 0x000fe400030f16ff */
[----:B-1----:R-:W-:Y:S02]  /*60180*/  LEA R24, P6, R0, R5, 0x2 ;  /* 0x0000000500187211 */ /* 0x002fe400078c10ff */
[C---:B------:R-:W-:Y:S01]  /*60190*/  LOP3.LUT R19, R6.reuse, 0xf0, RZ, 0xfc, !PT ;  /* 0x000000f006137812 */ /* 0x040fe200078efcff */
[----:B------:R1:W-:Y:S01]  /*601a0*/  @P3 STG.E desc[UR6][R2.64], R232 ;  /* 0x000000e802003986 */ /* 0x0003e2000c101906 */
[----:B------:R-:W-:Y:S02]  /*601b0*/  LOP3.LUT R18, R6, 0xf2, RZ, 0xfc, !PT ;  /* 0x000000f206127812 */ /* 0x000fe400078efcff */
[----:B------:R-:W-:Y:S01]  /*601c0*/  LEA.HI.X.SX32 R25, R0, R7, 0x2, P6 ;  /* 0x0000000700197211 */ /* 0x000fe200030f16ff */
[----:B------:R-:W-:Y:S01]  /*601d0*/  IMAD R0, R4, 0x2, R0 ;  /* 0x0000000204007824 */ /* 0x000fe200078e0200 */
[----:B--2---:R-:W-:Y:S01]  /*601e0*/  ISETP.LT.AND P3, PT, R19, UR5, !P0 ;  /* 0x0000000513007c0c */ /* 0x004fe2000c761270 */
[----:B------:R-:W2:Y:S01]  /*601f0*/  LDCU UR5, c[0x0][0x39c] ;  /* 0x00007380ff0577ac */ /* 0x000ea20008000800 */
[----:B------:R-:W-:Y:S01]  /*60200*/  @P2 STG.E desc[UR6][R16.64], R233 ;  /* 0x000000e910002986 */ /* 0x000fe2000c101906 */
[----:B------:R-:W-:Y:S01]  /*60210*/  ISETP.LT.AND P2, PT, R18, UR8, !P0 ;  /* 0x0000000812007c0c */ /* 0x000fe2000c741270 */
[----:B------:R-:W-:Y:S01]  /*60220*/  IMAD R32, R4, 0x2, R0 ;  /* 0x0000000204207824 */ /* 0x000fe200078e0200 */
[----:B------:R-:W4:Y:S01]  /*60230*/  LDCU UR8, c[0x0][0x39c] ;  /* 0x00007380ff0877ac */ /* 0x000f220008000800 */
[----:B------:R2:W-:Y:S01]  /*60240*/  @P5 STG.E desc[UR6][R24.64], R234 ;  /* 0x000000ea18005986 */ /* 0x0005e2000c101906 */
[----:B------:R-:W-:-:S02]  /*60250*/  LEA R26, P5, R0, R5, 0x2 ;  /* 0x00000005001a7211 */ /* 0x000fc400078a10ff */
[----:B-1----:R-:W-:Y:S01]  /*60260*/  LOP3.LUT R2, R6, 0xf4, RZ, 0xfc, !PT ;  /* 0x000000f406027812 */ /* 0x002fe200078efcff */
[----:B------:R-:W1:Y:S01]  /*60270*/  LDS.128 R16, [R252] ;  /* 0x00000000fc107984 */ /* 0x000e620000000c00 */
[----:B------:R-:W-:Y:S02]  /*60280*/  LEA.HI.X.SX32 R27, R0, R7, 0x2, P5 ;  /* 0x00000007001b7211 */ /* 0x000fe400028f16ff */
[----:B---3--:R-:W-:Y:S01]  /*60290*/  ISETP.LT.AND P5, PT, R2, UR4, !P0 ;  /* 0x0000000402007c0c */ /* 0x008fe2000c7a1270 */
[----:B------:R-:W3:Y:S01]  /*602a0*/  LDCU UR4, c[0x0][0x39c] ;  /* 0x00007380ff0477ac */ /* 0x000ee20008000800 */
[----:B------:R-:W-:Y:S02]  /*602b0*/  LEA R2, P6, R32, R5, 0x2 ;  /* 0x0000000520027211 */ /* 0x000fe400078c10ff */
[----:B------:R-:W-:Y:S02]  /*602c0*/  LOP3.LUT R0, R6, 0xf6, RZ, 0xfc, !PT ;  /* 0x000000f606007812 */ /* 0x000fe400078efcff */
[----:B------:R-:W-:Y:S01]  /*602d0*/  LEA.HI.X.SX32 R3, R32, R7, 0x2, P6 ;  /* 0x0000000720037211 */ /* 0x000fe200030f16ff */
[----:B------:R-:W-:Y:S01]  /*602e0*/  IMAD R32, R4, 0x2, R32 ;  /* 0x0000000204207824 */ /* 0x000fe200078e0220 */
[----:B------:R3:W-:Y:S01]  /*602f0*/  @P4 STG.E desc[UR6][R26.64], R235 ;  /* 0x000000eb1a004986 */ /* 0x0007e2000c101906 */
[----:B--2---:R-:W-:Y:S01]  /*60300*/  ISETP.LT.AND P4, PT, R0, UR5, !P0 ;  /* 0x0000000500007c0c */ /* 0x004fe2000c781270 */
[----:B------:R-:W2:Y:S01]  /*60310*/  LDCU UR5, c[0x0][0x39c] ;  /* 0x00007380ff0577ac */ /* 0x000ea20008000800 */
[----:B------:R-:W-:Y:S01]  /*60320*/  LOP3.LUT R25, R6, 0xf8, RZ, 0xfc, !PT ;  /* 0x000000f806197812 */ /* 0x000fe200078efcff */
[----:B------:R-:W-:Y:S01]  /*60330*/  IMAD R0, R4, 0x2, R32 ;  /* 0x0000000204007824 */ /* 0x000fe200078e0220 */
[C---:B------:R-:W-:Y:S01]  /*60340*/  LEA R24, P6, R32.reuse, R5, 0x2 ;  /* 0x0000000520187211 */ /* 0x040fe200078c10ff */
[----:B------:R2:W-:Y:S01]  /*60350*/  @P3 STG.E desc[UR6][R2.64], R44 ;  /* 0x0000002c02003986 */ /* 0x0005e2000c101906 */
[----:B----4-:R-:W-:Y:S01]  /*60360*/  ISETP.LT.AND P3, PT, R25, UR8, !P0 ;  /* 0x0000000819007c0c */ /* 0x010fe2000c761270 */
[----:B------:R-:W4:Y:S01]  /*60370*/  LDCU UR8, c[0x0][0x39c] ;  /* 0x00007380ff0877ac */ /* 0x000f220008000800 */
[----:B------:R-:W-:Y:S01]  /*60380*/  LEA.HI.X.SX32 R25, R32, R7, 0x2, P6 ;  /* 0x0000000720197211 */ /* 0x000fe200030f16ff */
[----:B------:R-:W-:Y:S01]  /*60390*/  IMAD R32, R4, 0x2, R0 ;  /* 0x0000000204207824 */ /* 0x000fe200078e0200 */
[----:B---3--:R-:W-:-:S02]  /*603a0*/  LEA R26, P6, R0, R5, 0x2 ;  /* 0x00000005001a7211 */ /* 0x008fc400078c10ff */
[----:B------:R-:W-:Y:S01]  /*603b0*/  LOP3.LUT R33, R6, 0xfa, RZ, 0xfc, !PT ;  /* 0x000000fa06217812 */ /* 0x000fe200078efcff */
[----:B------:R3:W-:Y:S01]  /*603c0*/  @P2 STG.E desc[UR6][R24.64], R45 ;  /* 0x0000002d18002986 */ /* 0x0007e2000c101906 */
[----:B------:R-:W-:Y:S01]  /*603d0*/  LEA.HI.X.SX32 R27, R0, R7, 0x2, P6 ;  /* 0x00000007001b7211 */ /* 0x000fe200030f16ff */
[----:B------:R-:W-:Y:S01]  /*603e0*/  IMAD R0, R4, 0x2, R32 ;  /* 0x0000000204007824 */ /* 0x000fe200078e0220 */
[----:B--2---:R-:W-:Y:S02]  /*603f0*/  LEA R2, P6, R32, R5, 0x2 ;  /* 0x0000000520027211 */ /* 0x004fe400078c10ff */
[----:B------:R-:W-:Y:S01]  /*60400*/  ISETP.LT.AND P2, PT, R33, UR4, !P0 ;  /* 0x0000000421007c0c */ /* 0x000fe2000c741270 */
[----:B------:R-:W2:Y:S01]  /*60410*/  LDCU UR4, c[0x0][0x39c] ;  /* 0x00007380ff0477ac */ /* 0x000ea20008000800 */
[----:B------:R-:W-:Y:S02]  /*60420*/  LOP3.LUT R33, R6, 0xfc, RZ, 0xfc, !PT ;  /* 0x000000fc06217812 */ /* 0x000fe400078efcff */
[----:B------:R-:W-:-:S02]  /*60430*/  LEA.HI.X.SX32 R3, R32, R7, 0x2, P6 ;  /* 0x0000000720037211 */ /* 0x000fc400030f16ff */
[----:B------:R-:W-:Y:S01]  /*60440*/  LEA R32, P6, R0, R5, 0x2 ;  /* 0x0000000500207211 */ /* 0x000fe200078c10ff */
[----:B------:R2:W-:Y:S01]  /*60450*/  @P5 STG.E desc[UR6][R26.64], R46 ;  /* 0x0000002e1a005986 */ /* 0x0005e2000c101906 */
[----:B------:R-:W-:Y:S01]  /*60460*/  ISETP.LT.AND P5, PT, R33, UR5, !P0 ;  /* 0x0000000521007c0c */ /* 0x000fe2000c7a1270 */
[----:B------:R-:W2:Y:S01]  /*60470*/  LDCU UR5, c[0x0][0x39c] ;  /* 0x00007380ff0577ac */ /* 0x000ea20008000800 */
[----:B------:R-:W-:Y:S02]  /*60480*/  LOP3.LUT R34, R6, 0xfe, RZ, 0xfc, !PT ;  /* 0x000000fe06227812 */ /* 0x000fe400078efcff */
[----:B------:R-:W-:Y:S01]  /*60490*/  LEA.HI.X.SX32 R33, R0, R7, 0x2, P6 ;  /* 0x0000000700217211 */ /* 0x000fe200030f16ff */
[----:B------:R-:W-:Y:S01]  /*604a0*/  IMAD R0, R4, 0x2, R0 ;  /* 0x0000000204007824 */ /* 0x000fe200078e0200 */
[----:B------:R-:W-:Y:S01]  /*604b0*/  @P4 STG.E desc[UR6][R2.64], R47 ;  /* 0x0000002f02004986 */ /* 0x000fe2000c101906 */
[----:B----4-:R-:W-:Y:S01]  /*604c0*/  ISETP.LT.AND P4, PT, R34, UR8, !P0 ;  /* 0x0000000822007c0c */ /* 0x010fe2000c781270 */
[----:B------:R-:W4:Y:S01]  /*604d0*/  LDCU UR8, c[0x0][0x39c] ;  /* 0x00007380ff0877ac */ /* 0x000f220008000800 */
[----:B------:R-:W-:Y:S01]  /*604e0*/  IMAD R34, R4, 0x2, R0 ;  /* 0x0000000204227824 */ /* 0x000fe200078e0200 */
[----:B-1----:R1:W-:Y:S01]  /*604f0*/  @P3 STG.E desc[UR6][R32.64], R16 ;  /* 0x0000001020003986 */ /* 0x0023e2000c101906 */
[----:B---3--:R-:W-:-:S02]  /*60500*/  LEA R24, P3, R0, R5, 0x2 ;  /* 0x0000000500187211 */ /* 0x008fc400078610ff */
[----:B--2---:R-:W-:Y:S02]  /*60510*/  LOP3.LUT R27, R6, 0x100, RZ, 0xfc, !PT ;  /* 0x00000100061b7812 */ /* 0x004fe400078efcff */
[----:B------:R-:W-:Y:S02]  /*60520*/  LEA.HI.X.SX32 R25, R0, R7, 0x2, P3 ;  /* 0x0000000700197211 */ /* 0x000fe400018f16ff */
[C---:B------:R-:W-:Y:S02]  /*60530*/  LEA R26, P6, R34.reuse, R5, 0x2 ;  /* 0x00000005221a7211 */ /* 0x040fe400078c10ff */
[----:B------:R-:W-:Y:S01]  /*60540*/  ISETP.LT.AND P3, PT, R27, UR4, !P0 ;  /* 0x000000041b007c0c */ /* 0x000fe2000c761270 */
[----:B------:R-:W2:Y:S01]  /*60550*/  LDCU UR4, c[0x0][0x39c] ;  /* 0x00007380ff0477ac */ /* 0x000ea20008000800 */
        /* <DEDUP_REMOVED lines=8> */
[----:B------:R-:W2:Y:S01]  /*605e0*/  LDCU UR5, c[0x0][0x39c] ;  /* 0x00007380ff0577ac */ /* 0x000ea20008000800 */
[----:B------:R-:W-:Y:S01]  /*605f0*/  IMAD R0, R4, 0x2, R34 ;  /* 0x0000000204007824 */ /* 0x000fe200078e0222 */
[----:B------:R-:W-:Y:S02]  /*60600*/  LEA.HI.X.SX32 R3, R34, R7, 0x2, P5 ;  /* 0x0000000722037211 */ /* 0x000fe400028f16ff */
[----:B----4-:R-:W-:Y:S01]  /*60610*/  ISETP.LT.AND P5, PT, R16, UR8, !P0 ;  /* 0x0000000810007c0c */ /* 0x010fe2000c7a1270 */
[----:B------:R-:W4:Y:S01]  /*60620*/  LDCU UR8, c[0x0][0x39c] ;  /* 0x00007380ff0877ac */ /* 0x000f220008000800 */
[----:B---3--:R-:W-:-:S02]  /*60630*/  LOP3.LUT R17, R6, 0x106, RZ, 0xfc, !PT ;  /* 0x0000010606117812 */ /* 0x008fc400078efcff */
[----:B------:R-:W-:Y:S01]  /*60640*/  LEA R16, P6, R0, R5, 0x2 ;  /* 0x0000000500107211 */ /* 0x000fe200078c10ff */
[----:B-1----:R-:W-:Y:S01]  /*60650*/  IMAD R18, R4, 0x2, R0 ;  /* 0x0000000204127824 */ /* 0x002fe200078e0200 */
[----:B------:R1:W-:Y:S01]  /*60660*/  @P4 STG.E desc[UR6][R2.64], R19 ;  /* 0x0000001302004986 */ /* 0x0003e2000c101906 */
[----:B--2---:R-:W-:Y:S01]  /*60670*/  ISETP.LT.AND P4, PT, R17, UR4, !P0 ;  /* 0x0000000411007c0c */ /* 0x004fe2000c781270 */
[----:B------:R-:W2:Y:S01]  /*60680*/  LDCU UR4, c[0x0][0x39c] ;  /* 0x00007380ff0477ac */ /* 0x000ea20008000800 */
[----:B------:R-:W-:Y:S02]  /*60690*/  LEA.HI.X.SX32 R17, R0, R7, 0x2, P6 ;  /* 0x0000000700117211 */ /* 0x000fe400030f16ff */
[----:B------:R-:W-:Y:S02]  /*606a0*/  LEA R24, P6, R18, R5, 0x2 ;  /* 0x0000000512187211 */ /* 0x000fe400078c10ff */
[----:B------:R-:W-:Y:S02]  /*606b0*/  LEA R0, R4, R18, 0x1 ;  /* 0x0000001204007211 */ /* 0x000fe400078e08ff */
[----:B------:R-:W-:-:S02]  /*606c0*/  LOP3.LUT R27, R6, 0x108, RZ, 0xfc, !PT ;  /* 0x00000108061b7812 */ /* 0x000fc400078efcff */
[----:B------:R-:W-:Y:S02]  /*606d0*/  LEA.HI.X.SX32 R25, R18, R7, 0x2, P6 ;  /* 0x0000000712197211 */ /* 0x000fe400030f16ff */
[C---:B------:R-:W-:Y:S01]  /*606e0*/  LEA R26, P6, R0.reuse, R5, 0x2 ;  /* 0x00000005001a7211 */ /* 0x040fe200078c10ff */
[----:B------:R3:W-:Y:S01]  /*606f0*/  @P3 STG.E desc[UR6][R16.64], R213 ;  /* 0x000000d510003986 */ /* 0x0007e2000c101906 */
[----:B------:R-:W-:Y:S01]  /*60700*/  ISETP.LT.AND P3, PT, R27, UR5, !P0 ;  /* 0x000000051b007c0c */ /* 0x000fe2000c761270 */
[----:B------:R-:W2:Y:S01]  /*60710*/  LDCU UR5, c[0x0][0x39c] ;  /* 0x00007380ff0577ac */ /* 0x000ea20008000800 */
[----:B------:R-:W-:Y:S01]  /*60720*/  LEA.HI.X.SX32 R27, R0, R7, 0x2, P6 ;  /* 0x00000007001b7211 */ /* 0x000fe200030f16ff */
[----:B------:R-:W-:Y:S01]  /*60730*/  IMAD R0, R4, 0x2, R0 ;  /* 0x0000000204007824 */ /* 0x000fe200078e0200 */
[C---:B-1----:R-:W-:Y:S01]  /*60740*/  LOP3.LUT R2, R6.reuse, 0x10a, RZ, 0xfc, !PT ;  /* 0x0000010a06027812 */ /* 0x042fe200078efcff */
[----:B------:R1:W-:Y:S01]  /*60750*/  @P2 STG.E desc[UR6][R24.64], R226 ;  /* 0x000000e218002986 */ /* 0x0003e2000c101906 */
[----:B------:R-:W-:-:S03]  /*60760*/  LOP3.LUT R3, R6, 0x10c, RZ, 0xfc, !PT ;  /* 0x0000010c06037812 */ /* 0x000fc600078efcff */
[----:B---3--:R-:W3:Y:S01]  /*60770*/  LDL.LU R213, [R1+0x10] ;  /* 0x0000100001d57983 */ /* 0x008ee20000300800 */
[----:B----4-:R-:W-:Y:S01]  /*60780*/  ISETP.LT.AND P2, PT, R2, UR8, !P0 ;  /* 0x0000000802007c0c */ /* 0x010fe2000c741270 */
[----:B------:R-:W-:Y:S01]  /*60790*/  IMAD R18, R4, 0x2, R0 ;  /* 0x0000000204127824 */ /* 0x000fe200078e0200 */
[C---:B------:R-:W-:Y:S01]  /*607a0*/  LEA R2, P6, R0.reuse, R5, 0x2 ;  /* 0x0000000500027211 */ /* 0x040fe200078c10ff */
[----:B------:R4:W-:Y:S04]  /*607b0*/  @P5 STG.E desc[UR6][R26.64], R225 ;  /* 0x000000e11a005986 */ /* 0x0009e8000c101906 */
[----:B-1----:R-:W3:Y:S01]  /*607c0*/  LDL.LU R226, [R1+0x14] ;  /* 0x0000140001e27983 */ /* 0x002ee20000300800 */
[----:B--2---:R-:W-:Y:S01]  /*607d0*/  ISETP.LT.AND P5, PT, R3, UR4, !P0 ;  /* 0x0000000403007c0c */ /* 0x004fe2000c7a1270 */
[----:B------:R-:W1:Y:S01]  /*607e0*/  LDCU UR8, c[0x0][0x39c] ;  /* 0x00007380ff0877ac */ /* 0x000e620008000800 */
[----:B------:R-:W-:Y:S01]  /*607f0*/  LEA.HI.X.SX32 R3, R0, R7, 0x2, P6 ;  /* 0x0000000700037211 */ /* 0x000fe200030f16ff */
[----:B------:R-:W2:Y:S04]  /*60800*/  LDCU UR4, c[0x0][0x39c] ;  /* 0x00007380ff0477ac */ /* 0x000ea80008000800 */
[----:B------:R1:W-:Y:S04]  /*60810*/  @P4 STG.E desc[UR6][R2.64], R224 ;  /* 0x000000e002004986 */ /* 0x0003e8000c101906 */
[----:B----4-:R-:W4:Y:S04]  /*60820*/  LDL.LU R225, [R1+0x18] ;  /* 0x0000180001e17983 */ /* 0x010f280000300800 */
[----:B-1----:R-:W4:Y:S01]  /*60830*/  LDL.LU R224, [R1+0x1c] ;  /* 0x00001c0001e07983 */ /* 0x002f220000300800 */
[----:B------:R-:W-:Y:S01]  /*60840*/  LEA R16, P6, R18, R5, 0x2 ;  /* 0x0000000512107211 */ /* 0x000fe200078c10ff */
[----:B------:R-:W-:Y:S01]  /*60850*/  IMAD R0, R4, 0x2, R18 ;  /* 0x0000000204007824 */ /* 0x000fe200078e0212 */
[----:B------:R-:W-:-:S02]  /*60860*/  LOP3.LUT R19, R6, 0x10e, RZ, 0xfc, !PT ;  /* 0x0000010e06137812 */ /* 0x000fc400078efcff */
[----:B------:R-:W-:Y:S02]  /*60870*/  LEA.HI.X.SX32 R17, R18, R7, 0x2, P6 ;  /* 0x0000000712117211 */ /* 0x000fe400030f16ff */
[C---:B------:R-:W-:Y:S02]  /*60880*/  LEA R18, P6, R0.reuse, R5, 0x2 ;  /* 0x0000000500127211 */ /* 0x040fe400078c10ff */
[----:B------:R-:W-:Y:S01]  /*60890*/  ISETP.LT.AND P4, PT, R19, UR5, !P0 ;  /* 0x0000000513007c0c */ /* 0x000fe2000c781270 */
[----:B------:R-:W1:Y:S01]  /*608a0*/  LDCU UR5, c[0x0][0x39c] ;  /* 0x00007380ff0577ac */ /* 0x000e620008000800 */
[----:B------:R-:W-:Y:S01]  /*608b0*/  LEA.HI.X.SX32 R19, R0, R7, 0x2, P6 ;  /* 0x0000000700137211 */ /* 0x000fe200030f16ff */
[----:B------:R-:W-:Y:S01]  /*608c0*/  IMAD R0, R4, 0x2, R0 ;  /* 0x0000000204007824 */ /* 0x000fe200078e0200 */
[C---:B------:R-:W-:Y:S01]  /*608d0*/  LOP3.LUT R24, R6.reuse, 0x110, RZ, 0xfc, !PT ;  /* 0x0000011006187812 */ /* 0x040fe200078efcff */
[----:B------:R1:W-:Y:S01]  /*608e0*/  @P3 STG.E desc[UR6][R16.64], R222 ;  /* 0x000000de10003986 */ /* 0x0003e2000c101906 */
[----:B------:R-:W-:-:S02]  /*608f0*/  LOP3.LUT R25, R6, 0x112, RZ, 0xfc, !PT ;  /* 0x0000011206197812 */ /* 0x000fc400078efcff */
[----:B------:R-:W-:Y:S01]  /*60900*/  ISETP.LT.AND P3, PT, R24, UR8, !P0 ;  /* 0x0000000818007c0c */ /* 0x000fe2000c761270 */
[----:B------:R-:W-:Y:S01]  /*60910*/  IMAD R24, R4, 0x2, R0 ;  /* 0x0000000204187824 */ /* 0x000fe200078e0200 */
[C---:B------:R-:W-:Y:S01]  /*60920*/  LEA R2, P6, R0.reuse, R5, 0x2 ;  /* 0x0000000500027211 */ /* 0x040fe200078c10ff */
[----:B------:R-:W1:Y:S01]  /*60930*/  LDCU UR8, c[0x0][0x39c] ;  /* 0x00007380ff0877ac */ /* 0x000e620008000800 */
[----:B------:R1:W-:Y:S01]  /*60940*/  @P2 STG.E desc[UR6][R18.64], R223 ;  /* 0x000000df12002986 */ /* 0x0003e2000c101906 */
[----:B--2---:R-:W-:Y:S02]  /*60950*/  ISETP.LT.AND P2, PT, R25, UR4, !P0 ;  /* 0x0000000419007c0c */ /* 0x004fe4000c741270 */
[----:B------:R-:W-:Y:S01]  /*60960*/  LEA.HI.X.SX32 R3, R0, R7, 0x2, P6 ;  /* 0x0000000700037211 */ /* 0x000fe200030f16ff */
[----:B------:R-:W2:Y:S01]  /*60970*/  LDCU UR4, c[0x0][0x39c] ;  /* 0x00007380ff0477ac */ /* 0x000ea20008000800 */
[----:B-1----:R-:W-:Y:S01]  /*60980*/  LEA R16, P6, R24, R5, 0x2 ;  /* 0x0000000518107211 */ /* 0x002fe200078c10ff */
[----:B------:R-:W-:Y:S01]  /*60990*/  IMAD R0, R4, 0x2, R24 ;  /* 0x0000000204007824 */ /* 0x000fe200078e0218 */
[----:B------:R-:W-:-:S02]  /*609a0*/  LOP3.LUT R25, R6, 0x114, RZ, 0xfc, !PT ;  /* 0x0000011406197812 */ /* 0x000fc400078efcff */
[----:B------:R-:W-:Y:S01]  /*609b0*/  LEA.HI.X.SX32 R17, R24, R7, 0x2, P6 ;  /* 0x0000000718117211 */ /* 0x000fe200030f16ff */
[----:B------:R-:W-:Y:S01]  /*609c0*/  IMAD R26, R4, 0x2, R0 ;  /* 0x00000002041a7824 */ /* 0x000fe200078e0200 */
[----:B------:R-:W-:Y:S01]  /*609d0*/  LEA R18, P6, R0, R5, 0x2 ;  /* 0x0000000500127211 */ /* 0x000fe200078c10ff */
[----:B------:R-:W-:Y:S01]  /*609e0*/  @P5 STG.E desc[UR6][R2.64], R237 ;  /* 0x000000ed02005986 */ /* 0x000fe2000c101906 */
[----:B------:R-:W-:Y:S01]  /*609f0*/  ISETP.LT.AND P5, PT, R25, UR5, !P0 ;  /* 0x0000000519007c0c */ /* 0x000fe2000c7a1270 */
[----:B------:R-:W1:Y:S01]  /*60a00*/  LDCU UR5, c[0x0][0x39c] ;  /* 0x00007380ff0577ac */ /* 0x000e620008000800 */
[----:B------:R-:W-:Y:S02]  /*60a10*/  LOP3.LUT R25, R6, 0x116, RZ, 0xfc, !PT ;  /* 0x0000011606197812 */ /* 0x000fe400078efcff */
[----:B------:R-:W-:Y:S02]  /*60a20*/  LEA.HI.X.SX32 R19, R0, R7, 0x2, P6 ;  /* 0x0000000700137211 */ /* 0x000fe400030f16ff */
[----:B------:R-:W-:Y:S01]  /*60a30*/  LEA R24, P6, R26, R5, 0x2 ;  /* 0x000000051a187211 */ /* 0x000fe200078c10ff */
[----:B------:R1:W-:Y:S01]  /*60a40*/  @P4 STG.E desc[UR6][R16.64], R227 ;  /* 0x000000e310004986 */ /* 0x0003e2000c101906 */
[----:B------:R-:W-:Y:S01]  /*60a50*/  ISETP.LT.AND P4, PT, R25, UR8, !P0 ;  /* 0x0000000819007c0c */ /* 0x000fe2000c781270 */
[----:B------:R-:W2:Y:S01]  /*60a60*/  LDCU UR8, c[0x0][0x39c] ;  /* 0x00007380ff0877ac */ /* 0x000ea20008000800 */
[----:B------:R-:W-:-:S02]  /*60a70*/  LOP3.LUT R0, R6, 0x118, RZ, 0xfc, !PT ;  /* 0x0000011806007812 */ /* 0x000fc400078efcff */
[----:B------:R-:W-:Y:S01]  /*60a80*/  LEA.HI.X.SX32 R25, R26, R7, 0x2, P6 ;  /* 0x000000071a197211 */ /* 0x000fe200030f16ff */
[----:B------:R-:W-:Y:S01]  /*60a90*/  IMAD R26, R4, 0x2, R26 ;  /* 0x00000002041a7824 */ /* 0x000fe200078e021a */
[----:B-1----:R-:W-:Y:S01]  /*60aa0*/  LOP3.LUT R17, R6, 0x11a, RZ, 0xfc, !PT ;  /* 0x0000011a06117812 */ /* 0x002fe200078efcff */
[----:B---3--:R1:W-:Y:S01]  /*60ab0*/  @P3 STG.E desc[UR6][R18.64], R213 ;  /* 0x000000d512003986 */ /* 0x0083e2000c101906 */
[----:B--2---:R-:W-:Y:S01]  /*60ac0*/  ISETP.LT.AND P3, PT, R0, UR4, !P0 ;  /* 0x0000000400007c0c */ /* 0x004fe2000c761270 */
[----:B------:R-:W-:Y:S01]  /*60ad0*/  IMAD R0, R4, 0x2, R26 ;  /* 0x0000000204007824 */ /* 0x000fe200078e021a */
[----:B------:R-:W2:Y:S01]  /*60ae0*/  LDCU UR4, c[0x0][0x39c] ;  /* 0x00007380ff0477ac */ /* 0x000ea20008000800 */
[----:B------:R3:W-:Y:S01]  /*60af0*/  @P2 STG.E desc[UR6][R24.64], R226 ;  /* 0x000000e218002986 */ /* 0x0007e2000c101906 */
[-C--:B------:R-:W-:Y:S02]  /*60b00*/  LEA R2, P2, R26, R5.reuse, 0x2 ;  /* 0x000000051a027211 */ /* 0x080fe400078410ff */
[----:B------:R-:W-:-:S02]  /*60b10*/  LEA R16, P6, R0, R5, 0x2 ;  /* 0x0000000500107211 */ /* 0x000fc400078c10ff */
[-C--:B------:R-:W-:Y:S02]  /*60b20*/  LEA.HI.X.SX32 R3, R26, R7.reuse, 0x2, P2 ;  /* 0x000000071a037211 */ /* 0x080fe400010f16ff */
[----:B------:R-:W-:Y:S01]  /*60b30*/  ISETP.LT.AND P2, PT, R17, UR5, !P0 ;  /* 0x0000000511007c0c */ /* 0x000fe2000c741270 */
[----:B------:R-:W2:Y:S01]  /*60b40*/  LDCU UR5, c[0x0][0x39c] ;  /* 0x00007380ff0577ac */ /* 0x000ea20008000800 */
[----:B------:R-:W-:Y:S01]  /*60b50*/  LEA.HI.X.SX32 R17, R0, R7, 0x2, P6 ;  /* 0x0000000700117211 */ /* 0x000fe200030f16ff */
[----:B------:R-:W-:Y:S01]  /*60b60*/  IMAD R0, R4, 0x2, R0 ;  /* 0x0000000204007824 */ /* 0x000fe200078e0200 */
[C---:B-1----:R-:W-:Y:S01]  /*60b70*/  LOP3.LUT R18, R6.reuse, 0x11c, RZ, 0xfc, !PT ;  /* 0x0000011c06127812 */ /* 0x042fe200078efcff */
[----:B----4-:R1:W-:Y:S01]  /*60b80*/  @P5 STG.E desc[UR6][R2.64], R225 ;  /* 0x000000e102005986 */ /* 0x0103e2000c101906 */
[----:B---3--:R-:W-:Y:S02]  /*60b90*/  LOP3.LUT R25, R6, 0x11e, RZ, 0xfc, !PT ;  /* 0x0000011e06197812 */ /* 0x008fe400078efcff */
[----:B------:R-:W-:Y:S01]  /*60ba0*/  ISETP.LT.AND P5, PT, R18, UR8, !P0 ;  /* 0x0000000812007c0c */ /* 0x000fe2000c7a1270 */
[----:B------:R-:W-:Y:S01]  /*60bb0*/  IMAD R24, R4, 0x2, R0 ;  /* 0x0000000204187824 */ /* 0x000fe200078e0200 */
[----:B------:R-:W3:Y:S01]  /*60bc0*/  LDCU UR8, c[0x0][0x39c] ;  /* 0x00007380ff0877ac */ /* 0x000ee20008000800 */
[----:B------:R4:W-:Y:S01]  /*60bd0*/  @P4 STG.E desc[UR6][R16.64], R224 ;  /* 0x000000e010004986 */ /* 0x0009e2000c101906 */
[----:B------:R-:W-:-:S04]  /*60be0*/  LEA R18, P4, R0, R5, 0x2 ;  /* 0x0000000500127211 */ /* 0x000fc800078810ff */
[----:B------:R-:W-:Y:S02]  /*60bf0*/  LEA.HI.X.SX32 R19, R0, R7, 0x2, P4 ;  /* 0x0000000700137211 */ /* 0x000fe400020f16ff */
[----:B--2---:R-:W-:Y:S01]  /*60c00*/  ISETP.LT.AND P4, PT, R25, UR4, !P0 ;  /* 0x0000000419007c0c */ /* 0x004fe2000c781270 */
[----:B------:R-:W2:Y:S01]  /*60c10*/  LDCU UR4, c[0x0][0x39c] ;  /* 0x00007380ff0477ac */ /* 0x000ea20008000800 */
[----:B-1----:R-:W-:Y:S01]  /*60c20*/  LOP3.LUT R3, R6, 0x120, RZ, 0xfc, !PT ;  /* 0x0000012006037812 */ /* 0x002fe200078efcff */
[----:B------:R-:W-:Y:S01]  /*60c30*/  IMAD R0, R4, 0x2, R24 ;  /* 0x0000000204007824 */ /* 0x000fe200078e0218 */
[----:B------:R-:W-:Y:S01]  /*60c40*/  LEA R2, P6, R24, R5, 0x2 ;  /* 0x0000000518027211 */ /* 0x000fe200078c10ff */
[----:B------:R1:W-:Y:S01]  /*60c50*/  @P3 STG.E desc[UR6][R18.64], R196 ;  /* 0x000000c412003986 */ /* 0x0003e2000c101906 */
[----:B------:R-:W-:Y:S01]  /*60c60*/  ISETP.LT.AND P3, PT, R3, UR5, !P0 ;  /* 0x0000000503007c0c */ /* 0x000fe2000c761270 */
[----:B------:R-:W-:Y:S01]  /*60c70*/  IMAD R26, R4, 0x2, R0 ;  /* 0x00000002041a7824 */ /* 0x000fe200078e0200 */
[----:B------:R-:W-:Y:S01]  /*60c80*/  LEA.HI.X.SX32 R3, R24, R7, 0x2, P6 ;  /* 0x0000000718037211 */ /* 0x000fe200030f16ff */
[----:B------:R-:W1:Y:S01]  /*60c90*/  LDCU UR5, c[0x0][0x39c] ;  /* 0x00007380ff0577ac */ /* 0x000e620008000800 */
[----:B----4-:R-:W-:-:S02]  /*60ca0*/  LEA R16, P6, R0, R5, 0x2 ;  /* 0x0000000500107211 */ /* 0x010fc400078c10ff */
[----:B------:R-:W-:Y:S02]  /*60cb0*/  LOP3.LUT R25, R6, 0x122, RZ, 0xfc, !PT ;  /* 0x0000012206197812 */ /* 0x000fe400078efcff */
[----:B------:R-:W-:Y:S02]  /*60cc0*/  LEA.HI.X.SX32 R17, R0, R7, 0x2, P6 ;  /* 0x0000000700117211 */ /* 0x000fe400030f16ff */
[----:B------:R-:W-:Y:S02]  /*60cd0*/  LEA R24, P6, R26, R5, 0x2 ;  /* 0x000000051a187211 */ /* 0x000fe400078c10ff */
[----:B------:R-:W-:Y:S01]  /*60ce0*/  LOP3.LUT R0, R6, 0x124, RZ, 0xfc, !PT ;  /* 0x0000012406007812 */ /* 0x000fe200078efcff */
[----:B------:R4:W-:Y:S01]  /*60cf0*/  @P2 STG.E desc[UR6][R2.64], R197 ;  /* 0x000000c502002986 */ /* 0x0009e2000c101906 */
[----:B---3--:R-:W-:Y:S01]  /*60d00*/  ISETP.LT.AND P2, PT, R25, UR8, !P0 ;  /* 0x0000000819007c0c */ /* 0x008fe2000c741270 */
[----:B------:R-:W3:Y:S01]  /*60d10*/  LDCU UR8, c[0x0][0x39c] ;  /* 0x00007380ff0877ac */ /* 0x000ee20008000800 */
[----:B------:R-:W-:Y:S01]  /*60d20*/  LEA.HI.X.SX32 R25, R26, R7, 0x2, P6 ;  /* 0x000000071a197211 */ /* 0x000fe200030f16ff */
[----:B------:R3:W-:Y:S01]  /*60d30*/  @P5 STG.E desc[UR6][R16.64], R198 ;  /* 0x000000c610005986 */ /* 0x0007e2000c101906 */
[----:B--2---:R-:W-:Y:S01]  /*60d40*/  ISETP.LT.AND P5, PT, R0, UR4, !P0 ;  /* 0x0000000400007c0c */ /* 0x004fe2000c7a1270 */
[----:B------:R-:W2:Y:S01]  /*60d50*/  LDCU UR4, c[0x0][0x39c] ;  /* 0x00007380ff0477ac */ /* 0x000ea20008000800 */
[----:B------:R-:W-:Y:S01]  /*60d60*/  IMAD R26, R4, 0x2, R26 ;  /* 0x00000002041a7824 */ /* 0x000fe200078e021a */
[----:B-1----:R-:W-:-:S03]  /*60d70*/  LOP3.LUT R18, R6, 0x126, RZ, 0xfc, !PT ;  /* 0x0000012606127812 */ /* 0x002fc600078efcff */
[----:B------:R-:W-:Y:S01]  /*60d80*/  IMAD R0, R4, 0x2, R26 ;  /* 0x0000000204007824 */ /* 0x000fe200078e021a */
[----:B----4-:R-:W-:Y:S01]  /*60d90*/  LEA R2, P6, R26, R5, 0x2 ;  /* 0x000000051a027211 */ /* 0x010fe200078c10ff */
[----:B------:R1:W-:Y:S01]  /*60da0*/  @P4 STG.E desc[UR6][R24.64], R199 ;  /* 0x000000c718004986 */ /* 0x0003e2000c101906 */
[----:B------:R-:W-:Y:S01]  /*60db0*/  ISETP.LT.AND P4, PT, R18, UR5, !P0 ;  /* 0x0000000512007c0c */ /* 0x000fe2000c781270 */
[----:B------:R-:W4:Y:S01]  /*60dc0*/  LDCU UR5, c[0x0][0x39c] ;  /* 0x00007380ff0577ac */ /* 0x000f220008000800 */
[----:B------:R-:W-:Y:S01]  /*60dd0*/  LEA.HI.X.SX32 R3, R26, R7, 0x2, P6 ;  /* 0x000000071a037211 */ /* 0x000fe200030f16ff */
[----:B------:R-:W-:Y:S01]  /*60de0*/  IMAD R26, R4, 0x2, R0 ;  /* 0x00000002041a7824 */ /* 0x000fe200078e0200 */
[----:B---3--:R-:W-:Y:S02]  /*60df0*/  LEA R16, P6, R0, R5, 0x2 ;  /* 0x0000000500107211 */ /* 0x008fe400078c10ff */
[----:B------:R-:W-:Y:S02]  /*60e00*/  LOP3.LUT R19, R6, 0x128, RZ, 0xfc, !PT ;  /* 0x0000012806137812 */ /* 0x000fe400078efcff */
[----:B------:R-:W-:-:S02]  /*60e10*/  LEA.HI.X.SX32 R17, R0, R7, 0x2, P6 ;  /* 0x0000000700117211 */ /* 0x000fc400030f16ff */
[C---:B------:R-:W-:Y:S01]  /*60e20*/  LEA R18, P6, R26.reuse, R5, 0x2 ;  /* 0x000000051a127211 */ /* 0x040fe200078c10ff */
[----:B------:R3:W-:Y:S01]  /*60e30*/  @P3 STG.E desc[UR6][R2.64], R200 ;  /* 0x000000c802003986 */ /* 0x0007e2000c101906 */
[----:B--2---:R-:W-:Y:S01]  /*60e40*/  ISETP.LT.AND P3, PT, R19, UR4, !P0 ;  /* 0x0000000413007c0c */ /* 0x004fe2000c761270 */
[----:B------:R-:W2:Y:S01]  /*60e50*/  LDCU UR4, c[0x0][0x39c] ;  /* 0x00007380ff0477ac */ /* 0x000ea20008000800 */
[----:B------:R-:W-:Y:S02]  /*60e60*/  LEA.HI.X.SX32 R19, R26, R7, 0x2, P6 ;  /* 0x000000071a137211 */ /* 0x000fe400030f16ff */
[----:B------:R-:W-:Y:S02]  /*60e70*/  LOP3.LUT R0, R6, 0x12a, RZ, 0xfc, !PT ;  /* 0x0000012a06007812 */ /* 0x000fe400078efcff */
[----:B------:R-:W-:Y:S01]  /*60e80*/  LEA R26, R4, R26, 0x1 ;  /* 0x0000001a041a7211 */ /* 0x000fe200078e08ff */
[----:B------:R2:W-:Y:S01]  /*60e90*/  @P2 STG.E desc[UR6][R16.64], R201 ;  /* 0x000000c910002986 */ /* 0x0005e2000c101906 */
[----:B------:R-:W-:Y:S01]  /*60ea0*/  ISETP.LT.AND P2, PT, R0, UR8, !P0 ;  /* 0x0000000800007c0c */ /* 0x000fe2000c741270 */
[----:B------:R-:W2:Y:S01]  /*60eb0*/  LDCU UR8, c[0x0][0x39c] ;  /* 0x00007380ff0877ac */ /* 0x000ea20008000800 */
[----:B-1----:R-:W-:Y:S01]  /*60ec0*/  LOP3.LUT R24, R6, 0x12c, RZ, 0xfc, !PT ;  /* 0x0000012c06187812 */ /* 0x002fe200078efcff */
[----:B------:R-:W-:Y:S01]  /*60ed0*/  IMAD R0, R4, 0x2, R26 ;  /* 0x0000000204007824 */ /* 0x000fe200078e021a */
[----:B---3--:R-:W-:Y:S01]  /*60ee0*/  LEA R2, P6, R26, R5, 0x2 ;  /* 0x000000051a027211 */ /* 0x008fe200078c10ff */
[----:B------:R1:W-:Y:S01]  /*60ef0*/  @P5 STG.E desc[UR6][R18.64], R202 ;  /* 0x000000ca12005986 */ /* 0x0003e2000c101906 */
[----:B----4-:R-:W-:Y:S01]  /*60f00*/  ISETP.LT.AND P5, PT, R24, UR5, !P0 ;  /* 0x0000000518007c0c */ /* 0x010fe2000c7a1270 */
[----:B------:R-:W3:Y:S01]  /*60f10*/  LDCU UR5, c[0x0][0x39c] ;  /* 0x00007380ff0577ac */ /* 0x000ee20008000800 */
[----:B------:R-:W-:Y:S01]  /*60f20*/  LEA.HI.X.SX32 R3, R26, R7, 0x2, P6 ;  /* 0x000000071a037211 */ /* 0x000fe200030f16ff */
[----:B------:R-:W-:Y:S01]  /*60f30*/  IMAD R24, R4, 0x2, R0 ;  /* 0x0000000204187824 */ /* 0x000fe200078e0200 */
[----:B--2---:R-:W-:-:S02]  /*60f40*/  LEA R16, P6, R0, R5, 0x2 ;  /* 0x0000000500107211 */ /* 0x004fc400078c10ff */
[----:B------:R-:W-:Y:S02]  /*60f50*/  LOP3.LUT R25, R6, 0x12e, RZ, 0xfc, !PT ;  /* 0x0000012e06197812 */ /* 0x000fe400078efcff */
[----:B------:R-:W-:Y:S01]  /*60f60*/  LEA.HI.X.SX32 R17, R0, R7, 0x2, P6 ;  /* 0x0000000700117211 */ /* 0x000fe200030f16ff */
[----:B------:R-:W-:Y:S01]  /*60f70*/  IMAD R0, R4, 0x2, R24 ;  /* 0x0000000204007824 */ /* 0x000fe200078e0218 */
[----:B-1----:R-:W-:Y:S01]  /*60f80*/  LEA R18, P6, R24, R5, 0x2 ;  /* 0x0000000518127211 */ /* 0x002fe200078c10ff */
[----:B------:R1:W-:Y:S01]  /*60f90*/  @P4 STG.E desc[UR6][R2.64], R203 ;  /* 0x000000cb02004986 */ /* 0x0003e2000c101906 */
        /* <DEDUP_REMOVED lines=16> */
[----:B-1----:R-:W-:-:S02]  /*610a0*/  LEA R2, P5, R0, R5, 0x2 ;  /* 0x0000000500027211 */ /* 0x002fc400078a10ff */
[----:B----4-:R-:W-:Y:S02]  /*610b0*/  LOP3.LUT R17, R6, 0x134, RZ, 0xfc, !PT ;  /* 0x0000013406117812 */ /* 0x010fe400078efcff */
[----:B------:R-:W-:Y:S02]  /*610c0*/  LEA R16, P6, R26, R5, 0x2 ;  /* 0x000000051a107211 */ /* 0x000fe400078c10ff */
[-C--:B------:R-:W-:Y:S02]  /*610d0*/  LEA.HI.X.SX32 R3, R0, R7.reuse, 0x2, P5 ;  /* 0x0000000700037211 */ /* 0x080fe400028f16ff */
[----:B--2---:R-:W-:Y:S01]  /*610e0*/  ISETP.LT.AND P5, PT, R17, UR4, !P0 ;  /* 0x0000000411007c0c */ /* 0x004fe2000c7a1270 */
[----:B------:R-:W1:Y:S01]  /*610f0*/  LDCU UR4, c[0x0][0x39c] ;  /* 0x00007380ff0477ac */ /* 0x000e620008000800 */
[----:B------:R-:W-:Y:S01]  /*61100*/  LEA.HI.X.SX32 R17, R26, R7, 0x2, P6 ;  /* 0x000000071a117211 */ /* 0x000fe200030f16ff */
[----:B------:R-:W-:Y:S01]  /*61110*/  IMAD R26, R4, 0x2, R26 ;  /* 0x00000002041a7824 */ /* 0x000fe200078e021a */
[----:B------:R2:W-:Y:S01]  /*61120*/  @P4 STG.E desc[UR6][R2.64], R207 ;  /* 0x000000cf02004986 */ /* 0x0005e2000c101906 */
[----:B------:R-:W-:-:S03]  /*61130*/  LOP3.LUT R0, R6, 0x136, RZ, 0xfc, !PT ;  /* 0x0000013606007812 */ /* 0x000fc600078efcff */
[----:B------:R4:W-:Y:S01]  /*61140*/  @P3 STG.E desc[UR6][R16.64], R216 ;  /* 0x000000d810003986 */ /* 0x0009e2000c101906 */
[----:B------:R-:W-:Y:S02]  /*61150*/  LEA R18, P3, R26, R5, 0x2 ;  /* 0x000000051a127211 */ /* 0x000fe400078610ff */
[----:B---3--:R-:W-:Y:S02]  /*61160*/  LOP3.LUT R24, R6, 0x138, RZ, 0xfc, !PT ;  /* 0x0000013806187812 */ /* 0x008fe400078efcff */
[----:B------:R-:W-:Y:S01]  /*61170*/  ISETP.LT.AND P4, PT, R0, UR8, !P0 ;  /* 0x0000000800007c0c */ /* 0x000fe2000c781270 */
[----:B------:R-:W-:Y:S01]  /*61180*/  IMAD R0, R4, 0x2, R26 ;  /* 0x0000000204007824 */ /* 0x000fe200078e021a */
[----:B------:R-:W-:Y:S01]  /*61190*/  LEA.HI.X.SX32 R19, R26, R7, 0x2, P3 ;  /* 0x000000071a137211 */ /* 0x000fe200018f16ff */
[----:B------:R-:W3:Y:S01]  /*611a0*/  LDCU UR8, c[0x0][0x39c] ;  /* 0x00007380ff0877ac */ /* 0x000ee20008000800 */
[----:B------:R-:W-:Y:S01]  /*611b0*/  ISETP.LT.AND P3, PT, R24, UR5, !P0 ;  /* 0x0000000518007c0c */ /* 0x000fe2000c761270 */
[----:B------:R-:W3:Y:S01]  /*611c0*/  LDCU UR5, c[0x0][0x39c] ;  /* 0x00007380ff0577ac */ /* 0x000ee20008000800 */
[----:B--2---:R-:W-:Y:S01]  /*611d0*/  LOP3.LUT R3, R6, 0x13a, RZ, 0xfc, !PT ;  /* 0x0000013a06037812 */ /* 0x004fe200078efcff */
[----:B------:R-:W-:Y:S01]  /*611e0*/  IMAD R24, R4, 0x2, R0 ;  /* 0x0000000204187824 */ /* 0x000fe200078e0200 */
        /* <DEDUP_REMOVED lines=9> */
[----:B------:R-:W-:Y:S02]  /*61280*/  LEA R24, P6, R0, R5, 0x2 ;  /* 0x0000000500187211 */ /* 0x000fe400078c10ff */
[----:B--2---:R-:W-:Y:S01]  /*61290*/  LOP3.LUT R18, R6, 0x13e, RZ, 0xfc, !PT ;  /* 0x0000013e06127812 */ /* 0x004fe200078efcff */
[----:B------:R2:W-:Y:S01]  /*612a0*/  @P5 STG.E desc[UR6][R2.64], R218 ;  /* 0x000000da02005986 */ /* 0x0005e2000c101906 */
[----:B---3--:R-:W-:Y:S01]  /*612b0*/  ISETP.LT.AND P5, PT, R25, UR8, !P0 ;  /* 0x0000000819007c0c */ /* 0x008fe2000c7a1270 */
[----:B------:R-:W3:Y:S01]  /*612c0*/  LDCU UR8, c[0x0][0x39c] ;  /* 0x00007380ff0877ac */ /* 0x000ee20008000800 */
[----:B------:R-:W-:Y:S01]  /*612d0*/  LEA.HI.X.SX32 R25, R0, R7, 0x2, P6 ;  /* 0x0000000700197211 */ /* 0x000fe200030f16ff */
[----:B------:R4:W-:Y:S01]  /*612e0*/  @P4 STG.E desc[UR6][R16.64], R219 ;  /* 0x000000db10004986 */ /* 0x0009e2000c101906 */
[----:B------:R-:W-:Y:S01]  /*612f0*/  ISETP.LT.AND P4, PT, R18, UR5, !P0 ;  /* 0x0000000512007c0c */ /* 0x000fe2000c781270 */
[----:B------:R-:W3:Y:S01]  /*61300*/  LDCU UR5, c[0x0][0x39c] ;  /* 0x00007380ff0577ac */ /* 0x000ee20008000800 */
[----:B------:R-:W-:Y:S01]  /*61310*/  IMAD R0, R4, 0x2, R0 ;  /* 0x0000000204007824 */ /* 0x000fe200078e0200 */
[----:B------:R-:W-:-:S03]  /*61320*/  LOP3.LUT R19, R6, 0x140, RZ, 0xfc, !PT ;  /* 0x0000014006137812 */ /* 0x000fc600078efcff */
[----:B------:R-:W-:Y:S01]  /*61330*/  IMAD R18, R4, 0x2, R0 ;  /* 0x0000000204127824 */ /* 0x000fe200078e0200 */
[C---:B--2---:R-:W-:Y:S01]  /*61340*/  LEA R2, P6, R0.reuse, R5, 0x2 ;  /* 0x0000000500027211 */ /* 0x044fe200078c10ff */
[----:B------:R2:W-:Y:S01]  /*61350*/  @P3 STG.E desc[UR6][R24.64], R136 ;  /* 0x0000008818003986 */ /* 0x0005e2000c101906 */
[----:B-1----:R-:W-:Y:S01]  /*61360*/  ISETP.LT.AND P3, PT, R19, UR4, !P0 ;  /* 0x0000000413007c0c */ /* 0x002fe2000c761270 */
[----:B------:R-:W1:Y:S01]  /*61370*/  LDCU UR4, c[0x0][0x39c] ;  /* 0x00007380ff0477ac */ /* 0x000e620008000800 */
[----:B------:R-:W-:Y:S01]  /*61380*/  LEA.HI.X.SX32 R3, R0, R7, 0x2, P6 ;  /* 0x0000000700037211 */ /* 0x000fe200030f16ff */
[----:B------:R-:W-:Y:S01]  /*61390*/  IMAD R0, R4, 0x2, R18 ;  /* 0x0000000204007824 */ /* 0x000fe200078e0212 */
[----:B----4-:R-:W-:Y:S02]  /*613a0*/  LEA R16, P6, R18, R5, 0x2 ;  /* 0x0000000512107211 */ /* 0x010fe400078c10ff */
[----:B------:R-:W-:Y:S02]  /*613b0*/  LOP3.LUT R19, R6, 0x142, RZ, 0xfc, !PT ;  /* 0x0000014206137812 */ /* 0x000fe400078efcff */
[----:B------:R-:W-:-:S02]  /*613c0*/  LEA.HI.X.SX32 R17, R18, R7, 0x2, P6 ;  /* 0x0000000712117211 */ /* 0x000fc400030f16ff */
[C---:B------:R-:W-:Y:S01]  /*613d0*/  LEA R18, P6, R0.reuse, R5, 0x2 ;  /* 0x0000000500127211 */ /* 0x040fe200078c10ff */
[----:B------:R4:W-:Y:S01]  /*613e0*/  @P2 STG.E desc[UR6][R2.64], R137 ;  /* 0x0000008902002986 */ /* 0x0009e2000c101906 */
[----:B---3--:R-:W-:Y:S01]  /*613f0*/  ISETP.LT.AND P2, PT, R19, UR5, !P0 ;  /* 0x0000000513007c0c */ /* 0x008fe2000c741270 */
[----:B------:R-:W3:Y:S01]  /*61400*/  LDCU UR5, c[0x0][0x39c] ;  /* 0x00007380ff0577ac */ /* 0x000ee20008000800 */
[----:B------:R-:W-:Y:S01]  /*61410*/  LEA.HI.X.SX32 R19, R0, R7, 0x2, P6 ;  /* 0x0000000700137211 */ /* 0x000fe200030f16ff */
[----:B------:R-:W-:Y:S01]  /*61420*/  IMAD R0, R4, 0x2, R0 ;  /* 0x0000000204007824 */ /* 0x000fe200078e0200 */
[C---:B--2---:R-:W-:Y:S01]  /*61430*/  LOP3.LUT R24, R6.reuse, 0x144, RZ, 0xfc, !PT ;  /* 0x0000014406187812 */ /* 0x044fe200078efcff */
[----:B------:R2:W-:Y:S01]  /*61440*/  @P5 STG.E desc[UR6][R16.64], R138 ;  /* 0x0000008a10005986 */ /* 0x0005e2000c101906 */
[----:B------:R-:W-:Y:S02]  /*61450*/  LOP3.LUT R25, R6, 0x146, RZ, 0xfc, !PT ;  /* 0x0000014606197812 */ /* 0x000fe400078efcff */
[----:B------:R-:W-:Y:S01]  /*61460*/  ISETP.LT.AND P5, PT, R24, UR8, !P0 ;  /* 0x0000000818007c0c */ /* 0x000fe2000c7a1270 */
[----:B------:R-:W-:Y:S01]  /*61470*/  IMAD R24, R4, 0x2, R0 ;  /* 0x0000000204187824 */ /* 0x000fe200078e0200 */
[----:B------:R-:W3:Y:S01]  /*61480*/  LDCU UR8, c[0x0][0x39c] ;  /* 0x00007380ff0877ac */ /* 0x000ee20008000800 */
[C---:B----4-:R-:W-:Y:S01]  /*61490*/  LEA R2, P6, R0.reuse, R5, 0x2 ;  /* 0x0000000500027211 */ /* 0x050fe200078c10ff */
[----:B------:R4:W-:Y:S01]  /*614a0*/  @P4 STG.E desc[UR6][R18.64], R139 ;  /* 0x0000008b12004986 */ /* 0x0009e2000c101906 */
[----:B-1----:R-:W-:Y:S01]  /*614b0*/  ISETP.LT.AND P4, PT, R25, UR4, !P0 ;  /* 0x0000000419007c0c */ /* 0x002fe2000c781270 */
[----:B------:R-:W1:Y:S01]  /*614c0*/  LDCU UR4, c[0x0][0x39c] ;  /* 0x00007380ff0477ac */ /* 0x000e620008000800 */
[----:B------:R-:W-:Y:S01]  /*614d0*/  LEA.HI.X.SX32 R3, R0, R7, 0x2, P6 ;  /* 0x0000000700037211 */ /* 0x000fe200030f16ff */
[----:B------:R-:W-:Y:S01]  /*614e0*/  IMAD R0, R4, 0x2, R24 ;  /* 0x0000000204007824 */ /* 0x000fe200078e0218 */
[----:B--2---:R-:W-:-:S02]  /*614f0*/  LEA R16, P6, R24, R5, 0x2 ;  /* 0x0000000518107211 */ /* 0x004fc400078c10ff */
[----:B------:R-:W-:Y:S01]  /*61500*/  LOP3.LUT R25, R6, 0x148, RZ, 0xfc, !PT ;  /* 0x0000014806197812 */ /* 0x000fe200078efcff */
[----:B------:R-:W-:Y:S01]  /*61510*/  IMAD R26, R4, 0x2, R0 ;  /* 0x00000002041a7824 */ /* 0x000fe200078e0200 */
[----:B------:R-:W-:Y:S01]  /*61520*/  LEA.HI.X.SX32 R17, R24, R7, 0x2, P6 ;  /* 0x0000000718117211 */ /* 0x000fe200030f16ff */
[----:B------:R2:W-:Y:S01]  /*61530*/  @P3 STG.E desc[UR6][R2.64], R132 ;  /* 0x0000008402003986 */ /* 0x0005e2000c101906 */
[----:B----4-:R-:W-:Y:S02]  /*61540*/  LEA R18, P6, R0, R5, 0x2 ;  /* 0x0000000500127211 */ /* 0x010fe400078c10ff */
[----:B---3--:R-:W-:Y:S01]  /*61550*/  ISETP.LT.AND P3, PT, R25, UR5, !P0 ;  /* 0x0000000519007c0c */ /* 0x008fe2000c761270 */
[----:B------:R-:W3:Y:S01]  /*61560*/  LDCU UR5, c[0x0][0x39c] ;  /* 0x00007380ff0577ac */ /* 0x000ee20008000800 */
[----:B------:R-:W-:Y:S02]  /*61570*/  LOP3.LUT R25, R6, 0x14a, RZ, 0xfc, !PT ;  /* 0x0000014a06197812 */ /* 0x000fe400078efcff */
[----:B------:R-:W-:-:S02]  /*61580*/  LEA.HI.X.SX32 R19, R0, R7, 0x2, P6 ;  /* 0x0000000700137211 */ /* 0x000fc400030f16ff */
[C---:B------:R-:W-:Y:S01]  /*61590*/  LEA R24, P6, R26.reuse, R5, 0x2 ;  /* 0x000000051a187211 */ /* 0x040fe200078c10ff */
[----:B------:R4:W-:Y:S01]  /*615a0*/  @P2 STG.E desc[UR6][R16.64], R133 ;  /* 0x0000008510002986 */ /* 0x0009e2000c101906 */
[----:B------:R-:W-:Y:S01]  /*615b0*/  ISETP.LT.AND P2, PT, R25, UR8, !P0 ;  /* 0x0000000819007c0c */ /* 0x000fe2000c741270 */
[----:B------:R-:W3:Y:S01]  /*615c0*/  LDCU UR8, c[0x0][0x39c] ;  /* 0x00007380ff0877ac */ /* 0x000ee20008000800 */
[----:B------:R-:W-:Y:S02]  /*615d0*/  LEA.HI.X.SX32 R25, R26, R7, 0x2, P6 ;  /* 0x000000071a197211 */ /* 0x000fe400030f16ff */
[----:B------:R-:W-:Y:S02]  /*615e0*/  LOP3.LUT R0, R6, 0x14c, RZ, 0xfc, !PT ;  /* 0x0000014c06007812 */ /* 0x000fe400078efcff */
[----:B------:R-:W-:Y:S01]  /*615f0*/  LEA R26, R4, R26, 0x1 ;  /* 0x0000001a041a7211 */ /* 0x000fe200078e08ff */
[----:B------:R3:W-:Y:S01]  /*61600*/  @P5 STG.E desc[UR6][R18.64], R134 ;  /* 0x0000008612005986 */ /* 0x0007e2000c101906 */
[----:B-1----:R-:W-:Y:S01]  /*61610*/  ISETP.LT.AND P5, PT, R0, UR4, !P0 ;  /* 0x0000000400007c0c */ /* 0x002fe2000c7a1270 */
[----:B------:R-:W1:Y:S02]  /*61620*/  LDCU UR4, c[0x0][0x39c] ;  /* 0x00007380ff0477ac */ /* 0x000e640008000800 */
[----:B------:R-:W-:Y:S01]  /*61630*/  IMAD R0, R4, 0x2, R26 ;  /* 0x0000000204007824 */ /* 0x000fe200078e021a */
[----:B------:R1:W-:Y:S01]  /*61640*/  @P4 STG.E desc[UR6][R24.64], R135 ;  /* 0x0000008718004986 */ /* 0x0003e2000c101906 */
[----:B--2---:R-:W-:-:S02]  /*61650*/  LEA R2, P4, R26, R5, 0x2 ;  /* 0x000000051a027211 */ /* 0x004fc400078810ff */
[----:B----4-:R-:W-:Y:S02]  /*61660*/  LOP3.LUT R17, R6, 0x14e, RZ, 0xfc, !PT ;  /* 0x0000014e06117812 */ /* 0x010fe400078efcff */
[----:B------:R-:W-:Y:S02]  /*61670*/  LEA R16, P6, R0, R5, 0x2 ;  /* 0x0000000500107211 */ /* 0x000fe400078c10ff */
[-C--:B------:R-:W-:Y:S02]  /*61680*/  LEA.HI.X.SX32 R3, R26, R7.reuse, 0x2, P4 ;  /* 0x000000071a037211 */ /* 0x080fe400020f16ff */
[----:B---3--:R-:W-:Y:S01]  /*61690*/  ISETP.LT.AND P4, PT, R17, UR5, !P0 ;  /* 0x0000000511007c0c */ /* 0x008fe2000c781270 */
[----:B------:R-:W2:Y:S01]  /*616a0*/  LDCU UR5, c[0x0][0x39c] ;  /* 0x00007380ff0577ac */ /* 0x000ea20008000800 */
[----:B------:R-:W-:Y:S01]  /*616b0*/  LEA.HI.X.SX32 R17, R0, R7, 0x2, P6 ;  /* 0x0000000700117211 */ /* 0x000fe200030f16ff */
[----:B------:R-:W-:Y:S01]  /*616c0*/  IMAD R0, R4, 0x2, R0 ;  /* 0x0000000204007824 */ /* 0x000fe200078e0200 */
[C---:B------:R-:W-:Y:S01]  /*616d0*/  LOP3.LUT R18, R6.reuse, 0x150, RZ, 0xfc, !PT ;  /* 0x0000015006127812 */ /* 0x040fe200078efcff */
[----:B------:R3:W-:Y:S01]  /*616e0*/  @P3 STG.E desc[UR6][R2.64], R148 ;  /* 0x0000009402003986 */ /* 0x0007e2000c101906 */
[----:B-1----:R-:W-:-:S02]  /*616f0*/  LOP3.LUT R25, R6, 0x152, RZ, 0xfc, !PT ;  /* 0x0000015206197812 */ /* 0x002fc400078efcff */
[----:B------:R-:W-:Y:S01]  /*61700*/  ISETP.LT.AND P3, PT, R18, UR8, !P0 ;  /* 0x0000000812007c0c */ /* 0x000fe2000c761270 */
[----:B------:R1:W-:Y:S01]  /*61710*/  @P2 STG.E desc[UR6][R16.64], R149 ;  /* 0x0000009510002986 */ /* 0x0003e2000c101906 */
[----:B------:R-:W-:Y:S01]  /*61720*/  LEA R18, P2, R0, R5, 0x2 ;  /* 0x0000000500127211 */ /* 0x000fe200078410ff */
[----:B------:R-:W-:Y:S01]  /*61730*/  IMAD R24, R4, 0x2, R0 ;  /* 0x0000000204187824 */ /* 0x000fe200078e0200 */
[----:B------:R-:W4:Y:S02]  /*61740*/  LDCU UR8, c[0x0][0x39c] ;  /* 0x00007380ff0877ac */ /* 0x000f240008000800 */
[----:B------:R-:W-:Y:S02]  /*61750*/  LEA.HI.X.SX32 R19, R0, R7, 0x2, P2 ;  /* 0x0000000700137211 */ /* 0x000fe400010f16ff */
[----:B------:R-:W-:Y:S01]  /*61760*/  ISETP.LT.AND P2, PT, R25, UR4, !P0 ;  /* 0x0000000419007c0c */ /* 0x000fe2000c741270 */
[----:B------:R-:W4:Y:S01]  /*61770*/  LDCU UR4, c[0x0][0x39c] ;  /* 0x00007380ff0477ac */ /* 0x000f220008000800 */
[----:B---3--:R-:W-:Y:S01]  /*61780*/  LOP3.LUT R3, R6, 0x154, RZ, 0xfc, !PT ;  /* 0x0000015406037812 */ /* 0x008fe200078efcff */
[----:B------:R-:W-:Y:S01]  /*61790*/  IMAD R0, R4, 0x2, R24 ;  /* 0x0000000204007824 */ /* 0x000fe200078e0218 */
[----:B------:R-:W-:Y:S01]  /*617a0*/  LEA R2, P6, R24, R5, 0x2 ;  /* 0x0000000518027211 */ /* 0x000fe200078c10ff */
[----:B------:R3:W-:Y:S01]  /*617b0*/  @P5 STG.E desc[UR6][R18.64], R150 ;  /* 0x0000009612005986 */ /* 0x0007e2000c101906 */
[----:B--2---:R-:W-:Y:S01]  /*617c0*/  ISETP.LT.AND P5, PT, R3, UR5, !P0 ;  /* 0x0000000503007c0c */ /* 0x004fe2000c7a1270 */
[----:B------:R-:W-:Y:S01]  /*617d0*/  IMAD R26, R4, 0x2, R0 ;  /* 0x00000002041a7824 */ /* 0x000fe200078e0200 */
[----:B------:R-:W-:Y:S01]  /*617e0*/  LEA.HI.X.SX32 R3, R24, R7, 0x2, P6 ;  /* 0x0000000718037211 */ /* 0x000fe200030f16ff */
[----:B------:R-:W2:Y:S01]  /*617f0*/  LDCU UR5, c[0x0][0x39c] ;  /* 0x00007380ff0577ac */ /* 0x000ea20008000800 */
[----:B-1----:R-:W-:-:S02]  /*61800*/  LEA R16, P6, R0, R5, 0x2 ;  /* 0x0000000500107211 */ /* 0x002fc400078c10ff */
[----:B------:R-:W-:Y:S02]  /*61810*/  LOP3.LUT R25, R6, 0x156, RZ, 0xfc, !PT ;  /* 0x0000015606197812 */ /* 0x000fe400078efcff */
[----:B------:R-:W-:Y:S02]  /*61820*/  LEA.HI.X.SX32 R17, R0, R7, 0x2, P6 ;  /* 0x0000000700117211 */ /* 0x000fe400030f16ff */
[----:B------:R-:W-:Y:S02]  /*61830*/  LEA R24, P6, R26, R5, 0x2 ;  /* 0x000000051a187211 */ /* 0x000fe400078c10ff */
[----:B------:R-:W-:Y:S01]  /*61840*/  LOP3.LUT R0, R6, 0x158, RZ, 0xfc, !PT ;  /* 0x0000015806007812 */ /* 0x000fe200078efcff */
[----:B------:R1:W-:Y:S01]  /*61850*/  @P4 STG.E desc[UR6][R2.64], R151 ;  /* 0x0000009702004986 */ /* 0x0003e2000c101906 */
[----:B----4-:R-:W-:Y:S01]  /*61860*/  ISETP.LT.AND P4, PT, R25, UR8, !P0 ;  /* 0x0000000819007c0c */ /* 0x010fe2000c781270 */
[----:B------:R-:W4:Y:S01]  /*61870*/  LDCU UR8, c[0x0][0x39c] ;  /* 0x00007380ff0877ac */ /* 0x000f220008000800 */
[----:B------:R-:W-:Y:S01]  /*61880*/  LEA.HI.X.SX32 R25, R26, R7, 0x2, P6 ;  /* 0x000000071a197211 */ /* 0x000fe200030f16ff */
[----:B------:R2:W-:Y:S01]  /*61890*/  @P3 STG.E desc[UR6][R16.64], R144 ;  /* 0x0000009010003986 */ /* 0x0005e2000c101906 */
[----:B------:R-:W-:Y:S01]  /*618a0*/  ISETP.LT.AND P3, PT, R0, UR4, !P0 ;  /* 0x0000000400007c0c */ /* 0x000fe2000c761270 */
[----:B------:R-:W4:Y:S01]  /*618b0*/  LDCU UR4, c[0x0][0x39c] ;  /* 0x00007380ff0477ac */ /* 0x000f220008000800 */
[----:B------:R-:W-:Y:S01]  /*618c0*/  IMAD R26, R4, 0x2, R26 ;  /* 0x00000002041a7824 */ /* 0x000fe200078e021a */
[----:B---3--:R-:W-:-:S03]  /*618d0*/  LOP3.LUT R18, R6, 0x15a, RZ, 0xfc, !PT ;  /* 0x0000015a06127812 */ /* 0x008fc600078efcff */
[----:B------:R-:W-:Y:S01]  /*618e0*/  IMAD R0, R4, 0x2, R26 ;  /* 0x0000000204007824 */ /* 0x000fe200078e021a */
[----:B-1----:R-:W-:Y:S01]  /*618f0*/  LEA R2, P6, R26, R5, 0x2 ;  /* 0x000000051a027211 */ /* 0x002fe200078c10ff */
[----:B------:R1:W-:Y:S01]  /*61900*/  @P2 STG.E desc[UR6][R24.64], R145 ;  /* 0x0000009118002986 */ /* 0x0003e2000c101906 */
[----:B--2---:R-:W-:Y:S01]  /*61910*/  ISETP.LT.AND P2, PT, R18, UR5, !P0 ;  /* 0x0000000512007c0c */ /* 0x004fe2000c741270 */
[----:B------:R-:W2:Y:S01]  /*61920*/  LDCU UR5, c[0x0][0x39c] ;  /* 0x00007380ff0577ac */ /* 0x000ea20008000800 */
[----:B------:R-:W-:Y:S01]  /*61930*/  LEA.HI.X.SX32 R3, R26, R7, 0x2, P6 ;  /* 0x000000071a037211 */ /* 0x000fe200030f16ff */
[----:B------:R-:W-:Y:S01]  /*61940*/  IMAD R26, R4, 0x2, R0 ;  /* 0x00000002041a7824 */ /* 0x000fe200078e0200 */
[----:B------:R-:W-:Y:S02]  /*61950*/  LEA R16, P6, R0, R5, 0x2 ;  /* 0x0000000500107211 */ /* 0x000fe400078c10ff */
[----:B------:R-:W-:Y:S02]  /*61960*/  LOP3.LUT R19, R6, 0x15c, RZ, 0xfc, !PT ;  /* 0x0000015c06137812 */ /* 0x000fe400078efcff */
[----:B------:R-:W-:-:S02]  /*61970*/  LEA.HI.X.SX32 R17, R0, R7, 0x2, P6 ;  /* 0x0000000700117211 */ /* 0x000fc400030f16ff */
[C---:B------:R-:W-:Y:S01]  /*61980*/  LEA R18, P6, R26.reuse, R5, 0x2 ;  /* 0x000000051a127211 */ /* 0x040fe200078c10ff */
[----:B------:R3:W-:Y:S01]  /*61990*/  @P5 STG.E desc[UR6][R2.64], R146 ;  /* 0x0000009202005986 */ /* 0x0007e2000c101906 */
[----:B----4-:R-:W-:Y:S01]  /*619a0*/  ISETP.LT.AND P5, PT, R19, UR4, !P0 ;  /* 0x0000000413007c0c */ /* 0x010fe2000c7a1270 */
[----:B------:R-:W4:Y:S01]  /*619b0*/  LDCU UR4, c[0x0][0x39c] ;  /* 0x00007380ff0477ac */ /* 0x000f220008000800 */
[----:B------:R-:W-:Y:S01]  /*619c0*/  LEA.HI.X.SX32 R19, R26, R7, 0x2, P6 ;  /* 0x000000071a137211 */ /* 0x000fe200030f16ff */
[----:B------:R-:W-:Y:S01]  /*619d0*/  IMAD R26, R4, 0x2, R26 ;  /* 0x00000002041a7824 */ /* 0x000fe200078e021a */
[C---:B------:R-:W-:Y:S01]  /*619e0*/  LOP3.LUT R0, R6.reuse, 0x15e, RZ, 0xfc, !PT ;  /* 0x0000015e06007812 */ /* 0x040fe200078efcff */
[----:B------:R4:W-:Y:S01]  /*619f0*/  @P4 STG.E desc[UR6][R16.64], R147 ;  /* 0x0000009310004986 */ /* 0x0009e2000c101906 */
[----:B-1----:R-:W-:Y:S02]  /*61a00*/  LOP3.LUT R24, R6, 0x160, RZ, 0xfc, !PT ;  /* 0x0000016006187812 */ /* 0x002fe400078efcff */
[----:B------:R-:W-:Y:S01]  /*61a10*/  ISETP.LT.AND P4, PT, R0, UR8, !P0 ;  /* 0x0000000800007c0c */ /* 0x000fe2000c781270 */
[----:B------:R-:W-:Y:S01]  /*61a20*/  IMAD R0, R4, 0x2, R26 ;  /* 0x0000000204007824 */ /* 0x000fe200078e021a */
[----:B------:R-:W1:Y:S01]  /*61a30*/  LDCU UR8, c[0x0][0x39c] ;  /* 0x00007380ff0877ac */ /* 0x000e620008000800 */
[----:B---3--:R-:W-:Y:S01]  /*61a40*/  LEA R2, P6, R26, R5, 0x2 ;  /* 0x000000051a027211 */ /* 0x008fe200078c10ff */
[----:B------:R3:W-:Y:S01]  /*61a50*/  @P3 STG.E desc[UR6][R18.64], R164 ;  /* 0x000000a412003986 */ /* 0x0007e2000c101906 */
[----:B--2---:R-:W-:Y:S01]  /*61a60*/  ISETP.LT.AND P3, PT, R24, UR5, !P0 ;  /* 0x0000000518007c0c */ /* 0x004fe2000c761270 */
[----:B------:R-:W2:Y:S01]  /*61a70*/  LDCU UR5, c[0x0][0x39c] ;  /* 0x00007380ff0577ac */ /* 0x000ea20008000800 */
[----:B------:R-:W-:Y:S01]  /*61a80*/  LEA.HI.X.SX32 R3, R26, R7, 0x2, P6 ;  /* 0x000000071a037211 */ /* 0x000fe200030f16ff */
[----:B------:R-:W-:Y:S01]  /*61a90*/  IMAD R24, R4, 0x2, R0 ;  /* 0x0000000204187824 */ /* 0x000fe200078e0200 */
[----:B----4-:R-:W-:-:S02]  /*61aa0*/  LEA R16, P6, R0, R5, 0x2 ;  /* 0x0000000500107211 */ /* 0x010fc400078c10ff */
[----:B------:R-:W-:Y:S02]  /*61ab0*/  LOP3.LUT R25, R6, 0x162, RZ, 0xfc, !PT ;  /* 0x0000016206197812 */ /* 0x000fe400078efcff */
[----:B------:R-:W-:Y:S01]  /*61ac0*/  LEA.HI.X.SX32 R17, R0, R7, 0x2, P6 ;  /* 0x0000000700117211 */ /* 0x000fe200030f16ff */
[----:B------:R-:W-:Y:S01]  /*61ad0*/  IMAD R0, R4, 0x2, R24 ;  /* 0x0000000204007824 */ /* 0x000fe200078e0218 */
[----:B---3--:R-:W-:Y:S01]  /*61ae0*/  LEA R18, P6, R24, R5, 0x2 ;  /* 0x0000000518127211 */ /* 0x008fe200078c10ff */
[----:B------:R3:W-:Y:S01]  /*61af0*/  @P2 STG.E desc[UR6][R2.64], R165 ;  /* 0x000000a502002986 */ /* 0x0007e2000c101906 */
        /* <DEDUP_REMOVED lines=12> */
[----:B--2---:R-:W-:Y:S01]  /*61bc0*/  ISETP.LT.AND P4, PT, R26, UR5, !P0 ;  /* 0x000000051a007c0c */ /* 0x004fe2000c781270 */
[----:B------:R-:W2:Y:S01]  /*61bd0*/  LDCU UR5, c[0x0][0x39c] ;  /* 0x00007380ff0577ac */ /* 0x000ea20008000800 */
[----:B------:R-:W-:Y:S01]  /*61be0*/  IMAD R26, R4, 0x2, R0 ;  /* 0x00000002041a7824 */ /* 0x000fe200078e0200 */
[----:B------:R1:W-:Y:S01]  /*61bf0*/  @P3 STG.E desc[UR6][R24.64], R160 ;  /* 0x000000a018003986 */ /* 0x0003e2000c101906 */
[----:B---3--:R-:W-:-:S02]  /*61c00*/  LEA R2, P3, R0, R5, 0x2 ;  /* 0x0000000500027211 */ /* 0x008fc400078610ff */
[----:B------:R-:W-:Y:S02]  /*61c10*/  LOP3.LUT R17, R6, 0x168, RZ, 0xfc, !PT ;  /* 0x0000016806117812 */ /* 0x000fe400078efcff */
[----:B------:R-:W-:Y:S02]  /*61c20*/  LEA R16, P6, R26, R5, 0x2 ;  /* 0x000000051a107211 */ /* 0x000fe400078c10ff */
[-C--:B------:R-:W-:Y:S02]  /*61c30*/  LEA.HI.X.SX32 R3, R0, R7.reuse, 0x2, P3 ;  /* 0x0000000700037211 */ /* 0x080fe400018f16ff */
[----:B----4-:R-:W-:Y:S01]  /*61c40*/  ISETP.LT.AND P3, PT, R17, UR4, !P0 ;  /* 0x0000000411007c0c */ /* 0x010fe2000c761270 */
[----:B------:R-:W3:Y:S01]  /*61c50*/  LDCU UR4, c[0x0][0x39c] ;  /* 0x00007380ff0477ac */ /* 0x000ee20008000800 */
[----:B------:R-:W-:Y:S01]  /*61c60*/  LEA.HI.X.SX32 R17, R26, R7, 0x2, P6 ;  /* 0x000000071a117211 */ /* 0x000fe200030f16ff */
[----:B------:R-:W-:Y:S01]  /*61c70*/  IMAD R26, R4, 0x2, R26 ;  /* 0x00000002041a7824 */ /* 0x000fe200078e021a */
[----:B------:R4:W-:Y:S01]  /*61c80*/  @P2 STG.E desc[UR6][R2.64], R161 ;  /* 0x000000a102002986 */ /* 0x0009e2000c101906 */
[----:B------:R-:W-:-:S03]  /*61c90*/  LOP3.LUT R0, R6, 0x16a, RZ, 0xfc, !PT ;  /* 0x0000016a06007812 */ /* 0x000fc600078efcff */
[----:B------:R3:W-:Y:S01]  /*61ca0*/  @P5 STG.E desc[UR6][R16.64], R162 ;  /* 0x000000a210005986 */ /* 0x0007e2000c101906 */
[----:B-1----:R-:W-:Y:S02]  /*61cb0*/  LEA R18, P5, R26, R5, 0x2 ;  /* 0x000000051a127211 */ /* 0x002fe400078a10ff */
[----:B------:R-:W-:Y:S02]  /*61cc0*/  LOP3.LUT R24, R6, 0x16c, RZ, 0xfc, !PT ;  /* 0x0000016c06187812 */ /* 0x000fe400078efcff */
[----:B------:R-:W-:Y:S01]  /*61cd0*/  ISETP.LT.AND P2, PT, R0, UR8, !P0 ;  /* 0x0000000800007c0c */ /* 0x000fe2000c741270 */
[----:B------:R-:W-:Y:S01]  /*61ce0*/  IMAD R0, R4, 0x2, R26 ;  /* 0x0000000204007824 */ /* 0x000fe200078e021a */
[----:B------:R-:W-:Y:S01]  /*61cf0*/  LEA.HI.X.SX32 R19, R26, R7, 0x2, P5 ;  /* 0x000000071a137211 */ /* 0x000fe200028f16ff */
[----:B------:R-:W1:Y:S01]  /*61d00*/  LDCU UR8, c[0x0][0x39c] ;  /* 0x00007380ff0877ac */ /* 0x000e620008000800 */
[----:B--2---:R-:W-:Y:S01]  /*61d10*/  ISETP.LT.AND P5, PT, R24, UR5, !P0 ;  /* 0x0000000518007c0c */ /* 0x004fe2000c7a1270 */
[----:B------:R-:W2:Y:S01]  /*61d20*/  LDCU UR5, c[0x0][0x39c] ;  /* 0x00007380ff0577ac */ /* 0x000ea20008000800 */
[----:B----4-:R-:W-:-:S02]  /*61d30*/  LOP3.LUT R3, R6, 0x16e, RZ, 0xfc, !PT ;  /* 0x0000016e06037812 */ /* 0x010fc400078efcff */
[----:B------:R-:W-:Y:S01]  /*61d40*/  LEA R2, P6, R0, R5, 0x2 ;  /* 0x0000000500027211 */ /* 0x000fe200078c10ff */
[----:B------:R4:W-:Y:S01]  /*61d50*/  @P4 STG.E desc[UR6][R18.64], R163 ;  /* 0x000000a312004986 */ /* 0x0009e2000c101906 */
[----:B------:R-:W-:Y:S02]  /*61d60*/  LEA R24, R4, R0, 0x1 ;  /* 0x0000000004187211 */ /* 0x000fe400078e08ff */
[----:B---3--:R-:W-:Y:S01]  /*61d70*/  ISETP.LT.AND P4, PT, R3, UR4, !P0 ;  /* 0x0000000403007c0c */ /* 0x008fe2000c781270 */
[----:B------:R-:W3:Y:S01]  /*61d80*/  LDCU UR4, c[0x0][0x39c] ;  /* 0x00007380ff0477ac */ /* 0x000ee20008000800 */
[----:B------:R-:W-:Y:S01]  /*61d90*/  LEA.HI.X.SX32 R3, R0, R7, 0x2, P6 ;  /* 0x0000000700037211 */ /* 0x000fe200030f16ff */
[----:B------:R-:W-:Y:S01]  /*61da0*/  IMAD R0, R4, 0x2, R24 ;  /* 0x0000000204007824 */ /* 0x000fe200078e0218 */
[----:B------:R-:W-:Y:S02]  /*61db0*/  LEA R16, P6, R24, R5, 0x2 ;  /* 0x0000000518107211 */ /* 0x000fe400078c10ff */
[----:B------:R-:W-:-:S02]  /*61dc0*/  LOP3.LUT R25, R6, 0x170, RZ, 0xfc, !PT ;  /* 0x0000017006197812 */ /* 0x000fc400078efcff */
[----:B------:R-:W-:Y:S02]  /*61dd0*/  LEA.HI.X.SX32 R17, R24, R7, 0x2, P6 ;  /* 0x0000000718117211 */ /* 0x000fe400030f16ff */
[----:B------:R-:W-:Y:S02]  /*61de0*/  LEA R24, P6, R0, R5, 0x2 ;  /* 0x0000000500187211 */ /* 0x000fe400078c10ff */
[----:B----4-:R-:W-:Y:S01]  /*61df0*/  LOP3.LUT R18, R6, 0x172, RZ, 0xfc, !PT ;  /* 0x0000017206127812 */ /* 0x010fe200078efcff */
[----:B------:R4:W-:Y:S01]  /*61e00*/  @P3 STG.E desc[UR6][R2.64], R180 ;  /* 0x000000b402003986 */ /* 0x0009e2000c101906 */
[----:B-1----:R-:W-:Y:S01]  /*61e10*/  ISETP.LT.AND P3, PT, R25, UR8, !P0 ;  /* 0x0000000819007c0c */ /* 0x002fe2000c761270 */
[----:B------:R-:W1:Y:S01]  /*61e20*/  LDCU UR8, c[0x0][0x39c] ;  /* 0x00007380ff0877ac */ /* 0x000e620008000800 */
[----:B------:R-:W-:Y:S01]  /*61e30*/  LEA.HI.X.SX32 R25, R0, R7, 0x2, P6 ;  /* 0x0000000700197211 */ /* 0x000fe200030f16ff */
[----:B------:R1:W-:Y:S01]  /*61e40*/  @P2 STG.E desc[UR6][R16.64], R181 ;  /* 0x000000b510002986 */ /* 0x0003e2000c101906 */
[----:B--2---:R-:W-:Y:S01]  /*61e50*/  ISETP.LT.AND P2, PT, R18, UR5, !P0 ;  /* 0x0000000512007c0c */ /* 0x004fe2000c741270 */
[----:B------:R-:W2:Y:S01]  /*61e60*/  LDCU UR5, c[0x0][0x39c] ;  /* 0x00007380ff0577ac */ /* 0x000ea20008000800 */
[----:B------:R-:W-:Y:S01]  /*61e70*/  IMAD R0, R4, 0x2, R0 ;  /* 0x0000000204007824 */ /* 0x000fe200078e0200 */
[----:B------:R-:W-:-:S03]  /*61e80*/  LOP3.LUT R19, R6, 0x174, RZ, 0xfc, !PT ;  /* 0x0000017406137812 */ /* 0x000fc600078efcff */
[----:B------:R-:W-:Y:S01]  /*61e90*/  IMAD R18, R4, 0x2, R0 ;  /* 0x0000000204127824 */ /* 0x000fe200078e0200 */
[C---:B----4-:R-:W-:Y:S01]  /*61ea0*/  LEA R2, P6, R0.reuse, R5, 0x2 ;  /* 0x0000000500027211 */ /* 0x050fe200078c10ff */
[----:B------:R4:W-:Y:S01]  /*61eb0*/  @P5 STG.E desc[UR6][R24.64], R182 ;  /* 0x000000b618005986 */ /* 0x0009e2000c101906 */
[----:B---3--:R-:W-:Y:S01]  /*61ec0*/  ISETP.LT.AND P5, PT, R19, UR4, !P0 ;  /* 0x0000000413007c0c */ /* 0x008fe2000c7a1270 */
[----:B------:R-:W3:Y:S01]  /*61ed0*/  LDCU UR4, c[0x0][0x39c] ;  /* 0x00007380ff0477ac */ /* 0x000ee20008000800 */
[----:B------:R-:W-:Y:S01]  /*61ee0*/  LEA.HI.X.SX32 R3, R0, R7, 0x2, P6 ;  /* 0x0000000700037211 */ /* 0x000fe200030f16ff */
[----:B------:R-:W-:Y:S01]  /*61ef0*/  IMAD R0, R4, 0x2, R18 ;  /* 0x0000000204007824 */ /* 0x000fe200078e0212 */
[----:B-1----:R-:W-:Y:S02]  /*61f00*/  LEA R16, P6, R18, R5, 0x2 ;  /* 0x0000000512107211 */ /* 0x002fe400078c10ff */
[----:B------:R-:W-:Y:S02]  /*61f10*/  LOP3.LUT R19, R6, 0x176, RZ, 0xfc, !PT ;  /* 0x0000017606137812 */ /* 0x000fe400078efcff */
[----:B------:R-:W-:-:S02]  /*61f20*/  LEA.HI.X.SX32 R17, R18, R7, 0x2, P6 ;  /* 0x0000000712117211 */ /* 0x000fc400030f16ff */
[C---:B------:R-:W-:Y:S01]  /*61f30*/  LEA R18, P6, R0.reuse, R5, 0x2 ;  /* 0x0000000500127211 */ /* 0x040fe200078c10ff */
[----:B------:R1:W-:Y:S01]  /*61f40*/  @P4 STG.E desc[UR6][R2.64], R183 ;  /* 0x000000b702004986 */ /* 0x0003e2000c101906 */
[----:B--2---:R-:W-:Y:S01]  /*61f50*/  ISETP.LT.AND P4, PT, R19, UR5, !P0 ;  /* 0x0000000513007c0c */ /* 0x004fe2000c781270 */
[----:B------:R-:W2:Y:S01]  /*61f60*/  LDCU UR5, c[0x0][0x39c] ;  /* 0x00007380ff0577ac */ /* 0x000ea20008000800 */
[----:B------:R-:W-:Y:S01]  /*61f70*/  LEA.HI.X.SX32 R19, R0, R7, 0x2, P6 ;  /* 0x0000000700137211 */ /* 0x000fe200030f16ff */
[----:B------:R-:W-:Y:S01]  /*61f80*/  IMAD R0, R4, 0x2, R0 ;  /* 0x0000000204007824 */ /* 0x000fe200078e0200 */
[C---:B----4-:R-:W-:Y:S01]  /*61f90*/  LOP3.LUT R24, R6.reuse, 0x178, RZ, 0xfc, !PT ;  /* 0x0000017806187812 */ /* 0x050fe200078efcff */
[----:B------:R4:W-:Y:S01]  /*61fa0*/  @P3 STG.E desc[UR6][R16.64], R176 ;  /* 0x000000b010003986 */ /* 0x0009e2000c101906 */
[----:B------:R-:W-:Y:S02]  /*61fb0*/  LOP3.LUT R25, R6, 0x17a, RZ, 0xfc, !PT ;  /* 0x0000017a06197812 */ /* 0x000fe400078efcff */
[----:B------:R-:W-:Y:S01]  /*61fc0*/  ISETP.LT.AND P3, PT, R24, UR8, !P0 ;  /* 0x0000000818007c0c */ /* 0x000fe2000c761270 */
[----:B------:R-:W-:Y:S01]  /*61fd0*/  IMAD R24, R4, 0x2, R0 ;  /* 0x0000000204187824 */ /* 0x000fe200078e0200 */
        /* <DEDUP_REMOVED lines=9> */
[----:B------:R-:W-:Y:S01]  /*62070*/  IMAD R26, R4, 0x2, R0 ;  /* 0x00000002041a7824 */ /* 0x000fe200078e0200 */
[----:B------:R-:W-:Y:S01]  /*62080*/  LEA.HI.X.SX32 R17, R24, R7, 0x2, P6 ;  /* 0x0000000718117211 */ /* 0x000fe200030f16ff */
[----:B------:R4:W-:Y:S01]  /*62090*/  @P5 STG.E desc[UR6][R2.64], R178 ;  /* 0x000000b202005986 */ /* 0x0009e2000c101906 */
[----:B-1----:R-:W-:Y:S02]  /*620a0*/  LEA R18, P6, R0, R5, 0x2 ;  /* 0x0000000500127211 */ /* 0x002fe400078c10ff */
[----:B--2---:R-:W-:Y:S01]  /*620b0*/  ISETP.LT.AND P5, PT, R25, UR5, !P0 ;  /* 0x0000000519007c0c */ /* 0x004fe2000c7a1270 */
[----:B------:R-:W1:Y:S01]  /*620c0*/  LDCU UR5, c[0x0][0x39c] ;  /* 0x00007380ff0577ac */ /* 0x000e620008000800 */
[----:B------:R-:W-:Y:S02]  /*620d0*/  LOP3.LUT R25, R6, 0x17e, RZ, 0xfc, !PT ;  /* 0x0000017e06197812 */ /* 0x000fe400078efcff */
[----:B------:R-:W-:-:S02]  /*620e0*/  LEA.HI.X.SX32 R19, R0, R7, 0x2, P6 ;  /* 0x0000000700137211 */ /* 0x000fc400030f16ff */
[----:B------:R-:W-:Y:S01]  /*620f0*/  LEA R24, P6, R26, R5, 0x2 ;  /* 0x000000051a187211 */ /* 0x000fe200078c10ff */
[----:B------:R2:W-:Y:S01]  /*62100*/  @P4 STG.E desc[UR6][R16.64], R179 ;  /* 0x000000b310004986 */ /* 0x0005e2000c101906 */
[----:B------:R-:W-:Y:S01]  /*62110*/  ISETP.LT.AND P4, PT, R25, UR8, !P0 ;  /* 0x0000000819007c0c */ /* 0x000fe2000c781270 */
        /* <DEDUP_REMOVED lines=10> */
[----:B--2---:R-:W-:Y:S02]  /*621c0*/  LOP3.LUT R17, R6, 0x182, RZ, 0xfc, !PT ;  /* 0x0000018206117812 */ /* 0x004fe400078efcff */
[----:B------:R-:W-:Y:S02]  /*621d0*/  LEA R16, P6, R0, R5, 0x2 ;  /* 0x0000000500107211 */ /* 0x000fe400078c10ff */
[-C--:B------:R-:W-:Y:S02]  /*621e0*/  LEA.HI.X.SX32 R3, R26, R7.reuse, 0x2, P2 ;  /* 0x000000071a037211 */ /* 0x080fe400010f16ff */
[----:B-1----:R-:W-:Y:S01]  /*621f0*/  ISETP.LT.AND P2, PT, R17, UR5, !P0 ;  /* 0x0000000511007c0c */ /* 0x002fe2000c741270 */
[----:B------:R-:W1:Y:S01]  /*62200*/  LDCU UR5, c[0x0][0x39c] ;  /* 0x00007380ff0577ac */ /* 0x000e620008000800 */
[----:B------:R-:W-:Y:S01]  /*62210*/  LEA.HI.X.SX32 R17, R0, R7, 0x2, P6 ;  /* 0x0000000700117211 */ /* 0x000fe200030f16ff */
[----:B------:R-:W-:Y:S01]  /*62220*/  IMAD R0, R4, 0x2, R0 ;  /* 0x0000000204007824 */ /* 0x000fe200078e0200 */
[C---:B------:R-:W-:Y:S01]  /*62230*/  LOP3.LUT R18, R6.reuse, 0x184, RZ, 0xfc, !PT ;  /* 0x0000018406127812 */ /* 0x040fe200078efcff */
[----:B------:R2:W-:Y:S01]  /*62240*/  @P5 STG.E desc[UR6][R2.64], R70 ;  /* 0x0000004602005986 */ /* 0x0005e2000c101906 */
[----:B---3--:R-:W-:-:S02]  /*62250*/  LOP3.LUT R25, R6, 0x186, RZ, 0xfc, !PT ;  /* 0x0000018606197812 */ /* 0x008fc400078efcff */
        /* <DEDUP_REMOVED lines=8> */
[----:B--2---:R-:W-:Y:S01]  /*622e0*/  LOP3.LUT R3, R6, 0x188, RZ, 0xfc, !PT ;  /* 0x0000018806037812 */ /* 0x004fe200078efcff */
[----:B------:R-:W-:Y:S01]  /*622f0*/  IMAD R0, R4, 0x2, R24 ;  /* 0x0000000204007824 */ /* 0x000fe200078e0218 */
[----:B------:R-:W-:Y:S01]  /*62300*/  LEA R2, P6, R24, R5, 0x2 ;  /* 0x0000000518027211 */ /* 0x000fe200078c10ff */
[----:B------:R2:W-:Y:S01]  /*62310*/  @P3 STG.E desc[UR6][R18.64], R76 ;  /* 0x0000004c12003986 */ /* 0x0005e2000c101906 */
[----:B-1----:R-:W-:Y:S01]  /*62320*/  ISETP.LT.AND P3, PT, R3, UR5, !P0 ;  /* 0x0000000503007c0c */ /* 0x002fe2000c761270 */
[----:B------:R-:W-:Y:S01]  /*62330*/  IMAD R26, R4, 0x2, R0 ;  /* 0x00000002041a7824 */ /* 0x000fe200078e0200 */
[----:B------:R-:W-:Y:S01]  /*62340*/  LEA.HI.X.SX32 R3, R24, R7, 0x2, P6 ;  /* 0x0000000718037211 */ /* 0x000fe200030f16ff */
[----:B------:R-:W1:Y:S01]  /*62350*/  LDCU UR5, c[0x0][0x39c] ;  /* 0x00007380ff0577ac */ /* 0x000e620008000800 */
[----:B---3--:R-:W-:-:S02]  /*62360*/  LEA R16, P6, R0, R5, 0x2 ;  /* 0x0000000500107211 */ /* 0x008fc400078c10ff */
        /* <DEDUP_REMOVED lines=12> */
[----:B--2---:R-:W-:-:S03]  /*62430*/  LOP3.LUT R18, R6, 0x18e, RZ, 0xfc, !PT ;  /* 0x0000018e06127812 */ /* 0x004fc600078efcff */
[----:B------:R-:W-:Y:S01]  /*62440*/  IMAD R0, R4, 0x2, R26 ;  /* 0x0000000204007824 */ /* 0x000fe200078e021a */
[----:B---3--:R-:W-:Y:S01]  /*62450*/  LEA R2, P6, R26, R5, 0x2 ;  /* 0x000000051a027211 */ /* 0x008fe200078c10ff */
[----:B------:R2:W-:Y:S01]  /*62460*/  @P4 STG.E desc[UR6][R24.64], R79 ;  /* 0x0000004f18004986 */ /* 0x0005e2000c101906 */
[----:B-1----:R-:W-:Y:S01]  /*62470*/  ISETP.LT.AND P4, PT, R18, UR5, !P0 ;  /* 0x0000000512007c0c */ /* 0x002fe2000c781270 */
[----:B------:R-:W1:Y:S01]  /*62480*/  LDCU UR5, c[0x0][0x39c] ;  /* 0x00007380ff0577ac */ /* 0x000e620008000800 */
[----:B------:R-:W-:Y:S02]  /*62490*/  LEA.HI.X.SX32 R3, R26, R7, 0x2, P6 ;  /* 0x000000071a037211 */ /* 0x000fe400030f16ff */
[----:B------:R-:W-:Y:S02]  /*624a0*/  LEA R16, P6, R0, R5, 0x2 ;  /* 0x0000000500107211 */ /* 0x000fe400078c10ff */
[----:B------:R-:W-:Y:S02]  /*624b0*/  LEA R26, R4, R0, 0x1 ;  /* 0x00000000041a7211 */ /* 0x000fe400078e08ff */
[----:B------:R-:W-:-:S02]  /*624c0*/  LOP3.LUT R19, R6, 0x190, RZ, 0xfc, !PT ;  /* 0x0000019006137812 */ /* 0x000fc400078efcff */
[----:B------:R-:W-:Y:S02]  /*624d0*/  LEA.HI.X.SX32 R17, R0, R7, 0x2, P6 ;  /* 0x0000000700117211 */ /* 0x000fe400030f16ff */
        /* <DEDUP_REMOVED lines=8> */
[----:B--2---:R-:W-:-:S02]  /*62560*/  LOP3.LUT R24, R6, 0x194, RZ, 0xfc, !PT ;  /* 0x0000019406187812 */ /* 0x004fc400078efcff */
[----:B------:R-:W-:Y:S01]  /*62570*/  ISETP.LT.AND P2, PT, R0, UR8, !P0 ;  /* 0x0000000800007c0c */ /* 0x000fe2000c741270 */
[----:B------:R-:W-:Y:S01]  /*62580*/  IMAD R0, R4, 0x2, R26 ;  /* 0x0000000204007824 */ /* 0x000fe200078e021a */
[----:B------:R-:W2:Y:S01]  /*62590*/  LDCU UR8, c[0x0][0x39c] ;  /* 0x00007380ff0877ac */ /* 0x000ea20008000800 */
[----:B---3--:R-:W-:Y:S01]  /*625a0*/  LEA R2, P6, R26, R5, 0x2 ;  /* 0x000000051a027211 */ /* 0x008fe200078c10ff */
[----:B------:R3:W-:Y:S01]  /*625b0*/  @P5 STG.E desc[UR6][R18.64], R86 ;  /* 0x0000005612005986 */ /* 0x0007e2000c101906 */
[----:B-1----:R-:W-:Y:S01]  /*625c0*/  ISETP.LT.AND P5, PT, R24, UR5, !P0 ;  /* 0x0000000518007c0c */ /* 0x002fe2000c7a1270 */
[----:B------:R-:W1:Y:S01]  /*625d0*/  LDCU UR5, c[0x0][0x39c] ;  /* 0x00007380ff0577ac */ /* 0x000e620008000800 */
[----:B------:R-:W-:Y:S01]  /*625e0*/  LEA.HI.X.SX32 R3, R26, R7, 0x2, P6 ;  /* 0x000000071a037211 */ /* 0x000fe200030f16ff */
[----:B------:R-:W-:Y:S01]  /*625f0*/  IMAD R24, R4, 0x2, R0 ;  /* 0x0000000204187824 */ /* 0x000fe200078e0200 */
[----:B----4-:R-:W-:Y:S02]  /*62600*/  LEA R16, P6, R0, R5, 0x2 ;  /* 0x0000000500107211 */ /* 0x010fe400078c10ff */
[----:B------:R-:W-:-:S02]  /*62610*/  LOP3.LUT R25, R6, 0x196, RZ, 0xfc, !PT ;  /* 0x0000019606197812 */ /* 0x000fc400078efcff */
[----:B------:R-:W-:Y:S01]  /*62620*/  LEA.HI.X.SX32 R17, R0, R7, 0x2, P6 ;  /* 0x0000000700117211 */ /* 0x000fe200030f16ff */
[----:B------:R-:W-:Y:S01]  /*62630*/  IMAD R0, R4, 0x2, R24 ;  /* 0x0000000204007824 */ /* 0x000fe200078e0218 */
[----:B---3--:R-:W-:Y:S01]  /*62640*/  LEA R18, P6, R24, R5, 0x2 ;  /* 0x0000000518127211 */ /* 0x008fe200078c10ff */
[----:B------:R3:W-:Y:S01]  /*62650*/  @P4 STG.E desc[UR6][R2.64], R87 ;  /* 0x0000005702004986 */ /* 0x0007e2000c101906 */
[----:B------:R-:W-:Y:S01]  /*62660*/  ISETP.LT.AND P4, PT, R25, UR4, !P0 ;  /* 0x0000000419007c0c */ /* 0x000fe2000c781270 */
[----:B------:R-:W4:Y:S01]  /*62670*/  LDCU UR4, c[0x0][0x39c] ;  /* 0x00007380ff0477ac */ /* 0x000f220008000800 */
[----:B------:R-:W-:Y:S02]  /*62680*/  LOP3.LUT R25, R6, 0x198, RZ, 0xfc, !PT ;  /* 0x0000019806197812 */ /* 0x000fe400078efcff */
[----:B------:R-:W-:Y:S02]  /*62690*/  LEA.HI.X.SX32 R19, R24, R7, 0x2, P6 ;  /* 0x0000000718137211 */ /* 0x000fe400030f16ff */
[----:B------:R-:W-:Y:S01]  /*626a0*/  LEA R24, P6, R0, R5, 0x2 ;  /* 0x0000000500187211 */ /* 0x000fe200078c10ff */
[----:B------:R3:W-:Y:S01]  /*626b0*/  @P3 STG.E desc[UR6][R16.64], R92 ;  /* 0x0000005c10003986 */ /* 0x0007e2000c101906 */
[----:B--2---:R-:W-:Y:S01]  /*626c0*/  ISETP.LT.AND P3, PT, R25, UR8, !P0 ;  /* 0x0000000819007c0c */ /* 0x004fe2000c761270 */
[----:B------:R-:W2:Y:S01]  /*626d0*/  LDCU UR8, c[0x0][0x39c] ;  /* 0x00007380ff0877ac */ /* 0x000ea20008000800 */
[----:B------:R-:W-:-:S02]  /*626e0*/  LOP3.LUT R26, R6, 0x19a, RZ, 0xfc, !PT ;  /* 0x0000019a061a7812 */ /* 0x000fc400078efcff */
[----:B------:R-:W-:Y:S01]  /*626f0*/  LEA.HI.X.SX32 R25, R0, R7, 0x2, P6 ;  /* 0x0000000700197211 */ /* 0x000fe200030f16ff */
[----:B------:R-:W-:Y:S01]  /*62700*/  IMAD R0, R4, 0x2, R0 ;  /* 0x0000000204007824 */ /* 0x000fe200078e0200 */
[----:B------:R2:W-:Y:S01]  /*62710*/  @P2 STG.E desc[UR6][R18.64], R93 ;  /* 0x0000005d12002986 */ /* 0x0005e2000c101906 */
[----:B-1----:R-:W-:Y:S01]  /*62720*/  ISETP.LT.AND P2, PT, R26, UR5, !P0 ;  /* 0x000000051a007c0c */ /* 0x002fe2000c741270 */
[----:B------:R-:W1:Y:S01]  /*62730*/  LDCU UR5, c[0x0][0x39c] ;  /* 0x00007380ff0577ac */ /* 0x000e620008000800 */
[----:B------:R-:W-:Y:S01]  /*62740*/  IMAD R26, R4, 0x2, R0 ;  /* 0x00000002041a7824 */ /* 0x000fe200078e0200 */
[----:B------:R1:W-:Y:S01]  /*62750*/  @P5 STG.E desc[UR6][R24.64], R94 ;  /* 0x0000005e18005986 */ /* 0x0003e2000c101906 */
[-C--:B---3--:R-:W-:Y:S02]  /*62760*/  LEA R2, P5, R0, R5.reuse, 0x2 ;  /* 0x0000000500027211 */ /* 0x088fe400078a10ff */
[----:B------:R-:W-:Y:S02]  /*62770*/  LOP3.LUT R17, R6, 0x19c, RZ, 0xfc, !PT ;  /* 0x0000019c06117812 */ /* 0x000fe400078efcff */
[----:B------:R-:W-:-:S02]  /*62780*/  LEA R16, P6, R26, R5, 0x2 ;  /* 0x000000051a107211 */ /* 0x000fc400078c10ff */
        /* <DEDUP_REMOVED lines=8> */
[----:B--2---:R-:W-:Y:S02]  /*62810*/  LEA R18, P3, R26, R5, 0x2 ;  /* 0x000000051a127211 */ /* 0x004fe400078610ff */
[----:B-1----:R-:W-:Y:S02]  /*62820*/  LOP3.LUT R24, R6, 0x1a0, RZ, 0xfc, !PT ;  /* 0x000001a006187812 */ /* 0x002fe400078efcff */
[----:B------:R-:W-:Y:S01]  /*62830*/  ISETP.LT.AND P4, PT, R0, UR8, !P0 ;  /* 0x0000000800007c0c */ /* 0x000fe2000c781270 */
[----:B------:R-:W-:Y:S01]  /*62840*/  IMAD R0, R4, 0x2, R26 ;  /* 0x0000000204007824 */ /* 0x000fe200078e021a */
[----:B------:R-:W-:Y:S01]  /*62850*/  LEA.HI.X.SX32 R19, R26, R7, 0x2, P3 ;  /* 0x000000071a137211 */ /* 0x000fe200018f16ff */
[----:B------:R-:W1:Y:S01]  /*62860*/  LDCU UR8, c[0x0][0x39c] ;  /* 0x00007380ff0877ac */ /* 0x000e620008000800 */
[----:B------:R-:W-:Y:S01]  /*62870*/  ISETP.LT.AND P3, PT, R24, UR5, !P0 ;  /* 0x0000000518007c0c */ /* 0x000fe2000c761270 */
        /* <DEDUP_REMOVED lines=9> */
[----:B------:R-:W-:-:S02]  /*62910*/  LEA R16, P6, R24, R5, 0x2 ;  /* 0x0000000518107211 */ /* 0x000fc400078c10ff */
[----:B------:R-:W-:Y:S02]  /*62920*/  LOP3.LUT R25, R6, 0x1a4, RZ, 0xfc, !PT ;  /* 0x000001a406197812 */ /* 0x000fe400078efcff */
        /* <DEDUP_REMOVED lines=41> */
[----:B------:R-:W-:Y:S02]  /*62bc0*/  LOP3.LUT R25, R6, 0x1b0, RZ, 0xfc, !PT ;  /* 0x000001b006197812 */ /* 0x000fe400078efcff */
[----:B------:R-:W-:Y:S01]  /*62bd0*/  LEA.HI.X.SX32 R17, R24, R7, 0x2, P6 ;  /* 0x0000000718117211 */ /* 0x000fe200030f16ff */
[----:B------:R4:W-:Y:S01]  /*62be0*/  @P3 STG.E desc[UR6][R2.64], R116 ;  /* 0x0000007402003986 */ /* 0x0009e2000c101906 */
[----:B------:R-:W-:Y:S02]  /*62bf0*/  LEA R26, R4, R0, 0x1 ;  /* 0x00000000041a7211 */ /* 0x000fe400078e08ff */
[----:B-1----:R-:W-:Y:S02]  /*62c00*/  LEA R18, P6, R0, R5, 0x2 ;  /* 0x0000000500127211 */ /* 0x002fe400078c10ff */
[----:B--2---:R-:W-:Y:S01]  /*62c10*/  ISETP.LT.AND P3, PT, R25, UR5, !P0 ;  /* 0x0000000519007c0c */ /* 0x004fe2000c761270 */
[----:B------:R-:W1:Y:S01]  /*62c20*/  LDCU UR5, c[0x0][0x39c] ;  /* 0x00007380ff0577ac */ /* 0x000e620008000800 */
[----:B------:R-:W-:-:S02]  /*62c30*/  LOP3.LUT R25, R6, 0x1b2, RZ, 0xfc, !PT ;  /* 0x000001b206197812 */ /* 0x000fc400078efcff */
[----:B------:R-:W-:Y:S02]  /*62c40*/  LEA.HI.X.SX32 R19, R0, R7, 0x2, P6 ;  /* 0x0000000700137211 */ /* 0x000fe400030f16ff */
        /* <DEDUP_REMOVED lines=26> */
[----:B------:R-:W4:Y:S01]  /*62df0*/  LDCU UR8, c[0x0][0x39c] ;  /* 0x00007380ff0877ac */ /* 0x000f220008000800 */
[----:B------:R-:W-:Y:S02]  /*62e00*/  IMAD R24, R4, 0x2, R0 ;  /* 0x0000000204187824 */ /* 0x000fe400078e0200 */
        /* <DEDUP_REMOVED lines=14> */
[----:B------:R-:W-:Y:S01]  /*62ef0*/  LEA R24, P6, R26, R5, 0x2 ;  /* 0x000000051a187211 */ /* 0x000fe200078c10ff */
[----:B------:R3:W-:Y:S01]  /*62f00*/  @P4 STG.E desc[UR6][R2.64], R127 ;  /* 0x0000007f02004986 */ /* 0x0007e2000c101906 */
[----:B------:R-:W-:Y:S02]  /*62f10*/  LOP3.LUT R0, R6, 0x1c0, RZ, 0xfc, !PT ;  /* 0x000001c006007812 */ /* 0x000fe400078efcff */
[----:B----4-:R-:W-:Y:S01]  /*62f20*/  ISETP.LT.AND P4, PT, R25, UR8, !P0 ;  /* 0x0000000819007c0c */ /* 0x010fe2000c781270 */
[----:B------:R4:W-:Y:S01]  /*62f30*/  @P3 STG.E desc[UR6][R16.64], R8 ;  /* 0x0000000810003986 */ /* 0x0009e2000c101906 */
[----:B------:R-:W-:Y:S01]  /*62f40*/  LEA.HI.X.SX32 R25, R26, R7, 0x2, P6 ;  /* 0x000000071a197211 */ /* 0x000fe200030f16ff */
[----:B------:R-:W-:Y:S01]  /*62f50*/  IMAD R26, R4, 0x2, R26 ;  /* 0x00000002041a7824 */ /* 0x000fe200078e021a */
[----:B------:R-:W-:Y:S01]  /*62f60*/  ISETP.LT.AND P3, PT, R0, UR4, !P0 ;  /* 0x0000000400007c0c */ /* 0x000fe2000c761270 */
[----:B------:R-:W4:Y:S01]  /*62f70*/  LDCU UR4, c[0x0][0x39c] ;  /* 0x00007380ff0477ac */ /* 0x000f220008000800 */
[----:B--2---:R-:W-:Y:S01]  /*62f80*/  LOP3.LUT R18, R6, 0x1c2, RZ, 0xfc, !PT ;  /* 0x000001c206127812 */ /* 0x004fe200078efcff */
[----:B------:R-:W-:Y:S01]  /*62f90*/  IMAD R0, R4, 0x2, R26 ;  /* 0x0000000204007824 */ /* 0x000fe200078e021a */
[----:B---3--:R-:W-:Y:S01]  /*62fa0*/  LEA R2, P6, R26, R5, 0x2 ;  /* 0x000000051a027211 */ /* 0x008fe200078c10ff */
[----:B------:R-:W2:Y:S01]  /*62fb0*/  LDCU UR8, c[0x0][0x39c] ;  /* 0x00007380ff0877ac */ /* 0x000ea20008000800 */
[----:B------:R3:W-:Y:S01]  /*62fc0*/  @P2 STG.E desc[UR6][R24.64], R9 ;  /* 0x0000000918002986 */ /* 0x0007e2000c101906 */
[----:B-1----:R-:W-:Y:S01]  /*62fd0*/  ISETP.LT.AND P2, PT, R18, UR5, !P0 ;  /* 0x0000000512007c0c */ /* 0x002fe2000c741270 */
[----:B------:R-:W-:Y:S01]  /*62fe0*/  IMAD R18, R4, 0x2, R0 ;  /* 0x0000000204127824 */ /* 0x000fe200078e0200 */
[----:B------:R-:W-:Y:S01]  /*62ff0*/  LEA.HI.X.SX32 R3, R26, R7, 0x2, P6 ;  /* 0x000000071a037211 */ /* 0x000fe200030f16ff */
[----:B------:R-:W1:Y:S01]  /*63000*/  LDCU UR5, c[0x0][0x39c] ;  /* 0x00007380ff0577ac */ /* 0x000e620008000800 */
[----:B----4-:R-:W-:Y:S01]  /*63010*/  LEA R16, P6, R0, R5, 0x2 ;  /* 0x0000000500107211 */ /* 0x010fe200078c10ff */
[----:B------:R-:W4:Y:S01]  /*63020*/  LDS.128 R24, [R252+0x800] ;  /* 0x00080000fc187984 */ /* 0x000f220000000c00 */
[----:B------:R-:W-:-:S02]  /*63030*/  LOP3.LUT R19, R6, 0x1c4, RZ, 0xfc, !PT ;  /* 0x000001c406137812 */ /* 0x000fc400078efcff */
[----:B------:R-:W-:Y:S02]  /*63040*/  LEA.HI.X.SX32 R17, R0, R7, 0x2, P6 ;  /* 0x0000000700117211 */ /* 0x000fe400030f16ff */
[C---:B------:R-:W-:Y:S01]  /*63050*/  LEA R8, P6, R18.reuse, R5, 0x2 ;  /* 0x0000000512087211 */ /* 0x040fe200078c10ff */
[----:B------:R1:W-:Y:S01]  /*63060*/  @P5 STG.E desc[UR6][R2.64], R10 ;  /* 0x0000000a02005986 */ /* 0x0003e2000c101906 */
[----:B------:R-:W-:Y:S01]  /*63070*/  ISETP.LT.AND P5, PT, R19, UR4, !P0 ;  /* 0x0000000413007c0c */ /* 0x000fe2000c7a1270 */
[----:B------:R-:W4:Y:S01]  /*63080*/  LDCU UR4, c[0x0][0x39c] ;  /* 0x00007380ff0477ac */ /* 0x000f220008000800 */
[----:B---3--:R-:W-:Y:S01]  /*63090*/  LEA.HI.X.SX32 R9, R18, R7, 0x2, P6 ;  /* 0x0000000712097211 */ /* 0x008fe200030f16ff */
[----:B------:R-:W-:Y:S01]  /*630a0*/  IMAD R18, R4, 0x2, R18 ;  /* 0x0000000204127824 */ /* 0x000fe200078e0212 */
[C---:B------:R-:W-:Y:S01]  /*630b0*/  LOP3.LUT R0, R6.reuse, 0x1c6, RZ, 0xfc, !PT ;  /* 0x000001c606007812 */ /* 0x040fe200078efcff */
[----:B------:R3:W-:Y:S01]  /*630c0*/  @P4 STG.E desc[UR6][R16.64], R11 ;  /* 0x0000000b10004986 */ /* 0x0007e2000c101906 */
[----:B------:R-:W-:-:S02]  /*630d0*/  LOP3.LUT R19, R6, 0x1c8, RZ, 0xfc, !PT ;  /* 0x000001c806137812 */ /* 0x000fc400078efcff */
[----:B--2---:R-:W-:Y:S01]  /*630e0*/  ISETP.LT.AND P4, PT, R0, UR8, !P0 ;  /* 0x0000000800007c0c */ /* 0x004fe2000c781270 */
[----:B------:R-:W-:Y:S01]  /*630f0*/  IMAD R0, R4, 0x2, R18 ;  /* 0x0000000204007824 */ /* 0x000fe200078e0212 */
[----:B------:R-:W2:Y:S01]  /*63100*/  LDCU UR8, c[0x0][0x39c] ;  /* 0x00007380ff0877ac */ /* 0x000ea20008000800 */
[C---:B-1----:R-:W-:Y:S01]  /*63110*/  LEA R2, P6, R18.reuse, R5, 0x2 ;  /* 0x0000000512027211 */ /* 0x042fe200078c10ff */
[----:B------:R1:W-:Y:S01]  /*63120*/  @P3 STG.E desc[UR6][R8.64], R12 ;  /* 0x0000000c08003986 */ /* 0x0003e2000c101906 */
[----:B------:R-:W-:Y:S01]  /*63130*/  ISETP.LT.AND P3, PT, R19, UR5, !P0 ;  /* 0x0000000513007c0c */ /* 0x000fe2000c761270 */
[----:B------:R-:W2:Y:S01]  /*63140*/  LDCU UR5, c[0x0][0x39c] ;  /* 0x00007380ff0577ac */ /* 0x000ea20008000800 */
[----:B------:R-:W-:Y:S02]  /*63150*/  LEA.HI.X.SX32 R3, R18, R7, 0x2, P6 ;  /* 0x0000000712037211 */ /* 0x000fe400030f16ff */
[----:B------:R-:W-:Y:S01]  /*63160*/  LEA R10, P6, R0, R5, 0x2 ;  /* 0x00000005000a7211 */ /* 0x000fe200078c10ff */
[----:B---3--:R-:W-:Y:S01]  /*63170*/  IMAD R16, R4, 0x2, R0 ;  /* 0x0000000204107824 */ /* 0x008fe200078e0200 */
[----:B------:R-:W-:-:S02]  /*63180*/  LOP3.LUT R17, R6, 0x1ca, RZ, 0xfc, !PT ;  /* 0x000001ca06117812 */ /* 0x000fc400078efcff */
[----:B------:R-:W-:Y:S01]  /*63190*/  LEA.HI.X.SX32 R11, R0, R7, 0x2, P6 ;  /* 0x00000007000b7211 */ /* 0x000fe200030f16ff */
[----:B------:R-:W-:Y:S01]  /*631a0*/  IMAD R0, R4, 0x2, R16 ;  /* 0x0000000204007824 */ /* 0x000fe200078e0210 */
[----:B-1----:R-:W-:Y:S01]  /*631b0*/  LEA R8, P6, R16, R5, 0x2 ;  /* 0x0000000510087211 */ /* 0x002fe200078c10ff */
[----:B------:R1:W-:Y:S01]  /*631c0*/  @P2 STG.E desc[UR6][R2.64], R13 ;  /* 0x0000000d02002986 */ /* 0x0003e2000c101906 */
[----:B----4-:R-:W-:Y:S01]  /*631d0*/  ISETP.LT.AND P2, PT, R17, UR4, !P0 ;  /* 0x0000000411007c0c */ /* 0x010fe2000c741270 */
[----:B------:R-:W3:Y:S01]  /*631e0*/  LDCU UR4, c[0x0][0x39c] ;  /* 0x00007380ff0477ac */ /* 0x000ee20008000800 */
        /* <DEDUP_REMOVED lines=10> */
[----:B------:R-:W-:Y:S01]  /*63290*/  ISETP.LT.AND P4, PT, R12, UR5, !P0 ;  /* 0x000000050c007c0c */ /* 0x000fe2000c781270 */
[----:B------:R-:W2:Y:S01]  /*632a0*/  LDCU UR5, c[0x0][0x39c] ;  /* 0x00007380ff0577ac */ /* 0x000ea20008000800 */
[----:B------:R-:W-:Y:S01]  /*632b0*/  IMAD R12, R4, 0x2, R0 ;  /* 0x00000002040c7824 */ /* 0x000fe200078e0200 */
[----:B------:R-:W-:Y:S01]  /*632c0*/  @P3 STG.E desc[UR6][R16.64], R20 ;  /* 0x0000001410003986 */ /* 0x000fe2000c101906 */
[-C--:B-1----:R-:W-:Y:S02]  /*632d0*/  LEA R2, P3, R0, R5.reuse, 0x2 ;  /* 0x0000000500027211 */ /* 0x082fe400078610ff */
[----:B----4-:R-:W-:Y:S02]  /*632e0*/  LOP3.LUT R11, R6, 0x1d0, RZ, 0xfc, !PT ;  /* 0x000001d0060b7812 */ /* 0x010fe400078efcff */
[----:B------:R-:W-:-:S02]  /*632f0*/  LEA R10, P6, R12, R5, 0x2 ;  /* 0x000000050c0a7211 */ /* 0x000fc400078c10ff */
[-C--:B------:R-:W-:Y:S02]  /*63300*/  LEA.HI.X.SX32 R3, R0, R7.reuse, 0x2, P3 ;  /* 0x0000000700037211 */ /* 0x080fe400018f16ff */
[----:B---3--:R-:W-:Y:S01]  /*63310*/  ISETP.LT.AND P3, PT, R11, UR4, !P0 ;  /* 0x000000040b007c0c */ /* 0x008fe2000c761270 */
[----:B------:R-:W1:Y:S01]  /*63320*/  LDCU UR4, c[0x0][0x39c] ;  /* 0x00007380ff0477ac */ /* 0x000e620008000800 */
[----:B------:R-:W-:Y:S01]  /*63330*/  LEA.HI.X.SX32 R11, R12, R7, 0x2, P6 ;  /* 0x000000070c0b7211 */ /* 0x000fe200030f16ff */
[----:B------:R-:W-:Y:S01]  /*63340*/  IMAD R12, R4, 0x2, R12 ;  /* 0x00000002040c7824 */ /* 0x000fe200078e020c */
[----:B------:R3:W-:Y:S01]  /*63350*/  @P2 STG.E desc[UR6][R2.64], R21 ;  /* 0x0000001502002986 */ /* 0x0007e2000c101906 */
[----:B------:R-:W-:-:S03]  /*63360*/  LOP3.LUT R0, R6, 0x1d2, RZ, 0xfc, !PT ;  /* 0x000001d206007812 */ /* 0x000fc600078efcff */
[----:B------:R4:W-:Y:S01]  /*63370*/  @P5 STG.E desc[UR6][R10.64], R22 ;  /* 0x000000160a005986 */ /* 0x0009e2000c101906 */
[----:B--2---:R-:W-:Y:S02]  /*63380*/  LEA R8, P5, R12, R5, 0x2 ;  /* 0x000000050c087211 */ /* 0x004fe400078a10ff */
[----:B------:R-:W-:Y:S02]  /*63390*/  LOP3.LUT R13, R6, 0x1d4, RZ, 0xfc, !PT ;  /* 0x000001d4060d7812 */ /* 0x000fe400078efcff */
[----:B------:R-:W-:Y:S01]  /*633a0*/  ISETP.LT.AND P2, PT, R0, UR8, !P0 ;  /* 0x0000000800007c0c */ /* 0x000fe2000c741270 */
[----:B------:R-:W2:Y:S01]  /*633b0*/  LDCU UR8, c[0x0][0x39c] ;  /* 0x00007380ff0877ac */ /* 0x000ea20008000800 */
[----:B------:R-:W-:Y:S02]  /*633c0*/  LEA R0, R4, R12, 0x1 ;  /* 0x0000000c04007211 */ /* 0x000fe400078e08ff */
[----:B------:R-:W-:Y:S02]  /*633d0*/  LEA.HI.X.SX32 R9, R12, R7, 0x2, P5 ;  /* 0x000000070c097211 */ /* 0x000fe400028f16ff */
[----:B------:R-:W-:Y:S01]  /*633e0*/  ISETP.LT.AND P5, PT, R13, UR5, !P0 ;  /* 0x000000050d007c0c */ /* 0x000fe2000c7a1270 */
[----:B------:R-:W2:Y:S01]  /*633f0*/  LDCU UR5, c[0x0][0x39c] ;  /* 0x00007380ff0577ac */ /* 0x000ea20008000800 */
[----:B---3--:R-:W-:Y:S01]  /*63400*/  LOP3.LUT R3, R6, 0x1d6, RZ, 0xfc, !PT ;  /* 0x000001d606037812 */ /* 0x008fe200078efcff */
        /* <DEDUP_REMOVED lines=11> */
[----:B---3--:R-:W-:Y:S01]  /*634c0*/  LOP3.LUT R8, R6, 0x1da, RZ, 0xfc, !PT ;  /* 0x000001da06087812 */ /* 0x008fe200078efcff */
[----:B------:R3:W-:Y:S01]  /*634d0*/  @P3 STG.E desc[UR6][R2.64], R28 ;  /* 0x0000001c02003986 */ /* 0x0007e2000c101906 */
[----:B--2---:R-:W-:Y:S01]  /*634e0*/  ISETP.LT.AND P3, PT, R13, UR8, !P0 ;  /* 0x000000080d007c0c */ /* 0x004fe2000c761270 */
[----:B------:R-:W2:Y:S01]  /*634f0*/  LDCU UR8, c[0x0][0x39c] ;  /* 0x00007380ff0877ac */ /* 0x000ea20008000800 */
[----:B------:R-:W-:Y:S01]  /*63500*/  LEA.HI.X.SX32 R13, R0, R7, 0x2, P6 ;  /* 0x00000007000d7211 */ /* 0x000fe200030f16ff */
[----:B------:R4:W-:Y:S01]  /*63510*/  @P2 STG.E desc[UR6][R10.64], R29 ;  /* 0x0000001d0a002986 */ /* 0x0009e2000c101906 */
[----:B------:R-:W-:Y:S01]  /*63520*/  ISETP.LT.AND P2, PT, R8, UR5, !P0 ;  /* 0x0000000508007c0c */ /* 0x000fe2000c741270 */
[----:B------:R-:W2:Y:S01]  /*63530*/  LDCU UR5, c[0x0][0x39c] ;  /* 0x00007380ff0577ac */ /* 0x000ea20008000800 */
[----:B------:R-:W-:Y:S01]  /*63540*/  IMAD R0, R4, 0x2, R0 ;  /* 0x0000000204007824 */ /* 0x000fe200078e0200 */
[----:B------:R-:W-:-:S03]  /*63550*/  LOP3.LUT R8, R6, 0x1dc, RZ, 0xfc, !PT ;  /* 0x000001dc06087812 */ /* 0x000fc600078efcff */
[----:B------:R-:W-:Y:S01]  /*63560*/  IMAD R14, R4, 0x2, R0 ;  /* 0x00000002040e7824 */ /* 0x000fe200078e0200 */
[----:B---3--:R-:W-:Y:S01]  /*63570*/  LEA R2, P6, R0, R5, 0x2 ;  /* 0x0000000500027211 */ /* 0x008fe200078c10ff */
[----:B------:R3:W-:Y:S01]  /*63580*/  @P5 STG.E desc[UR6][R12.64], R30 ;  /* 0x0000001e0c005986 */ /* 0x0007e2000c101906 */
[----:B-1----:R-:W-:Y:S01]  /*63590*/  ISETP.LT.AND P5, PT, R8, UR4, !P0 ;  /* 0x0000000408007c0c */ /* 0x002fe2000c7a1270 */
[----:B------:R-:W1:Y:S01]  /*635a0*/  LDCU UR4, c[0x0][0x39c] ;  /* 0x00007380ff0477ac */ /* 0x000e620008000800 */
[----:B------:R-:W-:Y:S01]  /*635b0*/  LEA.HI.X.SX32 R3, R0, R7, 0x2, P6 ;  /* 0x0000000700037211 */ /* 0x000fe200030f16ff */
[----:B------:R-:W-:Y:S01]  /*635c0*/  IMAD R0, R4, 0x2, R14 ;  /* 0x0000000204007824 */ /* 0x000fe200078e020e */
[----:B------:R-:W-:Y:S02]  /*635d0*/  LEA R8, P6, R14, R5, 0x2 ;  /* 0x000000050e087211 */ /* 0x000fe400078c10ff */
[----:B----4-:R-:W-:Y:S02]  /*635e0*/  LOP3.LUT R11, R6, 0x1de, RZ, 0xfc, !PT ;  /* 0x000001de060b7812 */ /* 0x010fe400078efcff */
[----:B------:R-:W-:-:S02]  /*635f0*/  LEA.HI.X.SX32 R9, R14, R7, 0x2, P6 ;  /* 0x000000070e097211 */ /* 0x000fc400030f16ff */
[C---:B------:R-:W-:Y:S01]  /*63600*/  LEA R10, P6, R0.reuse, R5, 0x2 ;  /* 0x00000005000a7211 */ /* 0x040fe200078c10ff */
[----:B------:R4:W-:Y:S01]  /*63610*/  @P4 STG.E desc[UR6][R2.64], R31 ;  /* 0x0000001f02004986 */ /* 0x0009e2000c101906 */
[----:B--2---:R-:W-:Y:S01]  /*63620*/  ISETP.LT.AND P4, PT, R11, UR5, !P0 ;  /* 0x000000050b007c0c */ /* 0x004fe2000c781270 */
[----:B------:R-:W2:Y:S01]  /*63630*/  LDCU UR5, c[0x0][0x39c] ;  /* 0x00007380ff0577ac */ /* 0x000ea20008000800 */
[----:B------:R-:W-:Y:S01]  /*63640*/  LEA.HI.X.SX32 R11, R0, R7, 0x2, P6 ;  /* 0x00000007000b7211 */ /* 0x000fe200030f16ff */
[----:B------:R-:W-:Y:S01]  /*63650*/  IMAD R0, R4, 0x2, R0 ;  /* 0x0000000204007824 */ /* 0x000fe200078e0200 */
[C---:B---3--:R-:W-:Y:S01]  /*63660*/  LOP3.LUT R12, R6.reuse, 0x1e0, RZ, 0xfc, !PT ;  /* 0x000001e0060c7812 */ /* 0x048fe200078efcff */
[----:B------:R3:W-:Y:S01]  /*63670*/  @P3 STG.E desc[UR6][R8.64], R36 ;  /* 0x0000002408003986 */ /* 0x0007e2000c101906 */
[----:B------:R-:W-:Y:S02]  /*63680*/  LOP3.LUT R13, R6, 0x1e2, RZ, 0xfc, !PT ;  /* 0x000001e2060d7812 */ /* 0x000fe400078efcff */
[----:B------:R-:W-:Y:S01]  /*63690*/  ISETP.LT.AND P3, PT, R12, UR8, !P0 ;  /* 0x000000080c007c0c */ /* 0x000fe2000c761270 */
[----:B------:R-:W-:Y:S01]  /*636a0*/  IMAD R12, R4, 0x2, R0 ;  /* 0x00000002040c7824 */ /* 0x000fe200078e0200 */
[----:B------:R-:W2:Y:S01]  /*636b0*/  LDCU UR8, c[0x0][0x39c] ;  /* 0x00007380ff0877ac */ /* 0x000ea20008000800 */
[C---:B----4-:R-:W-:Y:S01]  /*636c0*/  LEA R2, P6, R0.reuse, R5, 0x2 ;  /* 0x0000000500027211 */ /* 0x050fe200078c10ff */
[----:B------:R4:W-:Y:S01]  /*636d0*/  @P2 STG.E desc[UR6][R10.64], R37 ;  /* 0x000000250a002986 */ /* 0x0009e2000c101906 */
[----:B-1----:R-:W-:Y:S01]  /*636e0*/  ISETP.LT.AND P2, PT, R13, UR4, !P0 ;  /* 0x000000040d007c0c */ /* 0x002fe2000c741270 */
[----:B------:R-:W1:Y:S01]  /*636f0*/  LDCU UR4, c[0x0][0x39c] ;  /* 0x00007380ff0477ac */ /* 0x000e620008000800 */
[----:B------:R-:W-:Y:S01]  /*63700*/  LEA.HI.X.SX32 R3, R0, R7, 0x2, P6 ;  /* 0x0000000700037211 */ /* 0x000fe200030f16ff */
[----:B------:R-:W-:Y:S01]  /*63710*/  IMAD R0, R4, 0x2, R12 ;  /* 0x0000000204007824 */ /* 0x000fe200078e020c */
[----:B---3--:R-:W-:-:S02]  /*63720*/  LEA R8, P6, R12, R5, 0x2 ;  /* 0x000000050c087211 */ /* 0x008fc400078c10ff */
[----:B------:R-:W-:Y:S01]  /*63730*/  LOP3.LUT R13, R6, 0x1e4, RZ, 0xfc, !PT ;  /* 0x000001e4060d7812 */ /* 0x000fe200078efcff */
[----:B------:R-:W-:Y:S01]  /*63740*/  IMAD R14, R4, 0x2, R0 ;  /* 0x00000002040e7824 */ /* 0x000fe200078e0200 */
[----:B------:R-:W-:Y:S01]  /*63750*/  LEA.HI.X.SX32 R9, R12, R7, 0x2, P6 ;  /* 0x000000070c097211 */ /* 0x000fe200030f16ff */
[----:B------:R3:W-:Y:S01]  /*63760*/  @P5 STG.E desc[UR6][R2.64], R38 ;  /* 0x0000002602005986 */ /* 0x0007e2000c101906 */
[----:B----4-:R-:W-:Y:S02]  /*63770*/  LEA R10, P6, R0, R5, 0x2 ;  /* 0x00000005000a7211 */ /* 0x010fe400078c10ff */
[----:B--2---:R-:W-:Y:S01]  /*63780*/  ISETP.LT.AND P5, PT, R13, UR5, !P0 ;  /* 0x000000050d007c0c */ /* 0x004fe2000c7a1270 */
        /* <DEDUP_REMOVED lines=11> */
[----:B-1----:R-:W-:Y:S01]  /*63840*/  ISETP.LT.AND P3, PT, R0, UR4, !P0 ;  /* 0x0000000400007c0c */ /* 0x002fe2000c761270 */
[----:B------:R-:W1:Y:S01]  /*63850*/  LDCU UR4, c[0x0][0x39c] ;  /* 0x00007380ff0477ac */ /* 0x000e620008000800 */
[----:B------:R-:W-:Y:S01]  /*63860*/  IMAD R0, R4, 0x2, R14 ;  /* 0x0000000204007824 */ /* 0x000fe200078e020e */
[----:B------:R1:W-:Y:S01]  /*63870*/  @P2 STG.E desc[UR6][R12.64], R49 ;  /* 0x000000310c002986 */ /* 0x0003e2000c101906 */
[----:B---3--:R-:W-:-:S02]  /*63880*/  LEA R2, P2, R14, R5, 0x2 ;  /* 0x000000050e027211 */ /* 0x008fc400078410ff */
[----:B----4-:R-:W-:Y:S02]  /*63890*/  LOP3.LUT R9, R6, 0x1ea, RZ, 0xfc, !PT ;  /* 0x000001ea06097812 */ /* 0x010fe400078efcff */
[----:B------:R-:W-:Y:S02]  /*638a0*/  LEA R8, P6, R0, R5, 0x2 ;  /* 0x0000000500087211 */ /* 0x000fe400078c10ff */
[-C--:B------:R-:W-:Y:S02]  /*638b0*/  LEA.HI.X.SX32 R3, R14, R7.reuse, 0x2, P2 ;  /* 0x000000070e037211 */ /* 0x080fe400010f16ff */
[----:B--2---:R-:W-:Y:S01]  /*638c0*/  ISETP.LT.AND P2, PT, R9, UR5, !P0 ;  /* 0x0000000509007c0c */ /* 0x004fe2000c741270 */
        /* <DEDUP_REMOVED lines=16> */
[C---:B------:R-:W-:Y:S01]  /*639d0*/  LEA R2, P6, R12.reuse, R5, 0x2 ;  /* 0x000000050c027211 */ /* 0x040fe200078c10ff */
[----:B------:R3:W-:Y:S01]  /*639e0*/  @P3 STG.E desc[UR6][R10.64], R56 ;  /* 0x000000380a003986 */ /* 0x0007e2000c101906 */
[----:B--2---:R-:W-:Y:S01]  /*639f0*/  ISETP.LT.AND P3, PT, R3, UR5, !P0 ;  /* 0x0000000503007c0c */ /* 0x004fe2000c761270 */
[----:B------:R-:W2:Y:S01]  /*63a00*/  LDCU UR5, c[0x0][0x39c] ;  /* 0x00007380ff0577ac */ /* 0x000ea20008000800 */
[----:B------:R-:W-:Y:S01]  /*63a10*/  LEA.HI.X.SX32 R3, R12, R7, 0x2, P6 ;  /* 0x000000070c037211 */ /* 0x000fe200030f16ff */
[----:B------:R-:W-:Y:S01]  /*63a20*/  IMAD R12, R4, 0x2, R0 ;  /* 0x00000002040c7824 */ /* 0x000fe200078e0200 */
[----:B-1----:R-:W-:-:S04]  /*63a30*/  LEA R8, P6, R0, R5, 0x2 ;  /* 0x0000000500087211 */ /* 0x002fc800078c10ff */
[----:B------:R-:W-:Y:S02]  /*63a40*/  LEA.HI.X.SX32 R9, R0, R7, 0x2, P6 ;  /* 0x0000000700097211 */ /* 0x000fe400030f16ff */
[----:B------:R-:W-:Y:S02]  /*63a50*/  LOP3.LUT R0, R6, 0x1f4, RZ, 0xfc, !PT ;  /* 0x000001f406007812 */ /* 0x000fe400078efcff */
[C---:B---3--:R-:W-:Y:S01]  /*63a60*/  LEA R10, P6, R12.reuse, R5, 0x2 ;  /* 0x000000050c0a7211 */ /* 0x048fe200078c10ff */
[----:B------:R1:W-:Y:S03]  /*63a70*/  @P2 STG.E desc[UR6][R2.64], R57 ;  /* 0x0000003902002986 */ /* 0x0003e6000c101906 */
[----:B------:R-:W-:Y:S01]  /*63a80*/  LEA.HI.X.SX32 R11, R12, R7, 0x2, P6 ;  /* 0x000000070c0b7211 */ /* 0x000fe200030f16ff */
[----:B------:R3:W-:Y:S01]  /*63a90*/  @P5 STG.E desc[UR6][R8.64], R58 ;  /* 0x0000003a08005986 */ /* 0x0007e2000c101906 */
[----:B----4-:R-:W-:Y:S01]  /*63aa0*/  ISETP.LT.AND P5, PT, R0, UR4, !P0 ;  /* 0x0000000400007c0c */ /* 0x010fe2000c7a1270 */
[----:B------:R-:W4:Y:S01]  /*63ab0*/  LDCU UR4, c[0x0][0x39c] ;  /* 0x00007380ff0477ac */ /* 0x000f220008000800 */
[----:B------:R-:W-:Y:S01]  /*63ac0*/  IMAD R12, R4, 0x2, R12 ;  /* 0x00000002040c7824 */ /* 0x000fe200078e020c */
[----:B------:R-:W-:Y:S01]  /*63ad0*/  LOP3.LUT R0, R6, 0x1f6, RZ, 0xfc, !PT ;  /* 0x000001f606007812 */ /* 0x000fe200078efcff */
[----:B------:R3:W-:Y:S03]  /*63ae0*/  @P4 STG.E desc[UR6][R10.64], R59 ;  /* 0x0000003b0a004986 */ /* 0x0007e6000c101906 */
[----:B--2---:R-:W-:Y:S01]  /*63af0*/  ISETP.LT.AND P4, PT, R0, UR5, !P0 ;  /* 0x0000000500007c0c */ /* 0x004fe2000c781270 */
[----:B------:R-:W2:Y:S01]  /*63b00*/  LDCU UR5, c[0x0][0x39c] ;  /* 0x00007380ff0577ac */ /* 0x000ea20008000800 */
[----:B------:R-:W-:-:S02]  /*63b10*/  LEA R0, R4, R12, 0x1 ;  /* 0x0000000c04007211 */ /* 0x000fc400078e08ff */
[----:B------:R-:W-:Y:S02]  /*63b20*/  LOP3.LUT R13, R6, 0x1f2, RZ, 0xfc, !PT ;  /* 0x000001f2060d7812 */ /* 0x000fe400078efcff */
[----:B-1----:R-:W-:Y:S01]  /*63b30*/  LEA R2, P6, R12, R5, 0x2 ;  /* 0x000000050c027211 */ /* 0x002fe200078c10ff */
[----:B------:R-:W-:Y:S01]  /*63b40*/  IMAD R14, R4, 0x2, R0 ;  /* 0x00000002040e7824 */ /* 0x000fe200078e0200 */
[----:B------:R-:W-:Y:S02]  /*63b50*/  ISETP.LT.AND P2, PT, R13, UR8, !P0 ;  /* 0x000000080d007c0c */ /* 0x000fe4000c741270 */
[----:B------:R-:W-:Y:S01]  /*63b60*/  LEA.HI.X.SX32 R3, R12, R7, 0x2, P6 ;  /* 0x000000070c037211 */ /* 0x000fe200030f16ff */
[----:B------:R-:W-:Y:S01]  /*63b70*/  IMAD R16, R4, 0x2, R14 ;  /* 0x0000000204107824 */ /* 0x000fe200078e020e */
[----:B---3--:R-:W-:Y:S02]  /*63b80*/  LEA R8, P6, R0, R5, 0x2 ;  /* 0x0000000500087211 */ /* 0x008fe400078c10ff */
[----:B------:R-:W-:Y:S01]  /*63b90*/  LOP3.LUT R12, R6, 0x1f8, RZ, 0xfc, !PT ;  /* 0x000001f8060c7812 */ /* 0x000fe200078efcff */
[----:B------:R1:W-:Y:S01]  /*63ba0*/  @P3 STG.E desc[UR6][R2.64], R52 ;  /* 0x0000003402003986 */ /* 0x0003e2000c101906 */
[----:B------:R-:W-:Y:S01]  /*63bb0*/  LEA.HI.X.SX32 R9, R0, R7, 0x2, P6 ;  /* 0x0000000700097211 */ /* 0x000fe200030f16ff */
[----:B------:R-:W-:Y:S01]  /*63bc0*/  IMAD R0, R4, 0x2, R16 ;  /* 0x0000000204007824 */ /* 0x000fe200078e0210 */
[----:B----4-:R-:W-:Y:S01]  /*63bd0*/  ISETP.LT.AND P3, PT, R12, UR4, !P0 ;  /* 0x000000040c007c0c */ /* 0x010fe2000c761270 */
[----:B------:R-:W3:Y:S02]  /*63be0*/  LDCU UR4, c[0x0][0x39c] ;  /* 0x00007380ff0477ac */ /* 0x000ee40008000800 */
[----:B------:R-:W-:Y:S01]  /*63bf0*/  IMAD R18, R4, 0x2, R0 ;  /* 0x0000000204127824 */ /* 0x000fe200078e0200 */
[----:B------:R4:W-:Y:S01]  /*63c00*/  @P2 STG.E desc[UR6][R8.64], R53 ;  /* 0x0000003508002986 */ /* 0x0009e2000c101906 */
[----:B------:R-:W-:-:S02]  /*63c10*/  LEA R10, P2, R14, R5, 0x2 ;  /* 0x000000050e0a7211 */ /* 0x000fc400078410ff */
[----:B------:R-:W-:Y:S01]  /*63c20*/  LEA R12, P6, R16, R5, 0x2 ;  /* 0x00000005100c7211 */ /* 0x000fe200078c10ff */
[----:B------:R-:W-:Y:S01]  /*63c30*/  IMAD R20, R4, 0x2, R18 ;  /* 0x0000000204147824 */ /* 0x000fe200078e0212 */
[-C--:B------:R-:W-:Y:S02]  /*63c40*/  LEA.HI.X.SX32 R11, R14, R7.reuse, 0x2, P2 ;  /* 0x000000070e0b7211 */ /* 0x080fe400010f16ff */
[----:B------:R-:W-:Y:S01]  /*63c50*/  LEA.HI.X.SX32 R13, R16, R7, 0x2, P6 ;  /* 0x00000007100d7211 */ /* 0x000fe200030f16ff */
[----:B------:R-:W-:Y:S01]  /*63c60*/  IMAD R4, R4, 0x2, R20 ;  /* 0x0000000204047824 */ /* 0x000fe200078e0214 */
[-C--:B-1----:R-:W-:Y:S02]  /*63c70*/  LEA R2, P6, R0, R5.reuse, 0x2 ;  /* 0x0000000500027211 */ /* 0x082fe400078c10ff */
[----:B------:R-:W-:Y:S02]  /*63c80*/  LEA R14, P2, R18, R5, 0x2 ;  /* 0x00000005120e7211 */ /* 0x000fe400078410ff */
[----:B------:R-:W-:-:S02]  /*63c90*/  LOP3.LUT R17, R6, 0x1fa, RZ, 0xfc, !PT ;  /* 0x000001fa06117812 */ /* 0x000fc400078efcff */
[----:B------:R-:W-:Y:S02]  /*63ca0*/  LOP3.LUT R6, R6, 0x1fc, RZ, 0xfc, !PT ;  /* 0x000001fc06067812 */ /* 0x000fe400078efcff */
[-C--:B------:R-:W-:Y:S02]  /*63cb0*/  LEA.HI.X.SX32 R3, R0, R7.reuse, 0x2, P6 ;  /* 0x0000000700037211 */ /* 0x080fe400030f16ff */
[----:B------:R-:W-:Y:S02]  /*63cc0*/  LEA.HI.X.SX32 R15, R18, R7, 0x2, P2 ;  /* 0x00000007120f7211 */ /* 0x000fe400010f16ff */
[----:B----4-:R-:W-:Y:S02]  /*63cd0*/  LEA R8, P6, R4, R5, 0x2 ;  /* 0x0000000504087211 */ /* 0x010fe400078c10ff */
[----:B--2---:R-:W-:Y:S02]  /*63ce0*/  ISETP.LT.AND P2, PT, R17, UR5, !P0 ;  /* 0x0000000511007c0c */ /* 0x004fe4000c741270 */
[----:B---3--:R-:W-:-:S02]  /*63cf0*/  ISETP.LT.AND P0, PT, R6, UR4, !P0 ;  /* 0x0000000406007c0c */ /* 0x008fc4000c701270 */
[----:B------:R-:W-:Y:S02]  /*63d00*/  LEA.HI.X.SX32 R9, R4, R7, 0x2, P6 ;  /* 0x0000000704097211 */ /* 0x000fe400030f16ff */
[C---:B------:R-:W-:Y:S01]  /*63d10*/  LEA R4, P6, R20.reuse, R5, 0x2 ;  /* 0x0000000514047211 */ /* 0x040fe200078c10ff */
[----:B------:R1:W-:Y:S03]  /*63d20*/  @P5 STG.E desc[UR6][R10.64], R54 ;  /* 0x000000360a005986 */ /* 0x0003e6000c101906 */
[----:B------:R-:W-:Y:S01]  /*63d30*/  LEA.HI.X.SX32 R5, R20, R7, 0x2, P6 ;  /* 0x0000000714057211 */ /* 0x000fe200030f16ff */
[----:B------:R1:W-:Y:S04]  /*63d40*/  @P4 STG.E desc[UR6][R12.64], R55 ;  /* 0x000000370c004986 */ /* 0x0003e8000c101906 */
[----:B------:R1:W-:Y:S04]  /*63d50*/  @P3 STG.E desc[UR6][R2.64], R24 ;  /* 0x0000001802003986 */ /* 0x0003e8000c101906 */
[----:B------:R1:W-:Y:S04]  /*63d60*/  @P2 STG.E desc[UR6][R14.64], R25 ;  /* 0x000000190e002986 */ /* 0x0003e8000c101906 */
[----:B------:R1:W-:Y:S04]  /*63d70*/  @P0 STG.E desc[UR6][R4.64], R26 ;  /* 0x0000001a04000986 */ /* 0x0003e8000c101906 */
[----:B------:R1:W-:Y:S01]  /*63d80*/  @P1 STG.E desc[UR6][R8.64], R27 ;  /* 0x0000001b08001986 */ /* 0x0003e2000c101906 */
[----:B------:R-:W-:Y:S06]  /*63d90*/  BAR.SYNC.DEFER_BLOCKING 0x0 ;  /* 0x0000000000007b1d */ /* 0x000fec0000010000 */
[----:B------:R-:W-:Y:S05]  /*63da0*/  BRA.U UP0, `(.L_x_13) ;  /* 0x0000000100a07547 */ /* 0x000fea000b800000 */
[----:B------:R-:W2:Y:S01]  /*63db0*/  S2UR UR5, SR_CgaCtaId ;  /* 0x00000000000579c3 */ /* 0x000ea20000008800 */
[----:B------:R-:W-:Y:S01]  /*63dc0*/  NOP ;  /* 0x0000000000007918 */ /* 0x000fe20000000000 */
[----:B------:R-:W-:Y:S01]  /*63dd0*/  UMOV UR4, 0x50 ;  /* 0x0000005000047882 */ /* 0x000fe20000000000 */
[----:B------:R-:W-:Y:S02]  /*63de0*/  IMAD.U32 R0, RZ, RZ, UR53 ;  /* 0x00000035ff007e24 */ /* 0x000fe4000f8e00ff */
[----:B-1----:R-:W-:Y:S02]  /*63df0*/  IMAD.MOV.U32 R3, RZ, RZ, 0xff ;  /* 0x000000ffff037424 */ /* 0x002fe400078e00ff */
[----:B------:R-:W-:Y:S01]  /*63e00*/  IMAD.MOV.U32 R7, RZ, RZ, 0x1 ;  /* 0x00000001ff077424 */ /* 0x000fe200078e00ff */
[----:B------:R-:W-:-:S04]  /*63e10*/  LOP3.LUT R0, R0, 0xffff, RZ, 0xc0, !PT ;  /* 0x0000ffff00007812 */ /* 0x000fc800078ec0ff */
[----:B------:R-:W-:-:S05]  /*63e20*/  SHF.R.U32.HI R0, RZ, 0x5, R0 ;  /* 0x00000005ff007819 */ /* 0x000fca0000011600 */
[----:B------:R-:W-:Y:S01]  /*63e30*/  VIADD R2, R0, 0x10 ;  /* 0x0000001000027836 */ /* 0x000fe20000000000 */
[----:B------:R-:W-:Y:S01]  /*63e40*/  SHF.L.U32 R0, R3, R0, RZ ;  /* 0x0000000003007219 */ /* 0x000fe200000006ff */
[----:B--2---:R-:W-:-:S03]  /*63e50*/  ULEA UR6, UR5, UR4, 0x18 ;  /* 0x0000000405067291 */ /* 0x004fc6000f8ec0ff */
[----:B------:R-:W-:-:S04]  /*63e60*/  SHF.L.U32 R3, R7, R2, RZ ;  /* 0x0000000207037219 */ /* 0x000fc800000006ff */
[----:B------:R-:W-:Y:S02]  /*63e70*/  LOP3.LUT R0, R3, R0, RZ, 0xfc, !PT ;  /* 0x0000000003007212 */ /* 0x000fe400078efcff */
[----:B------:R-:W1:Y:S02]  /*63e80*/  LDS R5, [UR6] ;  /* 0x00000006ff057984 */ /* 0x000e640008000800 */
[C---:B------:R-:W-:Y:S02]  /*63e90*/  LOP3.LUT R2, R0.reuse, 0xffff, RZ, 0xc0, !PT ;  /* 0x0000ffff00027812 */ /* 0x040fe400078ec0ff */
[----:B-1----:R-:W-:-:S04]  /*63ea0*/  LOP3.LUT R3, R0, 0xffff, R5, 0x80, !PT ;  /* 0x0000ffff00037812 */ /* 0x002fc800078e8005 */
[----:B------:R-:W-:-:S13]  /*63eb0*/  ISETP.NE.AND P0, PT, R3, R2, PT ;  /* 0x000000020300720c */ /* 0x000fda0003f05270 */
[----:B------:R-:W-:Y:S05]  /*63ec0*/  @P0 BRA `(.L_x_14) ;  /* 0x0000000000500947 */ /* 0x000fea0003800000 */
[----:B------:R-:W-:Y:S02]  /*63ed0*/  SHF.R.U32.HI R5, RZ, 0x10, R5 ;  /* 0x00000010ff057819 */ /* 0x000fe40000011605 */
[----:B------:R-:W-:-:S04]  /*63ee0*/  SHF.R.U32.HI R2, RZ, 0x10, R0 ;  /* 0x00000010ff027819 */ /* 0x000fc80000011600 */
[----:B------:R-:W-:-:S04]  /*63ef0*/  LOP3.LUT R5, R5, R2, RZ, 0xc0, !PT ;  /* 0x0000000205057212 */ /* 0x000fc800078ec0ff */
[----:B------:R-:W-:-:S13]  /*63f00*/  ISETP.NE.AND P0, PT, R5, R2, PT ;  /* 0x000000020500720c */ /* 0x000fda0003f05270 */
[----:B------:R-:W-:Y:S05]  /*63f10*/  @P0 BRA `(.L_x_15) ;  /* 0x0000000000300947 */ /* 0x000fea0003800000 */
[----:B------:R-:W-:Y:S01]  /*63f20*/  R2UR UR4, R0 ;  /* 0x00000000000472ca */ /* 0x000fe200000e0000 */
[----:B------:R-:W-:Y:S01]  /*63f30*/  VOTEU.ANY UR5, UPT, PT ;  /* 0x0000000000057886 */ /* 0x000fe200038e0100 */
[----:B------:R-:W1:Y:S01]  /*63f40*/  S2R R0, SR_LANEID ;  /* 0x0000000000007919 */ /* 0x000e620000000000 */
[----:B------:R-:W-:-:S10]  /*63f50*/  UFLO.U32 UR5, UR5 ;  /* 0x00000005000572bd */ /* 0x000fd400080e0000 */
[----:B------:R-:W-:-:S06]  /*63f60*/  ULOP3.LUT UR4, URZ, UR4, URZ, 0x33, !UPT ;  /* 0x00000004ff047292 */ /* 0x000fcc000f8e33ff */
[----:B------:R-:W-:-:S04]  /*63f70*/  IMAD.U32 R2, RZ, RZ, UR4 ;  /* 0x00000004ff027e24 */ /* 0x000fc8000f8e00ff */
[----:B------:R-:W2:Y:S02]  /*63f80*/  REDUX UR7, R2 ;  /* 0x00000000020773c4 */ /* 0x000ea40000000000 */
[----:B------:R3:W-:Y:S01]  /*63f90*/  UTCATOMSWS.AND URZ, UR4 ;  /* 0x0000000400ff79e3 */ /* 0x0007e20008000000 */
[----:B-1----:R-:W-:Y:S01]  /*63fa0*/  ISETP.EQ.U32.AND P0, PT, R0, UR5, PT ;  /* 0x0000000500007c0c */ /* 0x002fe2000bf02070 */
[----:B--2---:R-:W-:-:S12]  /*63fb0*/  IMAD.U32 R0, RZ, RZ, UR7 ;  /* 0x00000007ff007e24 */ /* 0x004fd8000f8e00ff */
[----:B------:R3:W-:Y:S01]  /*63fc0*/  @P0 ATOMS.AND RZ, [UR6], R0 ;  /* 0x00000000ffff098c */ /* 0x0007e2000a800006 */
[----:B------:R-:W-:Y:S05]  /*63fd0*/  BRA `(.L_x_13) ;  /* 0x0000000000147947 */ /* 0x000fea0003800000 */
.L_x_15:
[----:B------:R-:W-:-:S07]  /*63fe0*/  MOV R2, 0x64000 ;  /* 0x0006400000027802 */ /* 0x000fce0000000f00 */
[----:B------:R-:W-:Y:S05]  /*63ff0*/  CALL.REL.NOINC `($__internal_0_$__cuda_sm10x_tcgen05_guardrail_trap_col_being_dealloced_not_returned_by_alloc) ;  /* 0x00000000002c7944 */ /* 0x000fea0003c00000 */
[----:B------:R-:W-:Y:S05]  /*64000*/  BRA `(.L_x_13) ;  /* 0x0000000000087947 */ /* 0x000fea0003800000 */
.L_x_14:
[----:B------:R-:W-:-:S07]  /*64010*/  MOV R2, 0x64030 ;  /* 0x0006403000027802 */ /* 0x000fce0000000f00 */
[----:B------:R-:W-:Y:S05]  /*64020*/  CALL.REL.NOINC `($__internal_2_$__cuda_sm10x_tcgen05_guardrail_trap_unallocated_columns_being_dealloced) ;  /* 0x0000000000387944 */ /* 0x000fea0003c00000 */
.L_x_13:
[----:B------:R-:W-:Y:S01]  /*64030*/  NOP ;  /* 0x0000000000007918 */ /* 0x000fe20000000000 */
[----:B---3--:R-:W-:Y:S05]  /*64040*/  EXIT ;  /* 0x000000000000794d */ /* 0x008fea0003800000 */
.L_x_9:
[----:B------:R-:W2:Y:S02]  /*64050*/  SYNCS.PHASECHK.TRANS64.TRYWAIT P3, [UR58], R124 ;  /* 0x0000007cff0075a7 */ /* 0x000ea4000806113a */
[----:B--2---:R-:W-:Y:S05]  /*64060*/  @!P3 BRA `(.L_x_9) ;  /* 0xfffffffc00f8b947 */ /* 0x004fea000383ffff */
[----:B------:R-:W-:Y:S05]  /*64070*/  BRA `(.L_x_16) ;  /* 0xfffffe3000a87947 */ /* 0x000fea000383ffff */
.L_x_12:
[----:B------:R-:W1:Y:S02]  /*64080*/  SYNCS.PHASECHK.TRANS64.TRYWAIT P1, [UR55], R2 ;  /* 0x00000002ff0075a7 */ /* 0x000e640008021137 */
[----:B-1----:R-:W-:Y:S05]  /*64090*/  @!P1 BRA `(.L_x_12) ;  /* 0xfffffffc00f89947 */ /* 0x002fea000383ffff */
[----:B------:R-:W-:Y:S05]  /*640a0*/  BRA `(.L_x_11) ;  /* 0xffffff6c00087947 */ /* 0x000fea000383ffff */
        .weak           $__internal_0_$__cuda_sm10x_tcgen05_guardrail_trap_col_being_dealloced_not_returned_by_alloc
        .type           $__internal_0_$__cuda_sm10x_tcgen05_guardrail_trap_col_being_dealloced_not_returned_by_alloc,@function
        .size           $__internal_0_$__cuda_sm10x_tcgen05_guardrail_trap_col_being_dealloced_not_returned_by_alloc,($__internal_1_$__cuda_sm10x_tcgen05_guardrail_trap_phase_invalid_during_alloc - $__internal_0_$__cuda_sm10x_tcgen05_guardrail_trap_col_being_dealloced_not_returned_by_alloc)
$__internal_0_$__cuda_sm10x_tcgen05_guardrail_trap_col_being_dealloced_not_returned_by_alloc:
[----:B------:R-:W-:Y:S05]  /*640b0*/  BPT.TRAP 0x1 ;  /* 0x000000040000795c */ /* 0x000fea0000300000 */
[----:B------:R-:W-:-:S04]  /*640c0*/  IMAD.MOV.U32 R3, RZ, RZ, 0x0 ;  /* 0x00000000ff037424 */ /* 0x000fc800078e00ff */
[----:B------:R-:W-:Y:S05]  /*640d0*/  RET.REL.NODEC R2 `(matmul_kernel) ;  /* 0xfffff9bc02c87950 */ /* 0x000fea0003c3ffff */
        .weak           $__internal_1_$__cuda_sm10x_tcgen05_guardrail_trap_phase_invalid_during_alloc
        .type           $__internal_1_$__cuda_sm10x_tcgen05_guardrail_trap_phase_invalid_during_alloc,@function
        .size           $__internal_1_$__cuda_sm10x_tcgen05_guardrail_trap_phase_invalid_during_alloc,($__internal_2_$__cuda_sm10x_tcgen05_guardrail_trap_unallocated_columns_being_dealloced - $__internal_1_$__cuda_sm10x_tcgen05_guardrail_trap_phase_invalid_during_alloc)
$__internal_1_$__cuda_sm10x_tcgen05_guardrail_trap_phase_invalid_during_alloc:
[----:B------:R-:W-:Y:S05]  /*640e0*/  BPT.TRAP 0x1 ;  /* 0x000000040000795c */ /* 0x000fea0000300000 */
[----:B------:R-:W-:-:S04]  /*640f0*/  IMAD.MOV.U32 R3, RZ, RZ, 0x0 ;  /* 0x00000000ff037424 */ /* 0x000fc800078e00ff */
[----:B------:R-:W-:Y:S05]  /*64100*/  RET.REL.NODEC R2 `(matmul_kernel) ;  /* 0xfffff9bc02bc7950 */ /* 0x000fea0003c3ffff */
        .weak           $__internal_2_$__cuda_sm10x_tcgen05_guardrail_trap_unallocated_columns_being_dealloced
        .type           $__internal_2_$__cuda_sm10x_tcgen05_guardrail_trap_unallocated_columns_being_dealloced,@function
        .size           $__internal_2_$__cuda_sm10x_tcgen05_guardrail_trap_unallocated_columns_being_dealloced,(.L_x_20 - $__internal_2_$__cuda_sm10x_tcgen05_guardrail_trap_unallocated_columns_being_dealloced)
$__internal_2_$__cuda_sm10x_tcgen05_guardrail_trap_unallocated_columns_being_dealloced:
[----:B------:R-:W-:Y:S05]  /*64110*/  BPT.TRAP 0x1 ;  /* 0x000000040000795c */ /* 0x000fea0000300000 */
[----:B------:R-:W-:-:S04]  /*64120*/  IMAD.MOV.U32 R3, RZ, RZ, 0x0 ;  /* 0x00000000ff037424 */ /* 0x000fc800078e00ff */
[----:B------:R-:W-:Y:S05]  /*64130*/  RET.REL.NODEC R2 `(matmul_kernel) ;  /* 0xfffff9bc02b07950 */ /* 0x000fea0003c3ffff */
.L_x_17:
[----:B------:R-:W-:-:S00]  /*64140*/  BRA `(.L_x_17) ;  /* 0xfffffffc00fc7947 */ /* 0x000fc0000383ffff */
[----:B------:R-:W-:-:S00]  /*64150*/  NOP ;  /* 0x0000000000007918 */ /* 0x000fc00000000000 */
        /* <DEDUP_REMOVED lines=10> */
.L_x_20:


//--------------------- .nv.shared.matmul_kernel  --------------------------
	.section	.nv.shared.matmul_kernel,"aw",@nobits
	.sectionflags	@""
	.align	16
	.zero		1024


//--------------------- .nv.shared.reserved.0     --------------------------
	.section	.nv.shared.reserved.0,"aw",@nobits
	.align	8
	.weak		__nv_reservedSMEM_offset_0_alias
	.size		__nv_reservedSMEM_offset_0_alias, 0, 64
	.other		__nv_reservedSMEM_offset_0_alias,@"STO_CUDA_RESERVED_SHARED STV_DEFAULT"
__nv_reservedSMEM_offset_0_alias:
	.zero		0
.nv.shared.reserved.0:
	.zero		64
	.weak		__nv_reservedSMEM_allocation_phase
	.type		__nv_reservedSMEM_allocation_phase,@object
	.size		__nv_reservedSMEM_allocation_phase,(.L_0 - __nv_reservedSMEM_allocation_phase)
__nv_reservedSMEM_allocation_phase:
	.zero		1
.L_0:
	.zero		7
	.weak		__nv_reservedSMEM_devtool_atexit_pc
	.type		__nv_reservedSMEM_devtool_atexit_pc,@object
	.size		__nv_reservedSMEM_devtool_atexit_pc,(__nv_reservedSMEM_allocation_mask - __nv_reservedSMEM_devtool_atexit_pc)
__nv_reservedSMEM_devtool_atexit_pc:
	.zero		8
	.weak		__nv_reservedSMEM_allocation_mask
	.type		__nv_reservedSMEM_allocation_mask,@object
	.size		__nv_reservedSMEM_allocation_mask,(.L_2 - __nv_reservedSMEM_allocation_mask)
__nv_reservedSMEM_allocation_mask:
	.zero		4
.L_2:


//--------------------- .nv.constant0.matmul_kernel --------------------------
	.section	.nv.constant0.matmul_kernel,"a",@progbits
	.sectionflags	@""
	.align	4
.nv.constant0.matmul_kernel:
	.zero		976


//--------------------- SYMBOLS --------------------------

	.type		.nv.reservedSmem.offset0,@object
	.size		.nv.reservedSmem.offset0,0x4
	.type		.nv.reservedSmem.cap,@object
	.size		.nv.reservedSmem.cap,0x4
